def matmul_kernel(
    a_ptr,
    b_ptr,
    c_ptr,
    M,
    N,
    K,
    stride_am,
    stride_ak,
    stride_bk,
    stride_bn,
    stride_cm,
    stride_cn,
    BLOCK_M: tl.constexpr,
    BLOCK_N: tl.constexpr,
    BLOCK_K: tl.constexpr,
    GROUP_M: tl.constexpr,
):
    pid = tl.program_id(axis=0)
    num_pid_m = tl.cdiv(M, BLOCK_M)
    num_pid_n = tl.cdiv(N, BLOCK_N)
    num_pid_in_group = GROUP_M * num_pid_n
    group_id = pid // num_pid_in_group
    first_pid_m = group_id * GROUP_M
    group_size_m = min(num_pid_m - first_pid_m, GROUP_M)
    pid_m = first_pid_m + ((pid % num_pid_in_group) % group_size_m)
    pid_n = (pid % num_pid_in_group) // group_size_m

    offs_am = (pid_m * BLOCK_M + tl.arange(0, BLOCK_M)) % M
    offs_bn = (pid_n * BLOCK_N + tl.arange(0, BLOCK_N)) % N
    offs_k = tl.arange(0, BLOCK_K)
    a_ptrs = a_ptr + offs_am[:, None] * stride_am + offs_k[None, :] * stride_ak
    b_ptrs = b_ptr + offs_k[:, None] * stride_bk + offs_bn[None, :] * stride_bn

    acc = tl.zeros((BLOCK_M, BLOCK_N), dtype=tl.float32)
    for kk in range(0, tl.cdiv(K, BLOCK_K)):
        a = tl.load(a_ptrs, mask=offs_k[None, :] < K - kk * BLOCK_K, other=0.0)
        b = tl.load(b_ptrs, mask=offs_k[:, None] < K - kk * BLOCK_K, other=0.0)
        acc = tl.dot(a, b, acc)
        a_ptrs += BLOCK_K * stride_ak
        b_ptrs += BLOCK_K * stride_bk

    c = acc.to(c_ptr.dtype.element_ty)
    offs_cm = pid_m * BLOCK_M + tl.arange(0, BLOCK_M)
    offs_cn = pid_n * BLOCK_N + tl.arange(0, BLOCK_N)
    c_ptrs = c_ptr + offs_cm[:, None] * stride_cm + offs_cn[None, :] * stride_cn
    mask = (offs_cm[:, None] < M) & (offs_cn[None, :] < N)
    tl.store(c_ptrs, c, mask=mask)

# config = {"BLOCK_K": 64, "BLOCK_M": 128, "BLOCK_N": 256, "GROUP_M": 8, "arch": "sm_100", "dtype": "bf16", "num_ctas": 1, "num_stages": 3, "num_warps": 2}
# arch = sm_100


// ===== COMPILED SASS (sm_100a) =====

	.target	sm_100a

	.elftype	@"ET_EXEC"


//--------------------- .note.nv.tkinfo           --------------------------
	.section	.note.nv.tkinfo,"",@"SHT_NOTE"
	.sectionflags	@"SHF_NOTE_NV_TKINFO"
	.tkinfo
        /*0018*/ 	.word	0x00000081
        /*0030*/ 	.string	""
        /*0030*/ 	.string	"ptxas-blackwell"
        /*0030*/ 	.string	"Cuda compilation tools, release 12.9, V12.9.86"
        /*0030*/ 	.string	"Build cuda_12.9.r12.9/compiler.36037853_0"
        /*0030*/ 	.string	"-v  -suppress-debug-info  -lineinfo  -arch sm_100a "



//--------------------- .note.nv.cuver            --------------------------
	.section	.note.nv.cuver,"",@"SHT_NOTE"
	.sectionflags	@"SHF_NOTE_NV_CUVER"
        /*0018*/ 	.short	0x0001
        /*001a*/ 	.short	0x0064
        /*001c*/ 	.short	0x0001
        /*001e*/ 	.short	0x0000
        /*0020*/ 	.short	0x0001
        /*0022*/ 	.short	0x0000


//--------------------- .nv.info                  --------------------------
	.section	.nv.info,"",@"SHT_CUDA_INFO"
	.align	4


	//----- nvinfo : EIATTR_REGCOUNT
	.align		4
        /*0000*/ 	.byte	0x04, 0x2f
        /*0002*/ 	.short	(.L_1 - .L_0)
	.align		4
.L_0:
        /*0004*/ 	.word	index@(matmul_kernel)
        /*0008*/ 	.word	0x00000020


	//----- nvinfo : EIATTR_FRAME_SIZE
	.align		4
.L_1:
        /*000c*/ 	.byte	0x04, 0x11
        /*000e*/ 	.short	(.L_3 - .L_2)
	.align		4
.L_2:
        /*0010*/ 	.word	index@(matmul_kernel)
        /*0014*/ 	.word	0x00004588


	//----- nvinfo : EIATTR_MIN_STACK_SIZE
	.align		4
.L_3:
        /*0018*/ 	.byte	0x04, 0x12
        /*001a*/ 	.short	(.L_5 - .L_4)
	.align		4
.L_4:
        /*001c*/ 	.word	index@(matmul_kernel)
        /*0020*/ 	.word	0x00004588
.L_5:


//--------------------- .nv.info.matmul_kernel    --------------------------
	.section	.nv.info.matmul_kernel,"",@"SHT_CUDA_INFO"
	.sectionflags	@""
	.align	4


	//----- nvinfo : EIATTR_CUDA_API_VERSION
	.align		4
        /*0000*/ 	.byte	0x04, 0x37
        /*0002*/ 	.short	(.L_7 - .L_6)
.L_6:
        /*0004*/ 	.word	0x00000081


	//----- nvinfo : EIATTR_KPARAM_INFO
	.align		4
.L_7:
        /*0008*/ 	.byte	0x04, 0x17
        /*000a*/ 	.short	(.L_9 - .L_8)
.L_8:
        /*000c*/ 	.word	0x00000000
        /*0010*/ 	.short	0x000d
        /*0012*/ 	.short	0x0048
        /*0014*/ 	.byte	0x00, 0xf4, 0x21, 0x00


	//----- nvinfo : EIATTR_KPARAM_INFO
	.align		4
.L_9:
        /*0018*/ 	.byte	0x04, 0x17
        /*001a*/ 	.short	(.L_11 - .L_10)
.L_10:
        /*001c*/ 	.word	0x00000000
        /*0020*/ 	.short	0x000c
        /*0022*/ 	.short	0x0040
        /*0024*/ 	.byte	0x00, 0xf4, 0x21, 0x00


	//----- nvinfo : EIATTR_KPARAM_INFO
	.align		4
.L_11:
        /*0028*/ 	.byte	0x04, 0x17
        /*002a*/ 	.short	(.L_13 - .L_12)
.L_12:
        /*002c*/ 	.word	0x00000000
        /*0030*/ 	.short	0x000b
        /*0032*/ 	.short	0x0038
        /*0034*/ 	.byte	0x00, 0xf0, 0x11, 0x00


	//----- nvinfo : EIATTR_KPARAM_INFO
	.align		4
.L_13:
        /*0038*/ 	.byte	0x04, 0x17
        /*003a*/ 	.short	(.L_15 - .L_14)
.L_14:
        /*003c*/ 	.word	0x00000000
        /*0040*/ 	.short	0x000a
        /*0042*/ 	.short	0x0034
        /*0044*/ 	.byte	0x00, 0xf0, 0x11, 0x00


	//----- nvinfo : EIATTR_KPARAM_INFO
	.align		4
.L_15:
        /*0048*/ 	.byte	0x04, 0x17
        /*004a*/ 	.short	(.L_17 - .L_16)
.L_16:
        /*004c*/ 	.word	0x00000000
        /*0050*/ 	.short	0x0009
        /*0052*/ 	.short	0x0030
        /*0054*/ 	.byte	0x00, 0xf0, 0x11, 0x00


	//----- nvinfo : EIATTR_KPARAM_INFO
	.align		4
.L_17:
        /*0058*/ 	.byte	0x04, 0x17
        /*005a*/ 	.short	(.L_19 - .L_18)
.L_18:
        /*005c*/ 	.word	0x00000000
        /*0060*/ 	.short	0x0008
        /*0062*/ 	.short	0x002c
        /*0064*/ 	.byte	0x00, 0xf0, 0x11, 0x00


	//----- nvinfo : EIATTR_KPARAM_INFO
	.align		4
.L_19:
        /*0068*/ 	.byte	0x04, 0x17
        /*006a*/ 	.short	(.L_21 - .L_20)
.L_20:
        /*006c*/ 	.word	0x00000000
        /*0070*/ 	.short	0x0007
        /*0072*/ 	.short	0x0028
        /*0074*/ 	.byte	0x00, 0xf0, 0x11, 0x00


	//----- nvinfo : EIATTR_KPARAM_INFO
	.align		4
.L_21:
        /*0078*/ 	.byte	0x04, 0x17
        /*007a*/ 	.short	(.L_23 - .L_22)
.L_22:
        /*007c*/ 	.word	0x00000000
        /*0080*/ 	.short	0x0006
        /*0082*/ 	.short	0x0024
        /*0084*/ 	.byte	0x00, 0xf0, 0x11, 0x00


	//----- nvinfo : EIATTR_KPARAM_INFO
	.align		4
.L_23:
        /*0088*/ 	.byte	0x04, 0x17
        /*008a*/ 	.short	(.L_25 - .L_24)
.L_24:
        /*008c*/ 	.word	0x00000000
        /*0090*/ 	.short	0x0005
        /*0092*/ 	.short	0x0020
        /*0094*/ 	.byte	0x00, 0xf0, 0x11, 0x00


	//----- nvinfo : EIATTR_KPARAM_INFO
	.align		4
.L_25:
        /*0098*/ 	.byte	0x04, 0x17
        /*009a*/ 	.short	(.L_27 - .L_26)
.L_26:
        /*009c*/ 	.word	0x00000000
        /*00a0*/ 	.short	0x0004
        /*00a2*/ 	.short	0x001c
        /*00a4*/ 	.byte	0x00, 0xf0, 0x11, 0x00


	//----- nvinfo : EIATTR_KPARAM_INFO
	.align		4
.L_27:
        /*00a8*/ 	.byte	0x04, 0x17
        /*00aa*/ 	.short	(.L_29 - .L_28)
.L_28:
        /*00ac*/ 	.word	0x00000000
        /*00b0*/ 	.short	0x0003
        /*00b2*/ 	.short	0x0018
        /*00b4*/ 	.byte	0x00, 0xf0, 0x11, 0x00


	//----- nvinfo : EIATTR_KPARAM_INFO
	.align		4
.L_29:
        /*00b8*/ 	.byte	0x04, 0x17
        /*00ba*/ 	.short	(.L_31 - .L_30)
.L_30:
        /*00bc*/ 	.word	0x00000000
        /*00c0*/ 	.short	0x0002
        /*00c2*/ 	.short	0x0010
        /*00c4*/ 	.byte	0x00, 0xf4, 0x21, 0x00


	//----- nvinfo : EIATTR_KPARAM_INFO
	.align		4
.L_31:
        /*00c8*/ 	.byte	0x04, 0x17
        /*00ca*/ 	.short	(.L_33 - .L_32)
.L_32:
        /*00cc*/ 	.word	0x00000000
        /*00d0*/ 	.short	0x0001
        /*00d2*/ 	.short	0x0008
        /*00d4*/ 	.byte	0x00, 0xf4, 0x21, 0x00


	//----- nvinfo : EIATTR_KPARAM_INFO
	.align		4
.L_33:
        /*00d8*/ 	.byte	0x04, 0x17
        /*00da*/ 	.short	(.L_35 - .L_34)
.L_34:
        /*00dc*/ 	.word	0x00000000
        /*00e0*/ 	.short	0x0000
        /*00e2*/ 	.short	0x0000
        /*00e4*/ 	.byte	0x00, 0xf4, 0x21, 0x00


	//----- nvinfo : EIATTR_SPARSE_MMA_MASK
	.align		4
.L_35:
        /*00e8*/ 	.byte	0x03, 0x50
        /*00ea*/ 	.short	0x0000


	//----- nvinfo : EIATTR_MAXREG_COUNT
	.align		4
        /*00ec*/ 	.byte	0x03, 0x1b
        /*00ee*/ 	.short	0x00ff


	//----- nvinfo : EIATTR_NUM_BARRIERS
	.align		4
        /*00f0*/ 	.byte	0x02, 0x4c
        /*00f2*/ 	.byte	0x01
	.zero		1


	//----- nvinfo : EIATTR_ANNOTATIONS
	.align		4
        /*00f4*/ 	.byte	0x04, 0x55
        /*00f6*/ 	.short	(.L_37 - .L_36)


	//   ....[0]....
.L_36:
        /*00f8*/ 	.word	0x00000001
        /*00fc*/ 	.byte	0x50, 0x05, 0x00, 0x00, 0x01, 0x00, 0x00, 0x00, 0x80, 0x05, 0x00, 0x00, 0x01, 0x00, 0x00, 0x00
        /* <DEDUP_REMOVED lines=3361> */
        /*d31c*/ 	.byte	0xe0, 0x5e, 0x03, 0x00, 0x01, 0x00, 0x00, 0x00, 0xf0, 0x5e, 0x03, 0x00


	//----- nvinfo : EIATTR_VRC_CTA_INIT_COUNT
	.align		4
.L_37:
        /*d328*/ 	.byte	0x02, 0x4a
	.zero		1
	.zero		1


	//----- nvinfo : EIATTR_EXIT_INSTR_OFFSETS
	.align		4
        /*d32c*/ 	.byte	0x04, 0x1c
        /*d32e*/ 	.short	(.L_39 - .L_38)


	//   ....[0]....
.L_38:
        /*d330*/ 	.word	0x0006e080


	//   ....[1]....
        /*d334*/ 	.word	0x0006e0b0


	//----- nvinfo : EIATTR_REQNTID
	.align		4
.L_39:
        /*d338*/ 	.byte	0x04, 0x10
        /*d33a*/ 	.short	(.L_41 - .L_40)
.L_40:
        /*d33c*/ 	.word	0x00000040
        /*d340*/ 	.word	0x00000001
        /*d344*/ 	.word	0x00000001


	//----- nvinfo : EIATTR_CBANK_PARAM_SIZE
	.align		4
.L_41:
        /*d348*/ 	.byte	0x03, 0x19
        /*d34a*/ 	.short	0x0050


	//----- nvinfo : EIATTR_PARAM_CBANK
	.align		4
        /*d34c*/ 	.byte	0x04, 0x0a
        /*d34e*/ 	.short	(.L_43 - .L_42)
	.align		4
.L_42:
        /*d350*/ 	.word	index@(.nv.constant0.matmul_kernel)
        /*d354*/ 	.short	0x0380
        /*d356*/ 	.short	0x0050


	//----- nvinfo : EIATTR_SW_WAR
	.align		4
.L_43:
        /*d358*/ 	.byte	0x04, 0x36
        /*d35a*/ 	.short	(.L_45 - .L_44)
.L_44:
        /*d35c*/ 	.word	0x00000008
.L_45:


//--------------------- .nv.compat                --------------------------
	.section	.nv.compat,"",@"SHT_CUDA_COMPAT_INFO"
	.align	4
        /*0000*/ 	.byte	0x02, 0x02, 0x01, 0x00, 0x02, 0x05, 0x05, 0x00, 0x02, 0x03, 0x00, 0x00, 0x02, 0x06, 0x01, 0x00


//--------------------- .nv.callgraph             --------------------------
	.section	.nv.callgraph,"",@"SHT_CUDA_CALLGRAPH"
	.align	4
	.sectionentsize	8
	.align		4
        /*0000*/ 	.word	0x00000000
	.align		4
        /*0004*/ 	.word	0xffffffff
	.align		4
        /*0008*/ 	.word	0x00000000
	.align		4
        /*000c*/ 	.word	0xfffffffe
	.align		4
        /*0010*/ 	.word	0x00000000
	.align		4
        /*0014*/ 	.word	0xfffffffd
	.align		4
        /*0018*/ 	.word	0x00000000
	.align		4
        /*001c*/ 	.word	0xfffffffc


//--------------------- .text.matmul_kernel       --------------------------
	.section	.text.matmul_kernel,"ax",@progbits
	.align	128
        .global         matmul_kernel
        .type           matmul_kernel,@function
        .size           matmul_kernel,(.L_x_4 - matmul_kernel)
        .other          matmul_kernel,@"STO_CUDA_ENTRY STV_DEFAULT"
matmul_kernel:
.text.matmul_kernel:
[----:B------:R-:W0:Y:S08]  /*0000*/  LDC R1, c[0x0][0x37c] ;  /* 0x0000df00ff017b82 */ /* 0x000e300000000800 */
[----:B------:R-:W1:Y:S01]  /*0010*/  LDC.64 R16, c[0x0][0x398] ;  /* 0x0000e600ff107b82 */ /* 0x000e620000000a00 */
[----:B0-----:R-:W-:Y:S01]  /*0020*/  VIADD R1, R1, 0xffffba78 ;  /* 0xffffba7801017836 */ /* 0x001fe20000000000 */
[----:B------:R-:W0:Y:S01]  /*0030*/  S2R R12, SR_TID.X ;  /* 0x00000000000c7919 */ /* 0x000e220000002100 */
[----:B------:R-:W2:Y:S01]  /*0040*/  LDCU UR4, c[0x0][0x3a0] ;  /* 0x00007400ff0477ac */ /* 0x000ea20008000800 */
[----:B------:R-:W-:-:S04]  /*0050*/  UMOV UR5, 0x400 ;  /* 0x0000040000057882 */ /* 0x000fc80000000000 */
[----:B------:R-:W3:Y:S01]  /*0060*/  S2UR UR6, SR_CgaCtaId ;  /* 0x00000000000679c3 */ /* 0x000ee20000008800 */
[----:B------:R-:W4:Y:S01]  /*0070*/  LDCU.64 UR8, c[0x0][0x358] ;  /* 0x00006b00ff0877ac */ /* 0x000f220008000a00 */
[----:B--2---:R-:W-:Y:S01]  /*0080*/  UIADD3 UR4, UPT, UPT, UR4, 0x3f, URZ ;  /* 0x0000003f04047890 */ /* 0x004fe2000fffe0ff */
[----:B-1----:R-:W-:-:S03]  /*0090*/  VIADD R0, R17, 0xff ;  /* 0x000000ff11007836 */ /* 0x002fc60000000000 */
[----:B------:R-:W-:Y:S02]  /*00a0*/  UISETP.GT.AND UP0, UPT, UR4, 0x3f, UPT ;  /* 0x0000003f0400788c */ /* 0x000fe4000bf04270 */
[----:B------:R-:W-:Y:S01]  /*00b0*/  SHF.R.S32.HI R3, RZ, 0x1f, R0 ;  /* 0x0000001fff037819 */ /* 0x000fe20000011400 */
[----:B---3--:R-:W-:-:S03]  /*00c0*/  ULEA UR5, UR6, UR5, 0x18 ;  /* 0x0000000506057291 */ /* 0x008fc6000f8ec0ff */
[----:B------:R-:W-:Y:S02]  /*00d0*/  LEA.HI R3, R3, R0, RZ, 0x8 ;  /* 0x0000000003037211 */ /* 0x000fe400078f40ff */
[----:B0-----:R-:W-:Y:S02]  /*00e0*/  LOP3.LUT R14, R12, 0x3f, RZ, 0xc0, !PT ;  /* 0x0000003f0c0e7812 */ /* 0x001fe400078ec0ff */
[----:B------:R-:W-:Y:S02]  /*00f0*/  SHF.R.S32.HI R0, RZ, 0x8, R3 ;  /* 0x00000008ff007819 */ /* 0x000fe40000011403 */
[----:B------:R-:W0:Y:S03]  /*0100*/  S2R R3, SR_CTAID.X ;  /* 0x0000000000037919 */ /* 0x000e260000002500 */
[----:B------:R-:W-:-:S05]  /*0110*/  IMAD.SHL.U32 R0, R0, 0x8, RZ ;  /* 0x0000000800007824 */ /* 0x000fca00078e00ff */
[-C--:B------:R-:W-:Y:S02]  /*0120*/  IABS R7, R0.reuse ;  /* 0x0000000000077213 */ /* 0x080fe40000000000 */
[----:B------:R-:W-:Y:S02]  /*0130*/  IABS R10, R0 ;  /* 0x00000000000a7213 */ /* 0x000fe40000000000 */
[----:B------:R-:W1:Y:S08]  /*0140*/  I2F.RP R2, R7 ;  /* 0x0000000700027306 */ /* 0x000e700000209400 */
[----:B-1----:R-:W1:Y:S01]  /*0150*/  MUFU.RCP R2, R2 ;  /* 0x0000000200027308 */ /* 0x002e620000001000 */
[----:B0-----:R-:W-:Y:S01]  /*0160*/  IABS R8, R3 ;  /* 0x0000000300087213 */ /* 0x001fe20000000000 */
[----:B-1----:R-:W-:-:S02]  /*0170*/  VIADD R4, R2, 0xffffffe ;  /* 0x0ffffffe02047836 */ /* 0x002fc40000000000 */
[----:B------:R-:W-:-:S04]  /*0180*/  IMAD.MOV R2, RZ, RZ, -R10 ;  /* 0x000000ffff027224 */ /* 0x000fc800078e0a0a */
[----:B------:R0:W1:Y:S02]  /*0190*/  F2I.FTZ.U32.TRUNC.NTZ R5, R4 ;  /* 0x0000000400057305 */ /* 0x000064000021f000 */
[----:B0-----:R-:W-:Y:S02]  /*01a0*/  IMAD.MOV.U32 R4, RZ, RZ, RZ ;  /* 0x000000ffff047224 */ /* 0x001fe400078e00ff */
[----:B-1----:R-:W-:-:S04]  /*01b0*/  IMAD.MOV R6, RZ, RZ, -R5 ;  /* 0x000000ffff067224 */ /* 0x002fc800078e0a05 */
[----:B------:R-:W-:Y:S02]  /*01c0*/  IMAD R9, R6, R7, RZ ;  /* 0x0000000706097224 */ /* 0x000fe400078e02ff */
[----:B------:R-:W-:Y:S02]  /*01d0*/  IMAD.MOV.U32 R6, RZ, RZ, R8 ;  /* 0x000000ffff067224 */ /* 0x000fe400078e0008 */
[----:B------:R-:W-:-:S06]  /*01e0*/  IMAD.HI.U32 R5, R5, R9, R4 ;  /* 0x0000000905057227 */ /* 0x000fcc00078e0004 */
[----:B------:R-:W-:-:S04]  /*01f0*/  IMAD.HI.U32 R5, R5, R6, RZ ;  /* 0x0000000605057227 */ /* 0x000fc800078e00ff */
[----:B------:R-:W-:-:S05]  /*0200*/  IMAD R2, R5, R2, R6 ;  /* 0x0000000205027224 */ /* 0x000fca00078e0206 */
[----:B------:R-:W-:-:S13]  /*0210*/  ISETP.GT.U32.AND P1, PT, R7, R2, PT ;  /* 0x000000020700720c */ /* 0x000fda0003f24070 */
[----:B------:R-:W-:Y:S02]  /*0220*/  @!P1 IMAD.IADD R2, R2, 0x1, -R7 ;  /* 0x0000000102029824 */ /* 0x000fe400078e0a07 */
[----:B------:R-:W-:Y:S01]  /*0230*/  @!P1 VIADD R5, R5, 0x1 ;  /* 0x0000000105059836 */ /* 0x000fe20000000000 */
[----:B------:R-:W-:Y:S02]  /*0240*/  ISETP.NE.AND P1, PT, R0, RZ, PT ;  /* 0x000000ff0000720c */ /* 0x000fe40003f25270 */
[----:B------:R-:W-:Y:S02]  /*0250*/  ISETP.GE.U32.AND P0, PT, R2, R7, PT ;  /* 0x000000070200720c */ /* 0x000fe40003f06070 */
[----:B------:R-:W-:-:S04]  /*0260*/  LOP3.LUT R2, R3, R0, RZ, 0x3c, !PT ;  /* 0x0000000003027212 */ /* 0x000fc800078e3cff */
[----:B------:R-:W-:Y:S01]  /*0270*/  ISETP.GE.AND P2, PT, R2, RZ, PT ;  /* 0x000000ff0200720c */ /* 0x000fe20003f46270 */
[----:B------:R-:W-:-:S06]  /*0280*/  VIADD R2, R16, 0x7f ;  /* 0x0000007f10027836 */ /* 0x000fcc0000000000 */
[----:B------:R-:W-:-:S04]  /*0290*/  @P0 VIADD R5, R5, 0x1 ;  /* 0x0000000105050836 */ /* 0x000fc80000000000 */
[----:B------:R-:W-:Y:S01]  /*02a0*/  IMAD.MOV.U32 R4, RZ, RZ, R5 ;  /* 0x000000ffff047224 */ /* 0x000fe200078e0005 */
[----:B------:R-:W-:-:S03]  /*02b0*/  SHF.R.S32.HI R5, RZ, 0x1f, R2 ;  /* 0x0000001fff057819 */ /* 0x000fc60000011402 */
[----:B------:R-:W-:Y:S01]  /*02c0*/  @!P2 IMAD.MOV R4, RZ, RZ, -R4 ;  /* 0x000000ffff04a224 */ /* 0x000fe200078e0a04 */
[----:B------:R-:W-:Y:S02]  /*02d0*/  @!P1 LOP3.LUT R4, RZ, R0, RZ, 0x33, !PT ;  /* 0x00000000ff049212 */ /* 0x000fe400078e33ff */
[----:B------:R-:W-:-:S03]  /*02e0*/  LEA.HI R5, R5, R2, RZ, 0x7 ;  /* 0x0000000205057211 */ /* 0x000fc600078f38ff */
[----:B------:R-:W-:Y:S02]  /*02f0*/  IMAD.SHL.U32 R2, R4, 0x8, RZ ;  /* 0x0000000804027824 */ /* 0x000fe400078e00ff */
[----:B------:R-:W-:-:S03]  /*0300*/  IMAD.MOV R4, RZ, RZ, -R4 ;  /* 0x000000ffff047224 */ /* 0x000fc600078e0a04 */
[----:B------:R-:W-:Y:S01]  /*0310*/  LEA.HI.SX32 R5, R5, -R2, 0x19 ;  /* 0x8000000205057211 */ /* 0x000fe200078fcaff */
[----:B------:R-:W-:Y:S02]  /*0320*/  IMAD R13, R0, R4, R3 ;  /* 0x00000004000d7224 */ /* 0x000fe400078e0203 */
[----:B------:R-:W-:Y:S01]  /*0330*/  IMAD.MOV.U32 R4, RZ, RZ, RZ ;  /* 0x000000ffff047224 */ /* 0x000fe200078e00ff */
[----:B------:R-:W-:Y:S02]  /*0340*/  VIMNMX R6, PT, PT, R5, 0x8, PT ;  /* 0x0000000805067848 */ /* 0x000fe40003fe0100 */
[----:B------:R-:W-:Y:S02]  /*0350*/  IABS R11, R13 ;  /* 0x0000000d000b7213 */ /* 0x000fe40000000000 */
[----:B------:R-:W-:-:S04]  /*0360*/  IABS R9, R6 ;  /* 0x0000000600097213 */ /* 0x000fc80000000000 */
[----:B------:R-:W0:Y:S08]  /*0370*/  I2F.RP R7, R9 ;  /* 0x0000000900077306 */ /* 0x000e300000209400 */
[----:B0-----:R-:W0:Y:S02]  /*0380*/  MUFU.RCP R7, R7 ;  /* 0x0000000700077308 */ /* 0x001e240000001000 */
[----:B0-----:R-:W-:-:S06]  /*0390*/  VIADD R5, R7, 0xffffffe ;  /* 0x0ffffffe07057836 */ /* 0x001fcc0000000000 */
[----:B------:R-:W0:Y:S02]  /*03a0*/  F2I.FTZ.U32.TRUNC.NTZ R5, R5 ;  /* 0x0000000500057305 */ /* 0x000e24000021f000 */
[----:B0-----:R-:W-:-:S04]  /*03b0*/  IMAD.MOV R8, RZ, RZ, -R5 ;  /* 0x000000ffff087224 */ /* 0x001fc800078e0a05 */
[----:B------:R-:W-:-:S04]  /*03c0*/  IMAD.MOV.U32 R0, RZ, RZ, R8 ;  /* 0x000000ffff007224 */ /* 0x000fc800078e0008 */
[----:B------:R-:W-:Y:S01]  /*03d0*/  IMAD R3, R0, R9, RZ ;  /* 0x0000000900037224 */ /* 0x000fe200078e02ff */
[----:B------:R-:W-:-:S03]  /*03e0*/  IABS R0, R6 ;  /* 0x0000000600007213 */ /* 0x000fc60000000000 */
[----:B------:R-:W-:-:S04]  /*03f0*/  IMAD.HI.U32 R4, R5, R3, R4 ;  /* 0x0000000305047227 */ /* 0x000fc800078e0004 */
[----:B------:R-:W-:Y:S02]  /*0400*/  IMAD.MOV R0, RZ, RZ, -R0 ;  /* 0x000000ffff007224 */ /* 0x000fe400078e0a00 */
        /* <DEDUP_REMOVED lines=8> */
[----:B------:R-:W-:-:S07]  /*0490*/  ISETP.GE.AND P2, PT, R0, RZ, PT ;  /* 0x000000ff0000720c */ /* 0x000fce0003f46270 */
[----:B------:R-:W-:-:S06]  /*04a0*/  @P0 VIADD R4, R4, 0x1 ;  /* 0x0000000104040836 */ /* 0x000fcc0000000000 */
[----:B------:R-:W-:Y:S01]  /*04b0*/  @!P2 IMAD.MOV R4, RZ, RZ, -R4 ;  /* 0x000000ffff04a224 */ /* 0x000fe200078e0a04 */
[----:B------:R-:W-:-:S05]  /*04c0*/  @!P1 LOP3.LUT R4, RZ, R6, RZ, 0x33, !PT ;  /* 0x00000006ff049212 */ /* 0x000fca00078e33ff */
[----:B------:R-:W-:-:S04]  /*04d0*/  IMAD.MOV R3, RZ, RZ, -R4 ;  /* 0x000000ffff037224 */ /* 0x000fc800078e0a04 */
[----:B------:R-:W-:-:S04]  /*04e0*/  IMAD R3, R6, R3, R13 ;  /* 0x0000000306037224 */ /* 0x000fc800078e020d */
[----:B------:R-:W-:Y:S02]  /*04f0*/  IMAD.IADD R0, R2, 0x1, R3 ;  /* 0x0000000102007824 */ /* 0x000fe400078e0203 */
[----:B------:R-:W-:Y:S02]  /*0500*/  IMAD.SHL.U32 R3, R4, 0x100, RZ ;  /* 0x0000010004037824 */ /* 0x000fe400078e00ff */
[----:B------:R-:W-:Y:S02]  /*0510*/  IMAD R0, R0, 0x80, R14 ;  /* 0x0000008000007824 */ /* 0x000fe400078e020e */
[C---:B------:R-:W-:Y:S02]  /*0520*/  VIADD R2, R3.reuse, 0x1 ;  /* 0x0000000103027836 */ /* 0x040fe40000000000 */
[C---:B------:R-:W-:Y:S02]  /*0530*/  VIADD R5, R3.reuse, 0x2 ;  /* 0x0000000203057836 */ /* 0x040fe40000000000 */
[C---:B------:R-:W-:Y:S01]  /*0540*/  VIADD R4, R3.reuse, 0x3 ;  /* 0x0000000303047836 */ /* 0x040fe20000000000 */
[----:B------:R0:W-:Y:S01]  /*0550*/  STL [R1+0x5f4], R2 ;  /* 0x0005f40201007387 */ /* 0x0001e20000100800 */
[----:B------:R-:W-:-:S02]  /*0560*/  VIADD R6, R3, 0x1c ;  /* 0x0000001c03067836 */ /* 0x000fc40000000000 */
[C---:B------:R-:W-:Y:S01]  /*0570*/  VIADD R7, R3.reuse, 0xf7 ;  /* 0x000000f703077836 */ /* 0x040fe20000000000 */
[----:B------:R1:W-:Y:S01]  /*0580*/  STL [R1+0x5f0], R5 ;  /* 0x0005f00501007387 */ /* 0x0003e20000100800 */
[C---:B------:R-:W-:Y:S02]  /*0590*/  VIADD R29, R3.reuse, 0x11 ;  /* 0x00000011031d7836 */ /* 0x040fe40000000000 */
[C---:B------:R-:W-:Y:S01]  /*05a0*/  VIADD R28, R3.reuse, 0x12 ;  /* 0x00000012031c7836 */ /* 0x040fe20000000000 */
[----:B------:R2:W-:Y:S01]  /*05b0*/  STL [R1+0x5ec], R4 ;  /* 0x0005ec0401007387 */ /* 0x0005e20000100800 */
[C---:B------:R-:W-:Y:S02]  /*05c0*/  VIADD R21, R3.reuse, 0xf0 ;  /* 0x000000f003157836 */ /* 0x040fe40000000000 */
[C---:B0-----:R-:W-:Y:S02]  /*05d0*/  VIADD R2, R3.reuse, 0x4 ;  /* 0x0000000403027836 */ /* 0x041fe40000000000 */
[----:B------:R-:W-:-:S02]  /*05e0*/  VIADD R20, R3, 0xf1 ;  /* 0x000000f103147836 */ /* 0x000fc40000000000 */
[C---:B-1----:R-:W-:Y:S01]  /*05f0*/  VIADD R5, R3.reuse, 0x5 ;  /* 0x0000000503057836 */ /* 0x042fe20000000000 */
[----:B------:R0:W-:Y:S01]  /*0600*/  STL [R1+0x5e8], R2 ;  /* 0x0005e80201007387 */ /* 0x0001e20000100800 */
[C---:B------:R-:W-:Y:S02]  /*0610*/  VIADD R9, R3.reuse, 0xf2 ;  /* 0x000000f203097836 */ /* 0x040fe40000000000 */
[C---:B--2---:R-:W-:Y:S01]  /*0620*/  VIADD R4, R3.reuse, 0x6 ;  /* 0x0000000603047836 */ /* 0x044fe20000000000 */
[----:B------:R1:W-:Y:S01]  /*0630*/  STL [R1+0x5e4], R5 ;  /* 0x0005e40501007387 */ /* 0x0003e20000100800 */
[C---:B------:R-:W-:Y:S02]  /*0640*/  VIADD R19, R3.reuse, 0xf3 ;  /* 0x000000f303137836 */ /* 0x040fe40000000000 */
[C---:B------:R-:W-:Y:S01]  /*0650*/  VIADD R11, R3.reuse, 0xf4 ;  /* 0x000000f4030b7836 */ /* 0x040fe20000000000 */
[----:B------:R2:W-:Y:S01]  /*0660*/  STL [R1+0x5e0], R4 ;  /* 0x0005e00401007387 */ /* 0x0005e20000100800 */
[----:B------:R-:W-:-:S02]  /*0670*/  VIADD R8, R3, 0xf5 ;  /* 0x000000f503087836 */ /* 0x000fc40000000000 */
[C---:B0-----:R-:W-:Y:S02]  /*0680*/  VIADD R2, R3.reuse, 0x7 ;  /* 0x0000000703027836 */ /* 0x041fe40000000000 */
[C---:B------:R-:W-:Y:S02]  /*0690*/  VIADD R22, R3.reuse, 0xf9 ;  /* 0x000000f903167836 */ /* 0x040fe40000000000 */
[C---:B-1----:R-:W-:Y:S01]  /*06a0*/  VIADD R5, R3.reuse, 0x8 ;  /* 0x0000000803057836 */ /* 0x042fe20000000000 */
[----:B------:R0:W-:Y:S01]  /*06b0*/  STL [R1+0x5dc], R2 ;  /* 0x0005dc0201007387 */ /* 0x0001e20000100800 */
[C---:B------:R-:W-:Y:S02]  /*06c0*/  VIADD R23, R3.reuse, 0xfa ;  /* 0x000000fa03177836 */ /* 0x040fe40000000000 */
[C---:B--2---:R-:W-:Y:S01]  /*06d0*/  VIADD R4, R3.reuse, 0x9 ;  /* 0x0000000903047836 */ /* 0x044fe20000000000 */
[----:B------:R1:W-:Y:S01]  /*06e0*/  STL [R1+0x5d8], R5 ;  /* 0x0005d80501007387 */ /* 0x0003e20000100800 */
[----:B------:R-:W-:-:S02]  /*06f0*/  VIADD R24, R3, 0xfc ;  /* 0x000000fc03187836 */ /* 0x000fc40000000000 */
[C---:B------:R-:W-:Y:S01]  /*0700*/  VIADD R18, R3.reuse, 0xfd ;  /* 0x000000fd03127836 */ /* 0x040fe20000000000 */
[----:B------:R2:W-:Y:S01]  /*0710*/  STL [R1+0x5d4], R4 ;  /* 0x0005d40401007387 */ /* 0x0005e20000100800 */
[C---:B------:R-:W-:Y:S02]  /*0720*/  VIADD R25, R3.reuse, 0xff ;  /* 0x000000ff03197836 */ /* 0x040fe40000000000 */
[C---:B0-----:R-:W-:Y:S02]  /*0730*/  VIADD R2, R3.reuse, 0xa ;  /* 0x0000000a03027836 */ /* 0x041fe40000000000 */
[----:B-1----:R-:W-:-:S03]  /*0740*/  VIADD R5, R3, 0xb ;  /* 0x0000000b03057836 */ /* 0x002fc60000000000 */
[----:B------:R0:W-:Y:S01]  /*0750*/  STL [R1+0x5d0], R2 ;  /* 0x0005d00201007387 */ /* 0x0001e20000100800 */
[----:B--2---:R-:W-:-:S03]  /*0760*/  VIADD R4, R3, 0xc ;  /* 0x0000000c03047836 */ /* 0x004fc60000000000 */
[----:B------:R1:W-:Y:S04]  /*0770*/  STL [R1+0x5cc], R5 ;  /* 0x0005cc0501007387 */ /* 0x0003e80000100800 */
[----:B------:R2:W-:Y:S01]  /*0780*/  STL [R1+0x5c8], R4 ;  /* 0x0005c80401007387 */ /* 0x0005e20000100800 */
        /* <DEDUP_REMOVED lines=9> */
[C---:B--2---:R-:W-:Y:S02]  /*0820*/  VIADD R4, R3.reuse, 0x14 ;  /* 0x0000001403047836 */ /* 0x044fe40000000000 */
[----:B0-----:R-:W-:-:S05]  /*0830*/  VIADD R2, R3, 0x13 ;  /* 0x0000001303027836 */ /* 0x001fca0000000000 */
[----:B------:R0:W-:Y:S04]  /*0840*/  STL [R1+0x5ac], R2 ;  /* 0x0005ac0201007387 */ /* 0x0001e80000100800 */
[----:B------:R1:W-:Y:S01]  /*0850*/  STL [R1+0x5a8], R4 ;  /* 0x0005a80401007387 */ /* 0x0003e20000100800 */
[C---:B0-----:R-:W-:Y:S02]  /*0860*/  VIADD R2, R3.reuse, 0x15 ;  /* 0x0000001503027836 */ /* 0x041fe40000000000 */
[----:B-1----:R-:W-:-:S03]  /*0870*/  VIADD R4, R3, 0x17 ;  /* 0x0000001703047836 */ /* 0x002fc60000000000 */
[----:B------:R0:W-:Y:S04]  /*0880*/  STL [R1+0x5a4], R2 ;  /* 0x0005a40201007387 */ /* 0x0001e80000100800 */
        /* <DEDUP_REMOVED lines=8> */
[----:B0-----:R-:W-:-:S03]  /*0910*/  VIADD R2, R3, 0x1b ;  /* 0x0000001b03027836 */ /* 0x001fc60000000000 */
[----:B------:R0:W-:Y:S01]  /*0920*/  STL [R1+0x588], R6 ;  /* 0x0005880601007387 */ /* 0x0001e20000100800 */
[C---:B-1----:R-:W-:Y:S02]  /*0930*/  VIADD R5, R3.reuse, 0x1d ;  /* 0x0000001d03057836 */ /* 0x042fe40000000000 */
[----:B--2---:R-:W-:-:S03]  /*0940*/  VIADD R4, R3, 0x1e ;  /* 0x0000001e03047836 */ /* 0x004fc60000000000 */
[----:B------:R1:W-:Y:S01]  /*0950*/  STL [R1+0x584], R5 ;  /* 0x0005840501007387 */ /* 0x0003e20000100800 */
[----:B0-----:R-:W-:-:S03]  /*0960*/  VIADD R6, R3, 0x21 ;  /* 0x0000002103067836 */ /* 0x001fc60000000000 */
[----:B------:R0:W-:Y:S01]  /*0970*/  STL [R1+0x580], R4 ;  /* 0x0005800401007387 */ /* 0x0001e20000100800 */
[C---:B-1----:R-:W-:Y:S02]  /*0980*/  VIADD R5, R3.reuse, 0x1f ;  /* 0x0000001f03057836 */ /* 0x042fe40000000000 */
[----:B0-----:R-:W-:-:S03]  /*0990*/  VIADD R4, R3, 0x20 ;  /* 0x0000002003047836 */ /* 0x001fc60000000000 */
        /* <DEDUP_REMOVED lines=413> */
[----:B-1----:R-:W-:-:S03]  /*2370*/  VIADD R4, R3, 0xef ;  /* 0x000000ef03047836 */ /* 0x002fc60000000000 */
[----:B------:R1:W-:Y:S01]  /*2380*/  STL [R1], R5 ;  /* 0x0000000501007387 */ /* 0x0003e20000100800 */
[----:B--2---:R-:W-:-:S03]  /*2390*/  VIADD R6, R3, 0xf8 ;  /* 0x000000f803067836 */ /* 0x004fc60000000000 */
[----:B------:R2:W-:Y:S01]  /*23a0*/  STL [R1+0x10], R7 ;  /* 0x0000100701007387 */ /* 0x0005e20000100800 */
[----:B0-----:R-:W-:-:S03]  /*23b0*/  VIADD R0, R0, 0x40 ;  /* 0x0000004000007836 */ /* 0x001fc60000000000 */
[----:B------:R0:W-:Y:S01]  /*23c0*/  STL [R1+0xc], R6 ;  /* 0x00000c0601007387 */ /* 0x0001e20000100800 */
[----:B-1----:R-:W-:-:S03]  /*23d0*/  VIADD R5, R3, 0xf6 ;  /* 0x000000f603057836 */ /* 0x002fc60000000000 */
[----:B------:R1:W-:Y:S01]  /*23e0*/  STL [R1+0xf08], R0 ;  /* 0x000f080001007387 */ /* 0x0003e20000100800 */
[C---:B--2---:R-:W-:Y:S02]  /*23f0*/  VIADD R7, R3.reuse, 0xfe ;  /* 0x000000fe03077836 */ /* 0x044fe40000000000 */
[----:B0-----:R-:W-:Y:S01]  /*2400*/  VIADD R6, R3, 0xfb ;  /* 0x000000fb03067836 */ /* 0x001fe20000000000 */
[----:B----4-:R-:W-:Y:S06]  /*2410*/  BRA.U UP0, `(.L_x_0) ;  /* 0x0000000d00e07547 */ /* 0x010fec000b800000 */
[----:B------:R2:W-:Y:S01]  /*2420*/  STL [R1], RZ ;  /* 0x000000ff01007387 */ /* 0x0005e20000100800 */
[----:B-1----:R-:W-:Y:S01]  /*2430*/  IMAD.SHL.U32 R0, R12, 0x20, RZ ;  /* 0x000000200c007824 */ /* 0x002fe200078e00ff */
[----:B------:R-:W-:Y:S02]  /*2440*/  CS2R R24, SRZ ;  /* 0x0000000000187805 */ /* 0x000fe4000001ff00 */
[----:B------:R-:W-:Y:S01]  /*2450*/  CS2R R26, SRZ ;  /* 0x00000000001a7805 */ /* 0x000fe2000001ff00 */
[----:B------:R2:W-:Y:S01]  /*2460*/  STL [R1+0x4], RZ ;  /* 0x000004ff01007387 */ /* 0x0005e20000100800 */
[----:B------:R-:W-:Y:S02]  /*2470*/  CS2R R20, SRZ ;  /* 0x0000000000147805 */ /* 0x000fe4000001ff00 */
[----:B------:R-:W-:Y:S02]  /*2480*/  LOP3.LUT R0, R0, 0x400, RZ, 0xc0, !PT ;  /* 0x0000040000007812 */ /* 0x000fe400078ec0ff */
[----:B------:R-:W-:Y:S01]  /*2490*/  CS2R R22, SRZ ;  /* 0x0000000000167805 */ /* 0x000fe2000001ff00 */
[----:B------:R2:W-:Y:S01]  /*24a0*/  STL [R1+0x8], RZ ;  /* 0x000008ff01007387 */ /* 0x0005e20000100800 */
[----:B------:R-:W-:-:S02]  /*24b0*/  CS2R R16, SRZ ;  /* 0x0000000000107805 */ /* 0x000fc4000001ff00 */
[----:B------:R-:W-:Y:S02]  /*24c0*/  CS2R R18, SRZ ;  /* 0x0000000000127805 */ /* 0x000fe4000001ff00 */
[----:B------:R-:W-:Y:S01]  /*24d0*/  CS2R R12, SRZ ;  /* 0x00000000000c7805 */ /* 0x000fe2000001ff00 */
[----:B------:R2:W-:Y:S01]  /*24e0*/  STL [R1+0xc], RZ ;  /* 0x00000cff01007387 */ /* 0x0005e20000100800 */
[----:B------:R-:W-:Y:S02]  /*24f0*/  CS2R R14, SRZ ;  /* 0x00000000000e7805 */ /* 0x000fe4000001ff00 */
[----:B------:R-:W-:Y:S02]  /*2500*/  CS2R R8, SRZ ;  /* 0x0000000000087805 */ /* 0x000fe4000001ff00 */
[----:B------:R-:W-:Y:S01]  /*2510*/  CS2R R10, SRZ ;  /* 0x00000000000a7805 */ /* 0x000fe2000001ff00 */
[----:B------:R2:W-:Y:S01]  /*2520*/  STL [R1+0x10], RZ ;  /* 0x000010ff01007387 */ /* 0x0005e20000100800 */
[----:B------:R-:W-:-:S02]  /*2530*/  CS2R R4, SRZ ;  /* 0x0000000000047805 */ /* 0x000fc4000001ff00 */
[----:B------:R-:W-:Y:S01]  /*2540*/  CS2R R6, SRZ ;  /* 0x0000000000067805 */ /* 0x000fe2000001ff00 */
[----:B------:R2:W-:Y:S04]  /*2550*/  STL [R1+0x14], RZ ;  /* 0x000014ff01007387 */ /* 0x0005e80000100800 */
        /* <DEDUP_REMOVED lines=207> */
[----:B------:R2:W-:Y:S04]  /*3250*/  STL [R1+0x1b2c], R0 ;  /* 0x001b2c0001007387 */ /* 0x0005e80000100800 */
        /* <DEDUP_REMOVED lines=18> */
[----:B------:R2:W-:Y:S01]  /*3380*/  STL [R1+0x3dc], RZ ;  /* 0x0003dcff01007387 */ /* 0x0005e20000100800 */
[----:B------:R-:W-:Y:S05]  /*3390*/  BRA `(.L_x_1) ;  /* 0x00000594006c7947 */ /* 0x000fea0003800000 */
.L_x_0:
[----:B------:R0:W-:Y:S01]  /*33a0*/  STL [R1+0x1cb8], R20 ;  /* 0x001cb81401007387 */ /* 0x0001e20000100800 */
[----:B------:R-:W-:Y:S02]  /*33b0*/  IABS R10, R16 ;  /* 0x00000010000a7213 */ /* 0x000fe40000000000 */
[----:B-1----:R-:W-:Y:S01]  /*33c0*/  IABS R0, R17 ;  /* 0x0000001100007213 */ /* 0x002fe20000000000 */
[----:B------:R-:W-:Y:S01]  /*33d0*/  IMAD.MOV.U32 R12, RZ, RZ, RZ ;  /* 0x000000ffff0c7224 */ /* 0x000fe200078e00ff */
[----:B------:R-:W-:Y:S01]  /*33e0*/  ISETP.GE.AND P5, PT, R7, RZ, PT ;  /* 0x000000ff0700720c */ /* 0x000fe20003fa6270 */
[----:B------:R-:W1:Y:S01]  /*33f0*/  LDCU UR6, c[0x0][0x3ac] ;  /* 0x00007580ff0677ac */ /* 0x000e620008000800 */
[----:B0-----:R-:W2:Y:S01]  /*3400*/  LDL R20, [R1+0xf04] ;  /* 0x000f040001147983 */ /* 0x001ea20000100800 */
[----:B------:R-:W-:Y:S01]  /*3410*/  ISETP.GE.AND P3, PT, R25, RZ, PT ;  /* 0x000000ff1900720c */ /* 0x000fe20003f66270 */
[----:B------:R-:W0:Y:S02]  /*3420*/  LDCU.128 UR12, c[0x0][0x380] ;  /* 0x00007000ff0c77ac */ /* 0x000e240008000c00 */
[----:B------:R3:W-:Y:S01]  /*3430*/  STL [R1+0x1cb4], R21 ;  /* 0x001cb41501007387 */ /* 0x0007e20000100800 */
[----:B------:R-:W4:Y:S01]  /*3440*/  LDCU UR7, c[0x0][0x3a4] ;  /* 0x00007480ff0777ac */ /* 0x000f220008000800 */
[----:B------:R-:W0:Y:S02]  /*3450*/  LDCU UR10, c[0x0][0x3b0] ;  /* 0x00007600ff0a77ac */ /* 0x000e240008000800 */
[----:B---3--:R-:W3:Y:S01]  /*3460*/  LDL R21, [R1+0xf08] ;  /* 0x000f080001157983 */ /* 0x008ee20000100800 */
[----:B------:R-:W0:Y:S03]  /*3470*/  I2F.RP R14, R0 ;  /* 0x00000000000e7306 */ /* 0x000e260000209400 */
[----:B------:R1:W-:Y:S04]  /*3480*/  STL [R1+0x1cb0], R4 ;  /* 0x001cb00401007387 */ /* 0x0003e80000100800 */
[----:B------:R4:W-:Y:S04]  /*3490*/  STL [R1+0x1c30], R3 ;  /* 0x001c300301007387 */ /* 0x0009e80000100800 */
[----:B------:R4:W-:Y:S01]  /*34a0*/  STL [R1+0x1c2c], R17 ;  /* 0x001c2c1101007387 */ /* 0x0009e20000100800 */
[----:B-1----:R-:W-:Y:S01]  /*34b0*/  IMAD.MOV.U32 R4, RZ, RZ, R28 ;  /* 0x000000ffff047224 */ /* 0x002fe200078e001c */
[----:B------:R-:W-:Y:S01]  /*34c0*/  IABS R28, R25 ;  /* 0x00000019001c7213 */ /* 0x000fe20000000000 */
[----:B0-----:R-:W0:Y:S01]  /*34d0*/  MUFU.RCP R14, R14 ;  /* 0x0000000e000e7308 */ /* 0x001e220000001000 */
[----:B----4-:R-:W-:-:S02]  /*34e0*/  IMAD.MOV.U32 R3, RZ, RZ, R2 ;  /* 0x000000ffff037224 */ /* 0x010fc400078e0002 */
[----:B------:R-:W-:-:S05]  /*34f0*/  IMAD.MOV.U32 R17, RZ, RZ, R29 ;  /* 0x000000ffff117224 */ /* 0x000fca00078e001d */
[----:B------:R-:W1:Y:S01]  /*3500*/  I2F.RP R2, R10 ;  /* 0x0000000a00027306 */ /* 0x000e620000209400 */
[----:B0-----:R-:W-:-:S07]  /*3510*/  VIADD R14, R14, 0xffffffe ;  /* 0x0ffffffe0e0e7836 */ /* 0x001fce0000000000 */
[----:B------:R0:W-:Y:S08]  /*3520*/  F2I.FTZ.U32.TRUNC.NTZ R15, R14 ;  /* 0x0000000e000f7305 */ /* 0x0001f0000021f000 */
[----:B-1----:R-:W1:Y:S01]  /*3530*/  MUFU.RCP R2, R2 ;  /* 0x0000000200027308 */ /* 0x002e620000001000 */
[----:B0-----:R-:W-:Y:S02]  /*3540*/  IMAD.MOV.U32 R14, RZ, RZ, RZ ;  /* 0x000000ffff0e7224 */ /* 0x001fe400078e00ff */
[----:B-1----:R-:W-:-:S05]  /*3550*/  VIADD R2, R2, 0xffffffe ;  /* 0x0ffffffe02027836 */ /* 0x002fca0000000000 */
[----:B------:R-:W0:Y:S02]  /*3560*/  F2I.FTZ.U32.TRUNC.NTZ R13, R2 ;  /* 0x00000002000d7305 */ /* 0x000e24000021f000 */
[----:B0-----:R-:W-:-:S04]  /*3570*/  IMAD.MOV R2, RZ, RZ, -R13 ;  /* 0x000000ffff027224 */ /* 0x001fc800078e0a0d */
[----:B------:R-:W-:-:S04]  /*3580*/  IMAD R27, R2, R10, RZ ;  /* 0x0000000a021b7224 */ /* 0x000fc800078e02ff */
[----:B------:R-:W-:Y:S01]  /*3590*/  IMAD.HI.U32 R27, R13, R27, R12 ;  /* 0x0000001b0d1b7227 */ /* 0x000fe200078e000c */
[----:B--2---:R-:W-:-:S05]  /*35a0*/  IABS R2, R20 ;  /* 0x0000001400027213 */ /* 0x004fca0000000000 */
[----:B------:R-:W-:Y:S02]  /*35b0*/  IMAD.MOV.U32 R13, RZ, RZ, R2 ;  /* 0x000000ffff0d7224 */ /* 0x000fe400078e0002 */
[----:B------:R-:W-:Y:S02]  /*35c0*/  IMAD.MOV R2, RZ, RZ, -R15 ;  /* 0x000000ffff027224 */ /* 0x000fe400078e0a0f */
[----:B------:R-:W-:-:S04]  /*35d0*/  IMAD.HI.U32 R26, R27, R13, RZ ;  /* 0x0000000d1b1a7227 */ /* 0x000fc800078e00ff */
[----:B------:R-:W-:Y:S01]  /*35e0*/  IMAD R2, R2, R0, RZ ;  /* 0x0000000002027224 */ /* 0x000fe200078e02ff */
[----:B---3--:R-:W-:Y:S01]  /*35f0*/  IABS R12, R21 ;  /* 0x00000015000c7213 */ /* 0x008fe20000000000 */
[----:B------:R-:W-:Y:S02]  /*3600*/  IMAD.MOV R26, RZ, RZ, -R26 ;  /* 0x000000ffff1a7224 */ /* 0x000fe400078e0a1a */
[----:B------:R-:W-:Y:S01]  /*3610*/  IMAD.HI.U32 R2, R15, R2, R14 ;  /* 0x000000020f027227 */ /* 0x000fe200078e000e */
[----:B------:R-:W-:Y:S02]  /*3620*/  ISETP.GE.AND P2, PT, R20, RZ, PT ;  /* 0x000000ff1400720c */ /* 0x000fe40003f46270 */
[----:B------:R-:W-:Y:S01]  /*3630*/  ISETP.GE.AND P4, PT, R21, RZ, PT ;  /* 0x000000ff1500720c */ /* 0x000fe20003f86270 */
[----:B------:R-:W-:Y:S01]  /*3640*/  IMAD.HI.U32 R27, R27, R12, RZ ;  /* 0x0000000c1b1b7227 */ /* 0x000fe200078e00ff */
[----:B------:R-:W-:-:S03]  /*3650*/  IABS R14, R18 ;  /* 0x00000012000e7213 */ /* 0x000fc60000000000 */
[----:B------:R-:W-:Y:S02]  /*3660*/  IMAD.MOV R27, RZ, RZ, -R27 ;  /* 0x000000ffff1b7224 */ /* 0x000fe400078e0a1b */
[C---:B------:R-:W-:Y:S01]  /*3670*/  IMAD R15, R10.reuse, R26, R13 ;  /* 0x0000001a0a0f7224 */ /* 0x040fe200078e020d */
[----:B------:R-:W-:Y:S01]  /*3680*/  IABS R26, R24 ;  /* 0x00000018001a7213 */ /* 0x000fe20000000000 */
[----:B------:R-:W-:Y:S01]  /*3690*/  IMAD R12, R10, R27, R12 ;  /* 0x0000001b0a0c7224 */ /* 0x000fe200078e020c */
[----:B------:R-:W-:Y:S01]  /*36a0*/  IABS R27, R7 ;  /* 0x00000007001b7213 */ /* 0x000fe20000000000 */
[----:B------:R-:W-:Y:S01]  /*36b0*/  IMAD.HI.U32 R13, R2, R28, RZ ;  /* 0x0000001c020d7227 */ /* 0x000fe200078e00ff */
[----:B------:R-:W2:Y:S01]  /*36c0*/  LDL R7, [R1+0x5cc] ;  /* 0x0005cc0001077983 */ /* 0x000ea20000100800 */
[C---:B------:R-:W-:Y:S02]  /*36d0*/  ISETP.GT.U32.AND P0, PT, R10.reuse, R15, PT ;  /* 0x0000000f0a00720c */ /* 0x040fe40003f04070 */
[----:B------:R-:W-:Y:S01]  /*36e0*/  ISETP.GT.U32.AND P1, PT, R10, R12, PT ;  /* 0x0000000c0a00720c */ /* 0x000fe20003f24070 */
[----:B------:R-:W-:-:S02]  /*36f0*/  IMAD.MOV R13, RZ, RZ, -R13 ;  /* 0x000000ffff0d7224 */ /* 0x000fc400078e0a0d */
[----:B------:R-:W-:-:S04]  /*3700*/  IMAD.HI.U32 R29, R2, R27, RZ ;  /* 0x0000001b021d7227 */ /* 0x000fc800078e00ff */
[----:B------:R-:W-:Y:S02]  /*3710*/  IMAD R13, R0, R13, R28 ;  /* 0x0000000d000d7224 */ /* 0x000fe400078e021c */
[----:B------:R-:W-:Y:S02]  /*3720*/  IMAD.MOV R29, RZ, RZ, -R29 ;  /* 0x000000ffff1d7224 */ /* 0x000fe400078e0a1d */
[--C-:B------:R-:W-:Y:S02]  /*3730*/  @!P0 IMAD.IADD R15, R15, 0x1, -R10.reuse ;  /* 0x000000010f0f8824 */ /* 0x100fe400078e0a0a */
[----:B------:R-:W-:Y:S01]  /*3740*/  @!P1 IMAD.IADD R12, R12, 0x1, -R10 ;  /* 0x000000010c0c9824 */ /* 0x000fe200078e0a0a */
[----:B------:R-:W-:Y:S01]  /*3750*/  ISETP.GT.U32.AND P1, PT, R0, R13, PT ;  /* 0x0000000d0000720c */ /* 0x000fe20003f24070 */
[----:B------:R-:W-:Y:S01]  /*3760*/  IMAD.HI.U32 R28, R2, R14, RZ ;  /* 0x0000000e021c7227 */ /* 0x000fe200078e00ff */
[C---:B------:R-:W-:Y:S02]  /*3770*/  ISETP.GT.U32.AND P0, PT, R10.reuse, R15, PT ;  /* 0x0000000f0a00720c */ /* 0x040fe40003f04070 */
[----:B------:R-:W-:Y:S01]  /*3780*/  ISETP.GT.U32.AND P6, PT, R10, R12, PT ;  /* 0x0000000c0a00720c */ /* 0x000fe20003fc4070 */
[----:B------:R-:W-:-:S02]  /*3790*/  IMAD R27, R0, R29, R27 ;  /* 0x0000001d001b7224 */ /* 0x000fc400078e021b */
[----:B------:R-:W-:Y:S01]  /*37a0*/  IMAD.MOV R28, RZ, RZ, -R28 ;  /* 0x000000ffff1c7224 */ /* 0x000fe200078e0a1c */
[----:B------:R-:W3:Y:S01]  /*37b0*/  LDL.LU R29, [R1+0x590] ;  /* 0x00059000011d7983 */ /* 0x000ee20000300800 */
[----:B------:R-:W-:-:S06]  /*37c0*/  IMAD.HI.U32 R25, R2, R26, RZ ;  /* 0x0000001a02197227 */ /* 0x000fcc00078e00ff */
[--C-:B------:R-:W-:Y:S02]  /*37d0*/  @!P0 IMAD.IADD R15, R15, 0x1, -R10.reuse ;  /* 0x000000010f0f8824 */ /* 0x100fe400078e0a0a */
[----:B------:R-:W-:Y:S02]  /*37e0*/  @!P6 IMAD.IADD R12, R12, 0x1, -R10 ;  /* 0x000000010c0ce824 */ /* 0x000fe400078e0a0a */
[----:B------:R-:W-:Y:S01]  /*37f0*/  @!P1 IMAD.IADD R13, R13, 0x1, -R0 ;  /* 0x000000010d0d9824 */ /* 0x000fe200078e0a00 */
[----:B------:R-:W-:Y:S01]  /*3800*/  ISETP.NE.AND P1, PT, R16, RZ, PT ;  /* 0x000000ff1000720c */ /* 0x000fe20003f25270 */
[----:B------:R-:W-:Y:S01]  /*3810*/  @!P2 IMAD.MOV R15, RZ, RZ, -R15 ;  /* 0x000000ffff0fa224 */ /* 0x000fe200078e0a0f */
[----:B------:R-:W-:Y:S01]  /*3820*/  ISETP.GT.U32.AND P0, PT, R0, R27, PT ;  /* 0x0000001b0000720c */ /* 0x000fe20003f04070 */
[----:B------:R-:W-:Y:S01]  /*3830*/  @!P4 IMAD.MOV R12, RZ, RZ, -R12 ;  /* 0x000000ffff0cc224 */ /* 0x000fe200078e0a0c */
[----:B------:R-:W-:Y:S01]  /*3840*/  LOP3.LUT R16, RZ, R16, RZ, 0x33, !PT ;  /* 0x00000010ff107212 */ /* 0x000fe200078e33ff */
[----:B------:R-:W-:-:S02]  /*3850*/  IMAD.MOV R25, RZ, RZ, -R25 ;  /* 0x000000ffff197224 */ /* 0x000fc400078e0a19 */
[----:B------:R-:W-:Y:S01]  /*3860*/  IMAD R14, R0, R28, R14 ;  /* 0x0000001c000e7224 */ /* 0x000fe200078e020e */
[C---:B------:R-:W-:Y:S01]  /*3870*/  SEL R15, R16.reuse, R15, !P1 ;  /* 0x0000000f100f7207 */ /* 0x040fe20004800000 */
[----:B------:R-:W4:Y:S01]  /*3880*/  LDL.LU R28, [R1+0x5ac] ;  /* 0x0005ac00011c7983 */ /* 0x000f220000300800 */
[----:B------:R-:W-:Y:S01]  /*3890*/  SEL R12, R16, R12, !P1 ;  /* 0x0000000c100c7207 */ /* 0x000fe20004800000 */
[----:B------:R-:W-:Y:S02]  /*38a0*/  IMAD R25, R0, R25, R26 ;  /* 0x0000001900197224 */ /* 0x000fe400078e021a */
[----:B------:R-:W3:Y:S04]  /*38b0*/  LDL.LU R20, [R1+0x1cb8] ;  /* 0x001cb80001147983 */ /* 0x000ee80000300800 */
[----:B------:R-:W3:Y:S04]  /*38c0*/  LDL.LU R21, [R1+0x1cb4] ;  /* 0x001cb40001157983 */ /* 0x000ee80000300800 */
[----:B------:R-:W3:Y:S04]  /*38d0*/  LDL.LU R26, [R1+0x5a8] ;  /* 0x0005a800011a7983 */ /* 0x000ee80000300800 */
[----:B------:R0:W-:Y:S01]  /*38e0*/  STL [R1+0x5fc], R15 ;  /* 0x0005fc0f01007387 */ /* 0x0001e20000100800 */
[----:B------:R-:W-:-:S03]  /*38f0*/  @!P0 IMAD.IADD R27, R27, 0x1, -R0 ;  /* 0x000000011b1b8824 */ /* 0x000fc600078e0a00 */
[----:B------:R-:W-:Y:S01]  /*3900*/  STL [R1+0x5f8], R12 ;  /* 0x0005f80c01007387 */ /* 0x000fe20000100800 */
[----:B------:R-:W-:-:S03]  /*3910*/  ISETP.GE.AND P0, PT, R18, RZ, PT ;  /* 0x000000ff1200720c */ /* 0x000fc60003f06270 */
[----:B------:R-:W3:Y:S04]  /*3920*/  LDL.LU R16, [R1+0x10] ;  /* 0x0000100001107983 */ /* 0x000ee80000300800 */
[----:B------:R-:W4:Y:S01]  /*3930*/  LDL.LU R18, [R1+0xc] ;  /* 0x00000c0001127983 */ /* 0x000f220000300800 */
[C---:B------:R-:W-:Y:S02]  /*3940*/  ISETP.GT.U32.AND P2, PT, R0.reuse, R14, PT ;  /* 0x0000000e0000720c */ /* 0x040fe40003f44070 */
[C---:B------:R-:W-:Y:S02]  /*3950*/  ISETP.GT.U32.AND P6, PT, R0.reuse, R13, PT ;  /* 0x0000000d0000720c */ /* 0x040fe40003fc4070 */
[C---:B------:R-:W-:Y:S02]  /*3960*/  ISETP.GT.U32.AND P4, PT, R0.reuse, R27, PT ;  /* 0x0000001b0000720c */ /* 0x040fe40003f84070 */
[----:B------:R-:W-:-:S07]  /*3970*/  ISETP.GT.U32.AND P1, PT, R0, R25, PT ;  /* 0x000000190000720c */ /* 0x000fce0003f24070 */
[--C-:B------:R-:W-:Y:S02]  /*3980*/  @!P2 IMAD.IADD R14, R14, 0x1, -R0.reuse ;  /* 0x000000010e0ea824 */ /* 0x100fe400078e0a00 */
[--C-:B------:R-:W-:Y:S02]  /*3990*/  @!P6 IMAD.IADD R13, R13, 0x1, -R0.reuse ;  /* 0x000000010d0de824 */ /* 0x100fe400078e0a00 */
[--C-:B------:R-:W-:Y:S01]  /*39a0*/  @!P4 IMAD.IADD R27, R27, 0x1, -R0.reuse ;  /* 0x000000011b1bc824 */ /* 0x100fe200078e0a00 */
[----:B------:R-:W-:Y:S01]  /*39b0*/  ISETP.GT.U32.AND P4, PT, R0, R14, PT ;  /* 0x0000000e0000720c */ /* 0x000fe20003f84070 */
[----:B------:R-:W-:Y:S02]  /*39c0*/  @!P3 IMAD.MOV R13, RZ, RZ, -R13 ;  /* 0x000000ffff0db224 */ /* 0x000fe400078e0a0d */
[----:B------:R-:W-:Y:S01]  /*39d0*/  @!P1 IMAD.IADD R25, R25, 0x1, -R0 ;  /* 0x0000000119199824 */ /* 0x000fe200078e0a00 */
[----:B------:R-:W-:-:S04]  /*39e0*/  ISETP.GE.AND P6, PT, R24, RZ, PT ;  /* 0x000000ff1800720c */ /* 0x000fc80003fc6270 */
[----:B------:R-:W-:Y:S01]  /*39f0*/  ISETP.GT.U32.AND P1, PT, R0, R25, PT ;  /* 0x000000190000720c */ /* 0x000fe20003f24070 */
[----:B------:R1:W-:Y:S04]  /*3a00*/  STL [R1+0x4c0], R13 ;  /* 0x0004c00d01007387 */ /* 0x0003e80000100800 */
[----:B------:R-:W-:Y:S01]  /*3a10*/  @!P4 IMAD.IADD R14, R14, 0x1, -R0 ;  /* 0x000000010e0ec824 */ /* 0x000fe200078e0a00 */
[----:B0-----:R-:W-:Y:S02]  /*3a20*/  IABS R15, R22 ;  /* 0x00000016000f7213 */ /* 0x001fe40000000000 */
[----:B------:R-:W-:Y:S01]  /*3a30*/  ISETP.GE.AND P2, PT, R6, RZ, PT ;  /* 0x000000ff0600720c */ /* 0x000fe20003f46270 */
[----:B-1----:R-:W-:-:S04]  /*3a40*/  IMAD.MOV.U32 R13, RZ, RZ, R14 ;  /* 0x000000ffff0d7224 */ /* 0x002fc800078e000e */
[----:B------:R-:W-:Y:S02]  /*3a50*/  @!P1 IMAD.IADD R25, R25, 0x1, -R0 ;  /* 0x0000000119199824 */ /* 0x000fe400078e0a00 */
[----:B------:R-:W-:Y:S02]  /*3a60*/  @!P0 IMAD.MOV R13, RZ, RZ, -R13 ;  /* 0x000000ffff0d8224 */ /* 0x000fe400078e0a0d */
[----:B------:R-:W-:Y:S01]  /*3a70*/  @!P5 IMAD.MOV R27, RZ, RZ, -R27 ;  /* 0x000000ffff1bd224 */ /* 0x000fe200078e0a1b */
[----:B------:R-:W-:-:S04]  /*3a80*/  ISETP.GE.AND P5, PT, R23, RZ, PT ;  /* 0x000000ff1700720c */ /* 0x000fc80003fa6270 */
[----:B------:R-:W-:Y:S04]  /*3a90*/  STL [R1+0x4bc], R27 ;  /* 0x0004bc1b01007387 */ /* 0x000fe80000100800 */
[----:B------:R0:W-:Y:S02]  /*3aa0*/  STL [R1+0x4b0], R13 ;  /* 0x0004b00d01007387 */ /* 0x0001e40000100800 */
[----:B0-----:R-:W-:Y:S01]  /*3ab0*/  IABS R13, R5 ;  /* 0x00000005000d7213 */ /* 0x001fe20000000000 */
[----:B--2---:R-:W-:Y:S01]  /*3ac0*/  IMAD.MOV.U32 R10, RZ, RZ, R7 ;  /* 0x000000ffff0a7224 */ /* 0x004fe200078e0007 */
[----:B------:R-:W-:-:S05]  /*3ad0*/  IABS R7, R6 ;  /* 0x0000000600077213 */ /* 0x000fca0000000000 */
[----:B------:R-:W-:-:S04]  /*3ae0*/  IMAD.HI.U32 R12, R2, R7, RZ ;  /* 0x00000007020c7227 */ /* 0x000fc800078e00ff */
[----:B------:R-:W-:-:S04]  /*3af0*/  IMAD.MOV R12, RZ, RZ, -R12 ;  /* 0x000000ffff0c7224 */ /* 0x000fc800078e0a0c */
[----:B------:R-:W-:-:S05]  /*3b00*/  IMAD R7, R0, R12, R7 ;  /* 0x0000000c00077224 */ /* 0x000fca00078e0207 */
[----:B------:R-:W-:Y:S01]  /*3b10*/  ISETP.GT.U32.AND P3, PT, R0, R7, PT ;  /* 0x000000070000720c */ /* 0x000fe20003f64070 */
[----:B------:R-:W-:Y:S01]  /*3b20*/  IMAD.MOV.U32 R24, RZ, RZ, R10 ;  /* 0x000000ffff187224 */ /* 0x000fe200078e000a */
[----:B------:R-:W-:Y:S01]  /*3b30*/  IABS R10, R23 ;  /* 0x00000017000a7213 */ /* 0x000fe20000000000 */
[----:B------:R-:W-:-:S04]  /*3b40*/  IMAD.HI.U32 R12, R2, R15, RZ ;  /* 0x0000000f020c7227 */ /* 0x000fc800078e00ff */
[----:B------:R-:W-:-:S06]  /*3b50*/  IMAD.HI.U32 R6, R2, R10, RZ ;  /* 0x0000000a02067227 */ /* 0x000fcc00078e00ff */
[----:B------:R-:W-:Y:S02]  /*3b60*/  @!P3 IMAD.IADD R7, R7, 0x1, -R0 ;  /* 0x000000010707b824 */ /* 0x000fe400078e0a00 */
[----:B------:R-:W-:-:S03]  /*3b70*/  IMAD.MOV R6, RZ, RZ, -R6 ;  /* 0x000000ffff067224 */ /* 0x000fc600078e0a06 */
[C---:B------:R-:W-:Y:S01]  /*3b80*/  ISETP.GT.U32.AND P0, PT, R0.reuse, R7, PT ;  /* 0x000000070000720c */ /* 0x040fe20003f04070 */
[----:B------:R-:W-:Y:S02]  /*3b90*/  IMAD.MOV R12, RZ, RZ, -R12 ;  /* 0x000000ffff0c7224 */ /* 0x000fe400078e0a0c */
[C---:B------:R-:W-:Y:S02]  /*3ba0*/  IMAD R10, R0.reuse, R6, R10 ;  /* 0x00000006000a7224 */ /* 0x040fe400078e020a */
[----:B------:R-:W-:Y:S02]  /*3bb0*/  IMAD.MOV.U32 R23, RZ, RZ, R25 ;  /* 0x000000ffff177224 */ /* 0x000fe400078e0019 */
[C---:B------:R-:W-:Y:S02]  /*3bc0*/  IMAD R15, R0.reuse, R12, R15 ;  /* 0x0000000c000f7224 */ /* 0x040fe400078e020f */
[----:B------:R-:W-:Y:S01]  /*3bd0*/  @!P6 IMAD.MOV R23, RZ, RZ, -R23 ;  /* 0x000000ffff17e224 */ /* 0x000fe200078e0a17 */
[----:B------:R-:W-:-:S03]  /*3be0*/  ISETP.GT.U32.AND P6, PT, R0, R10, PT ;  /* 0x0000000a0000720c */ /* 0x000fc60003fc4070 */
[----:B------:R-:W-:Y:S01]  /*3bf0*/  @!P0 IMAD.IADD R7, R7, 0x1, -R0 ;  /* 0x0000000107078824 */ /* 0x000fe200078e0a00 */
[----:B------:R-:W-:-:S09]  /*3c00*/  ISETP.GT.U32.AND P0, PT, R0, R15, PT ;  /* 0x0000000f0000720c */ /* 0x000fd20003f04070 */
[----:B------:R-:W-:-:S04]  /*3c10*/  @!P6 IMAD.IADD R10, R10, 0x1, -R0 ;  /* 0x000000010a0ae824 */ /* 0x000fc800078e0a00 */
[----:B------:R-:W-:Y:S01]  /*3c20*/  @!P0 IMAD.IADD R15, R15, 0x1, -R0 ;  /* 0x000000010f0f8824 */ /* 0x000fe200078e0a00 */
[----:B------:R-:W-:Y:S02]  /*3c30*/  ISETP.GT.U32.AND P0, PT, R0, R10, PT ;  /* 0x0000000a0000720c */ /* 0x000fe40003f04070 */
[----:B---3--:R-:W-:Y:S02]  /*3c40*/  IABS R14, R16 ;  /* 0x00000010000e7213 */ /* 0x008fe40000000000 */
[----:B----4-:R-:W-:Y:S02]  /*3c50*/  ISETP.GE.AND P1, PT, R18, RZ, PT ;  /* 0x000000ff1200720c */ /* 0x010fe40003f26270 */
[----:B------:R-:W-:Y:S01]  /*3c60*/  IABS R6, R18 ;  /* 0x0000001200067213 */ /* 0x000fe20000000000 */
[----:B------:R-:W-:-:S04]  /*3c70*/  IMAD.HI.U32 R18, R2, R14, RZ ;  /* 0x0000000e02127227 */ /* 0x000fc800078e00ff */
[----:B------:R-:W-:Y:S02]  /*3c80*/  IMAD.MOV R18, RZ, RZ, -R18 ;  /* 0x000000ffff127224 */ /* 0x000fe400078e0a12 */
[----:B------:R-:W-:Y:S02]  /*3c90*/  IMAD.MOV.U32 R25, RZ, RZ, R29 ;  /* 0x000000ffff197224 */ /* 0x000fe400078e001d */
[----:B------:R-:W-:Y:S02]  /*3ca0*/  IMAD.MOV.U32 R29, RZ, RZ, R4 ;  /* 0x000000ffff1d7224 */ /* 0x000fe400078e0004 */
[----:B------:R-:W-:Y:S02]  /*3cb0*/  IMAD.MOV.U32 R4, RZ, RZ, R7 ;  /* 0x000000ffff047224 */ /* 0x000fe400078e0007 */
[----:B------:R-:W-:Y:S02]  /*3cc0*/  IMAD R14, R0, R18, R14 ;  /* 0x00000012000e7224 */ /* 0x000fe400078e020e */
[----:B------:R-:W-:-:S02]  /*3cd0*/  @!P2 IMAD.MOV R4, RZ, RZ, -R4 ;  /* 0x000000ffff04a224 */ /* 0x000fc400078e0a04 */
[----:B------:R-:W-:Y:S01]  /*3ce0*/  @!P0 IMAD.IADD R10, R10, 0x1, -R0 ;  /* 0x000000010a0a8824 */ /* 0x000fe200078e0a00 */
[----:B------:R-:W-:Y:S01]  /*3cf0*/  ISETP.GT.U32.AND P0, PT, R0, R14, PT ;  /* 0x0000000e0000720c */ /* 0x000fe20003f04070 */
[----:B------:R-:W-:Y:S04]  /*3d00*/  STL [R1+0x4ac], R23 ;  /* 0x0004ac1701007387 */ /* 0x000fe80000100800 */
[----:B------:R0:W-:Y:S02]  /*3d10*/  STL [R1+0x4a8], R4 ;  /* 0x0004a80401007387 */ /* 0x0001e40000100800 */
[----:B0-----:R-:W-:-:S04]  /*3d20*/  IMAD.MOV.U32 R4, RZ, RZ, R10 ;  /* 0x000000ffff047224 */ /* 0x001fc800078e000a */
[----:B------:R-:W-:Y:S02]  /*3d30*/  @!P5 IMAD.MOV R4, RZ, RZ, -R4 ;  /* 0x000000ffff04d224 */ /* 0x000fe400078e0a04 */
[----:B------:R-:W-:Y:S01]  /*3d40*/  @!P0 IMAD.IADD R14, R14, 0x1, -R0 ;  /* 0x000000010e0e8824 */ /* 0x000fe200078e0a00 */
[----:B------:R-:W-:Y:S02]  /*3d50*/  ISETP.GE.AND P0, PT, R5, RZ, PT ;  /* 0x000000ff0500720c */ /* 0x000fe40003f06270 */
[----:B------:R0:W-:Y:S04]  /*3d60*/  STL [R1+0x4a4], R4 ;  /* 0x0004a40401007387 */ /* 0x0001e80000100800 */
[----:B0-----:R-:W2:Y:S04]  /*3d70*/  LDL.LU R4, [R1+0x1cb0] ;  /* 0x001cb00001047983 */ /* 0x001ea80000300800 */
[----:B------:R-:W3:Y:S01]  /*3d80*/  LDL.LU R5, [R1+0x554] ;  /* 0x0005540001057983 */ /* 0x000ee20000300800 */
[----:B------:R-:W-:Y:S01]  /*3d90*/  ISETP.GE.AND P4, PT, R22, RZ, PT ;  /* 0x000000ff1600720c */ /* 0x000fe20003f86270 */
[----:B------:R-:W-:-:S04]  /*3da0*/  IMAD.HI.U32 R22, R2, R6, RZ ;  /* 0x0000000602167227 */ /* 0x000fc800078e00ff */
[----:B------:R-:W-:-:S04]  /*3db0*/  IMAD.MOV R22, RZ, RZ, -R22 ;  /* 0x000000ffff167224 */ /* 0x000fc800078e0a16 */
[----:B------:R-:W-:Y:S01]  /*3dc0*/  IMAD R6, R0, R22, R6 ;  /* 0x0000001600067224 */ /* 0x000fe200078e0206 */
[----:B------:R-:W-:-:S04]  /*3dd0*/  ISETP.GE.AND P3, PT, R16, RZ, PT ;  /* 0x000000ff1000720c */ /* 0x000fc80003f66270 */
[----:B------:R-:W-:Y:S02]  /*3de0*/  ISETP.GT.U32.AND P6, PT, R0, R6, PT ;  /* 0x000000060000720c */ /* 0x000fe40003fc4070 */
[----:B------:R-:W-:-:S05]  /*3df0*/  IABS R16, R11 ;  /* 0x0000000b00107213 */ /* 0x000fca0000000000 */
[----:B------:R-:W-:Y:S01]  /*3e00*/  IMAD.HI.U32 R18, R2, R16, RZ ;  /* 0x0000001002127227 */ /* 0x000fe200078e00ff */
[----:B------:R-:W-:-:S03]  /*3e10*/  IABS R12, R8 ;  /* 0x00000008000c7213 */ /* 0x000fc60000000000 */
[----:B------:R-:W-:Y:S02]  /*3e20*/  IMAD.MOV R18, RZ, RZ, -R18 ;  /* 0x000000ffff127224 */ /* 0x000fe400078e0a12 */
[----:B------:R-:W-:Y:S01]  /*3e30*/  @!P6 IMAD.IADD R6, R6, 0x1, -R0 ;  /* 0x000000010606e824 */ /* 0x000fe200078e0a00 */
[C---:B------:R-:W-:Y:S01]  /*3e40*/  ISETP.GT.U32.AND P2, PT, R0.reuse, R15, PT ;  /* 0x0000000f0000720c */ /* 0x040fe20003f44070 */
[----:B------:R-:W-:Y:S01]  /*3e50*/  IMAD R16, R0, R18, R16 ;  /* 0x0000001200107224 */ /* 0x000fe200078e0210 */
[----:B------:R-:W-:Y:S01]  /*3e60*/  IABS R18, R9 ;  /* 0x0000000900127213 */ /* 0x000fe20000000000 */
[----:B------:R-:W-:Y:S01]  /*3e70*/  IMAD.HI.U32 R22, R2, R12, RZ ;  /* 0x0000000c02167227 */ /* 0x000fe200078e00ff */
[----:B------:R-:W-:-:S03]  /*3e80*/  ISETP.GT.U32.AND P6, PT, R0, R6, PT ;  /* 0x000000060000720c */ /* 0x000fc60003fc4070 */
[----:B------:R-:W-:Y:S02]  /*3e90*/  IMAD.MOV.U32 R27, RZ, RZ, R24 ;  /* 0x000000ffff1b7224 */ /* 0x000fe400078e0018 */
[----:B------:R-:W-:Y:S02]  /*3ea0*/  IMAD.MOV R22, RZ, RZ, -R22 ;  /* 0x000000ffff167224 */ /* 0x000fe400078e0a16 */
[----:B------:R-:W-:-:S04]  /*3eb0*/  IMAD.HI.U32 R24, R2, R18, RZ ;  /* 0x0000001202187227 */ /* 0x000fc800078e00ff */
[----:B------:R-:W-:Y:S01]  /*3ec0*/  IMAD.HI.U32 R23, R2, R13, RZ ;  /* 0x0000000d02177227 */ /* 0x000fe200078e00ff */
[----:B------:R-:W-:-:S03]  /*3ed0*/  IABS R7, R20 ;  /* 0x0000001400077213 */ /* 0x000fc60000000000 */
[----:B------:R-:W-:Y:S01]  /*3ee0*/  IMAD R12, R0, R22, R12 ;  /* 0x00000016000c7224 */ /* 0x000fe200078e020c */
[----:B------:R-:W-:Y:S01]  /*3ef0*/  IABS R22, R19 ;  /* 0x0000001300167213 */ /* 0x000fe20000000000 */
[----:B------:R-:W-:Y:S02]  /*3f00*/  IMAD.MOV R24, RZ, RZ, -R24 ;  /* 0x000000ffff187224 */ /* 0x000fe400078e0a18 */
[----:B------:R-:W-:Y:S02]  /*3f10*/  IMAD.MOV R23, RZ, RZ, -R23 ;  /* 0x000000ffff177224 */ /* 0x000fe400078e0a17 */
[--C-:B------:R-:W-:Y:S02]  /*3f20*/  @!P2 IMAD.IADD R15, R15, 0x1, -R0.reuse ;  /* 0x000000010f0fa824 */ /* 0x100fe400078e0a00 */
[----:B------:R-:W-:Y:S02]  /*3f30*/  @!P6 IMAD.IADD R6, R6, 0x1, -R0 ;  /* 0x000000010606e824 */ /* 0x000fe400078e0a00 */
[----:B------:R-:W-:-:S02]  /*3f40*/  IMAD R18, R0, R24, R18 ;  /* 0x0000001800127224 */ /* 0x000fc400078e0212 */
[----:B------:R-:W-:-:S04]  /*3f50*/  IMAD.HI.U32 R10, R2, R22, RZ ;  /* 0x00000016020a7227 */ /* 0x000fc800078e00ff */
[----:B------:R-:W-:Y:S02]  /*3f60*/  IMAD R13, R0, R23, R13 ;  /* 0x00000017000d7224 */ /* 0x000fe400078e020d */
[----:B------:R-:W-:-:S04]  /*3f70*/  IMAD.HI.U32 R23, R2, R7, RZ ;  /* 0x0000000702177227 */ /* 0x000fc800078e00ff */
[----:B------:R-:W-:Y:S02]  /*3f80*/  IMAD.MOV R10, RZ, RZ, -R10 ;  /* 0x000000ffff0a7224 */ /* 0x000fe400078e0a0a */
[----:B------:R-:W-:Y:S02]  /*3f90*/  IMAD.MOV R23, RZ, RZ, -R23 ;  /* 0x000000ffff177224 */ /* 0x000fe400078e0a17 */
[C---:B------:R-:W-:Y:S02]  /*3fa0*/  IMAD R10, R0.reuse, R10, R22 ;  /* 0x0000000a000a7224 */ /* 0x040fe400078e0216 */
[----:B------:R-:W4:Y:S01]  /*3fb0*/  LDL.LU R22, [R1+0x588] ;  /* 0x0005880001167983 */ /* 0x000f220000300800 */
[----:B------:R-:W-:Y:S02]  /*3fc0*/  IMAD R7, R0, R23, R7 ;  /* 0x0000001700077224 */ /* 0x000fe400078e0207 */
[----:B---3--:R-:W-:Y:S02]  /*3fd0*/  IMAD.MOV.U32 R24, RZ, RZ, R5 ;  /* 0x000000ffff187224 */ /* 0x008fe400078e0005 */
[----:B------:R-:W-:-:S02]  /*3fe0*/  IMAD.MOV.U32 R5, RZ, RZ, R15 ;  /* 0x000000ffff057224 */ /* 0x000fc400078e000f */
[----:B------:R-:W-:Y:S02]  /*3ff0*/  IMAD.MOV.U32 R15, RZ, RZ, R6 ;  /* 0x000000ffff0f7224 */ /* 0x000fe400078e0006 */
[----:B------:R-:W-:Y:S02]  /*4000*/  @!P4 IMAD.MOV R5, RZ, RZ, -R5 ;  /* 0x000000ffff05c224 */ /* 0x000fe400078e0a05 */
[----:B------:R-:W-:-:S03]  /*4010*/  @!P1 IMAD.MOV R15, RZ, RZ, -R15 ;  /* 0x000000ffff0f9224 */ /* 0x000fc600078e0a0f */
[----:B------:R-:W-:Y:S04]  /*4020*/  STL [R1+0x4a0], R5 ;  /* 0x0004a00501007387 */ /* 0x000fe80000100800 */
[----:B------:R0:W-:Y:S04]  /*4030*/  STL [R1+0x49c], R15 ;  /* 0x00049c0f01007387 */ /* 0x0001e80000100800 */
[----:B------:R-:W3:Y:S01]  /*4040*/  LDL.LU R23, [R1] ;  /* 0x0000000001177983 */ /* 0x000ee20000300800 */
[C---:B------:R-:W-:Y:S02]  /*4050*/  ISETP.GT.U32.AND P5, PT, R0.reuse, R13, PT ;  /* 0x0000000d0000720c */ /* 0x040fe40003fa4070 */
[----:B------:R-:W-:-:S02]  /*4060*/  ISETP.GT.U32.AND P2, PT, R0, R12, PT ;  /* 0x0000000c0000720c */ /* 0x000fc40003f44070 */
[C---:B------:R-:W-:Y:S02]  /*4070*/  ISETP.GT.U32.AND P6, PT, R0.reuse, R16, PT ;  /* 0x000000100000720c */ /* 0x040fe40003fc4070 */
[----:B------:R-:W-:-:S07]  /*4080*/  ISETP.GT.U32.AND P1, PT, R0, R10, PT ;  /* 0x0000000a0000720c */ /* 0x000fce0003f24070 */
[--C-:B------:R-:W-:Y:S01]  /*4090*/  @!P5 IMAD.IADD R13, R13, 0x1, -R0.reuse ;  /* 0x000000010d0dd824 */ /* 0x100fe200078e0a00 */
[----:B------:R-:W-:Y:S01]  /*40a0*/  ISETP.GT.U32.AND P5, PT, R0, R14, PT ;  /* 0x0000000e0000720c */ /* 0x000fe20003fa4070 */
[--C-:B------:R-:W-:Y:S02]  /*40b0*/  @!P2 IMAD.IADD R12, R12, 0x1, -R0.reuse ;  /* 0x000000010c0ca824 */ /* 0x100fe400078e0a00 */
[--C-:B------:R-:W-:Y:S01]  /*40c0*/  @!P6 IMAD.IADD R16, R16, 0x1, -R0.reuse ;  /* 0x000000011010e824 */ /* 0x100fe200078e0a00 */
[C---:B------:R-:W-:Y:S02]  /*40d0*/  ISETP.GT.U32.AND P2, PT, R0.reuse, R13, PT ;  /* 0x0000000d0000720c */ /* 0x040fe40003f44070 */
[C---:B------:R-:W-:Y:S02]  /*40e0*/  ISETP.GT.U32.AND P6, PT, R0.reuse, R12, PT ;  /* 0x0000000c0000720c */ /* 0x040fe40003fc4070 */
[----:B------:R-:W-:Y:S02]  /*40f0*/  ISETP.GT.U32.AND P4, PT, R0, R16, PT ;  /* 0x000000100000720c */ /* 0x000fe40003f84070 */
[----:B------:R-:W-:Y:S01]  /*4100*/  IABS R6, R21 ;  /* 0x0000001500067213 */ /* 0x000fe20000000000 */
[----:B------:R-:W-:-:S02]  /*4110*/  @!P1 IMAD.IADD R10, R10, 0x1, -R0 ;  /* 0x000000010a0a9824 */ /* 0x000fc400078e0a00 */
[----:B------:R-:W-:Y:S01]  /*4120*/  @!P5 IMAD.IADD R14, R14, 0x1, -R0 ;  /* 0x000000010e0ed824 */ /* 0x000fe200078e0a00 */
[----:B------:R-:W-:-:S03]  /*4130*/  ISETP.GT.U32.AND P5, PT, R0, R18, PT ;  /* 0x000000120000720c */ /* 0x000fc60003fa4070 */
[----:B------:R-:W-:Y:S01]  /*4140*/  @!P2 IMAD.IADD R13, R13, 0x1, -R0 ;  /* 0x000000010d0da824 */ /* 0x000fe200078e0a00 */
[----:B------:R-:W-:Y:S01]  /*4150*/  ISETP.GE.AND P2, PT, R8, RZ, PT ;  /* 0x000000ff0800720c */ /* 0x000fe20003f46270 */
[----:B------:R-:W-:-:S04]  /*4160*/  IMAD.HI.U32 R8, R2, R6, RZ ;  /* 0x0000000602087227 */ /* 0x000fc800078e00ff */
[--C-:B------:R-:W-:Y:S02]  /*4170*/  @!P6 IMAD.IADD R12, R12, 0x1, -R0.reuse ;  /* 0x000000010c0ce824 */ /* 0x100fe400078e0a00 */
[----:B------:R-:W-:Y:S01]  /*4180*/  @!P4 IMAD.IADD R16, R16, 0x1, -R0 ;  /* 0x000000011010c824 */ /* 0x000fe200078e0a00 */
[----:B------:R-:W-:Y:S01]  /*4190*/  ISETP.GE.AND P4, PT, R11, RZ, PT ;  /* 0x000000ff0b00720c */ /* 0x000fe20003f86270 */
[----:B------:R-:W-:Y:S02]  /*41a0*/  IMAD.MOV R8, RZ, RZ, -R8 ;  /* 0x000000ffff087224 */ /* 0x000fe400078e0a08 */
[----:B------:R-:W-:Y:S01]  /*41b0*/  @!P3 IMAD.MOV R14, RZ, RZ, -R14 ;  /* 0x000000ffff0eb224 */ /* 0x000fe200078e0a0e */
[C---:B------:R-:W-:Y:S01]  /*41c0*/  ISETP.GT.U32.AND P3, PT, R0.reuse, R10, PT ;  /* 0x0000000a0000720c */ /* 0x040fe20003f64070 */
[----:B0-----:R-:W-:Y:S01]  /*41d0*/  IMAD.MOV.U32 R15, RZ, RZ, R13 ;  /* 0x000000ffff0f7224 */ /* 0x001fe200078e000d */
[----:B------:R-:W-:Y:S01]  /*41e0*/  ISETP.GE.AND P1, PT, R19, RZ, PT ;  /* 0x000000ff1300720c */ /* 0x000fe20003f26270 */
[----:B------:R-:W-:-:S02]  /*41f0*/  IMAD R6, R0, R8, R6 ;  /* 0x0000000800067224 */ /* 0x000fc400078e0206 */
[----:B------:R-:W-:Y:S02]  /*4200*/  IMAD.MOV.U32 R13, RZ, RZ, R12 ;  /* 0x000000ffff0d7224 */ /* 0x000fe400078e000c */
[----:B------:R-:W-:Y:S01]  /*4210*/  @!P5 IMAD.IADD R18, R18, 0x1, -R0 ;  /* 0x000000011212d824 */ /* 0x000fe200078e0a00 */
[----:B------:R-:W-:Y:S01]  /*4220*/  ISETP.GE.AND P5, PT, R9, RZ, PT ;  /* 0x000000ff0900720c */ /* 0x000fe20003fa6270 */
[----:B------:R-:W-:Y:S01]  /*4230*/  @!P2 IMAD.MOV R13, RZ, RZ, -R13 ;  /* 0x000000ffff0da224 */ /* 0x000fe200078e0a0d */
[----:B------:R-:W-:Y:S01]  /*4240*/  ISETP.GT.U32.AND P2, PT, R0, R6, PT ;  /* 0x000000060000720c */ /* 0x000fe20003f44070 */
[----:B------:R-:W-:Y:S02]  /*4250*/  @!P0 IMAD.MOV R15, RZ, RZ, -R15 ;  /* 0x000000ffff0f8224 */ /* 0x000fe400078e0a0f */
[----:B------:R-:W-:Y:S01]  /*4260*/  IMAD.MOV.U32 R9, RZ, RZ, R16 ;  /* 0x000000ffff097224 */ /* 0x000fe200078e0010 */
[----:B------:R-:W-:Y:S01]  /*4270*/  STL [R1+0x490], R14 ;  /* 0x0004900e01007387 */ /* 0x000fe20000100800 */
[----:B------:R-:W-:-:S02]  /*4280*/  @!P3 IMAD.IADD R10, R10, 0x1, -R0 ;  /* 0x000000010a0ab824 */ /* 0x000fc400078e0a00 */
[----:B------:R-:W-:Y:S01]  /*4290*/  @!P4 IMAD.MOV R9, RZ, RZ, -R9 ;  /* 0x000000ffff09c224 */ /* 0x000fe200078e0a09 */
[----:B------:R-:W-:Y:S01]  /*42a0*/  STL [R1+0x48c], R15 ;  /* 0x00048c0f01007387 */ /* 0x000fe20000100800 */
[----:B------:R-:W-:-:S03]  /*42b0*/  @!P1 IMAD.MOV R10, RZ, RZ, -R10 ;  /* 0x000000ffff0a9224 */ /* 0x000fc600078e0a0a */
[----:B------:R-:W4:Y:S04]  /*42c0*/  LDL.LU R12, [R1+0x8] ;  /* 0x00000800010c7983 */ /* 0x000f280000300800 */
[----:B------:R-:W4:Y:S04]  /*42d0*/  LDL.LU R16, [R1+0x4] ;  /* 0x0000040001107983 */ /* 0x000f280000300800 */
[----:B------:R0:W-:Y:S01]  /*42e0*/  STL [R1+0x488], R13 ;  /* 0x0004880d01007387 */ /* 0x0001e20000100800 */
[----:B------:R-:W-:-:S03]  /*42f0*/  @!P2 IMAD.IADD R6, R6, 0x1, -R0 ;  /* 0x000000010606a824 */ /* 0x000fc600078e0a00 */
[----:B------:R-:W-:Y:S04]  /*4300*/  STL [R1+0x484], R9 ;  /* 0x0004840901007387 */ /* 0x000fe80000100800 */
[----:B0-----:R-:W4:Y:S04]  /*4310*/  LDL.LU R13, [R1+0x40] ;  /* 0x00004000010d7983 */ /* 0x001f280000300800 */
[----:B------:R-:W4:Y:S04]  /*4320*/  LDL.LU R14, [R1+0x44] ;  /* 0x00004400010e7983 */ /* 0x000f280000300800 */
[----:B------:R-:W4:Y:S04]  /*4330*/  LDL R15, [R1+0x14] ;  /* 0x00001400010f7983 */ /* 0x000f280000100800 */
[----:B------:R-:W-:Y:S01]  /*4340*/  STL [R1+0x480], R10 ;  /* 0x0004800a01007387 */ /* 0x000fe20000100800 */
[----:B---3--:R-:W-:-:S02]  /*4350*/  IABS R8, R23 ;  /* 0x0000001700087213 */ /* 0x008fc40000000000 */
[----:B------:R-:W-:Y:S02]  /*4360*/  ISETP.GE.AND P2, PT, R23, RZ, PT ;  /* 0x000000ff1700720c */ /* 0x000fe40003f46270 */
[----:B------:R-:W3:Y:S04]  /*4370*/  LDL.LU R23, [R1+0x18] ;  /* 0x0000180001177983 */ /* 0x000ee80000300800 */
[----:B------:R-:W3:Y:S01]  /*4380*/  LDL.LU R19, [R1+0x1c] ;  /* 0x00001c0001137983 */ /* 0x000ee20000300800 */
[----:B------:R-:W-:Y:S02]  /*4390*/  ISETP.GT.U32.AND P6, PT, R0, R7, PT ;  /* 0x000000070000720c */ /* 0x000fe40003fc4070 */
[----:B--2---:R-:W-:-:S05]  /*43a0*/  IABS R5, R4 ;  /* 0x0000000400057213 */ /* 0x004fca0000000000 */
[----:B------:R-:W-:-:S04]  /*43b0*/  IMAD.HI.U32 R11, R2, R5, RZ ;  /* 0x00000005020b7227 */ /* 0x000fc800078e00ff */
[----:B------:R-:W-:Y:S02]  /*43c0*/  IMAD.MOV R11, RZ, RZ, -R11 ;  /* 0x000000ffff0b7224 */ /* 0x000fe400078e0a0b */
[----:B------:R-:W-:Y:S02]  /*43d0*/  @!P6 IMAD.IADD R7, R7, 0x1, -R0 ;  /* 0x000000010707e824 */ /* 0x000fe400078e0a00 */
[----:B------:R-:W-:-:S03]  /*43e0*/  IMAD R5, R0, R11, R5 ;  /* 0x0000000b00057224 */ /* 0x000fc600078e0205 */
[C---:B------:R-:W-:Y:S02]  /*43f0*/  ISETP.GT.U32.AND P6, PT, R0.reuse, R7, PT ;  /* 0x000000070000720c */ /* 0x040fe40003fc4070 */
[C---:B------:R-:W-:Y:S02]  /*4400*/  ISETP.GT.U32.AND P3, PT, R0.reuse, R5, PT ;  /* 0x000000050000720c */ /* 0x040fe40003f64070 */
[----:B------:R-:W-:Y:S02]  /*4410*/  ISETP.GT.U32.AND P0, PT, R0, R18, PT ;  /* 0x000000120000720c */ /* 0x000fe40003f04070 */
[----:B------:R-:W-:-:S07]  /*4420*/  ISETP.GE.AND P4, PT, R20, RZ, PT ;  /* 0x000000ff1400720c */ /* 0x000fce0003f86270 */
[----:B------:R-:W-:Y:S01]  /*4430*/  @!P6 IMAD.IADD R7, R7, 0x1, -R0 ;  /* 0x000000010707e824 */ /* 0x000fe200078e0a00 */
[----:B------:R-:W-:Y:S01]  /*4440*/  ISETP.GE.AND P6, PT, R4, RZ, PT ;  /* 0x000000ff0400720c */ /* 0x000fe20003fc6270 */
[----:B------:R-:W-:-:S04]  /*4450*/  IMAD.HI.U32 R4, R2, R8, RZ ;  /* 0x0000000802047227 */ /* 0x000fc800078e00ff */
[--C-:B------:R-:W-:Y:S01]  /*4460*/  @!P3 IMAD.IADD R5, R5, 0x1, -R0.reuse ;  /* 0x000000010505b824 */ /* 0x100fe200078e0a00 */
[----:B------:R-:W-:Y:S01]  /*4470*/  ISETP.GT.U32.AND P3, PT, R0, R6, PT ;  /* 0x000000060000720c */ /* 0x000fe20003f64070 */
[----:B------:R-:W-:Y:S01]  /*4480*/  @!P0 IMAD.IADD R18, R18, 0x1, -R0 ;  /* 0x0000000112128824 */ /* 0x000fe200078e0a00 */
[----:B------:R-:W-:Y:S01]  /*4490*/  ISETP.GE.AND P0, PT, R21, RZ, PT ;  /* 0x000000ff1500720c */ /* 0x000fe20003f06270 */
[----:B------:R-:W-:Y:S01]  /*44a0*/  IMAD.MOV R4, RZ, RZ, -R4 ;  /* 0x000000ffff047224 */ /* 0x000fe200078e0a04 */
[----:B------:R-:W-:-:S03]  /*44b0*/  ISETP.GT.U32.AND P1, PT, R0, R5, PT ;  /* 0x000000050000720c */ /* 0x000fc60003f24070 */
[----:B------:R-:W-:Y:S02]  /*44c0*/  IMAD R8, R0, R4, R8 ;  /* 0x0000000400087224 */ /* 0x000fe400078e0208 */
[----:B------:R-:W-:-:S03]  /*44d0*/  @!P5 IMAD.MOV R18, RZ, RZ, -R18 ;  /* 0x000000ffff12d224 */ /* 0x000fc600078e0a12 */
[----:B------:R-:W-:Y:S01]  /*44e0*/  ISETP.GT.U32.AND P5, PT, R0, R8, PT ;  /* 0x000000080000720c */ /* 0x000fe20003fa4070 */
[----:B------:R-:W-:Y:S02]  /*44f0*/  @!P3 IMAD.IADD R6, R6, 0x1, -R0 ;  /* 0x000000010606b824 */ /* 0x000fe400078e0a00 */
[----:B------:R-:W-:Y:S02]  /*4500*/  @!P4 IMAD.MOV R7, RZ, RZ, -R7 ;  /* 0x000000ffff07c224 */ /* 0x000fe400078e0a07 */
[----:B------:R-:W-:Y:S01]  /*4510*/  @!P0 IMAD.MOV R6, RZ, RZ, -R6 ;  /* 0x000000ffff068224 */ /* 0x000fe200078e0a06 */
[----:B------:R0:W-:Y:S01]  /*4520*/  STL [R1+0x478], R18 ;  /* 0x0004781201007387 */ /* 0x0001e20000100800 */
[----:B------:R-:W-:-:S03]  /*4530*/  @!P1 IMAD.IADD R5, R5, 0x1, -R0 ;  /* 0x0000000105059824 */ /* 0x000fc600078e0a00 */
[----:B------:R1:W-:Y:S01]  /*4540*/  STL [R1+0x474], R7 ;  /* 0x0004740701007387 */ /* 0x0003e20000100800 */
[----:B------:R-:W-:-:S03]  /*4550*/  @!P6 IMAD.MOV R5, RZ, RZ, -R5 ;  /* 0x000000ffff05e224 */ /* 0x000fc600078e0a05 */
[----:B0-----:R-:W2:Y:S01]  /*4560*/  LDL.LU R18, [R1+0x24] ;  /* 0x0000240001127983 */ /* 0x001ea20000300800 */
[----:B------:R-:W-:-:S03]  /*4570*/  @!P5 IMAD.IADD R8, R8, 0x1, -R0 ;  /* 0x000000010808d824 */ /* 0x000fc600078e0a00 */
[----:B------:R0:W-:Y:S04]  /*4580*/  STL [R1+0x464], R6 ;  /* 0x0004640601007387 */ /* 0x0001e80000100800 */
[----:B------:R-:W2:Y:S01]  /*4590*/  LDL.LU R21, [R1+0x28] ;  /* 0x0000280001157983 */ /* 0x000ea20000300800 */
[----:B----4-:R-:W-:Y:S02]  /*45a0*/  ISETP.GE.AND P5, PT, R14, RZ, PT ;  /* 0x000000ff0e00720c */ /* 0x010fe40003fa6270 */
[----:B-1----:R-:W-:Y:S02]  /*45b0*/  IABS R7, R14 ;  /* 0x0000000e00077213 */ /* 0x002fe40000000000 */
[----:B0-----:R-:W-:Y:S01]  /*45c0*/  IABS R6, R15 ;  /* 0x0000000f00067213 */ /* 0x001fe20000000000 */
[----:B---3--:R0:W-:Y:S01]  /*45d0*/  STL [R1+0x1ca8], R23 ;  /* 0x001ca81701007387 */ /* 0x0081e20000100800 */
[----:B------:R-:W-:-:S03]  /*45e0*/  IABS R14, R23 ;  /* 0x00000017000e7213 */ /* 0x000fc60000000000 */
[----:B------:R-:W-:Y:S04]  /*45f0*/  STL [R1+0x1cac], R19 ;  /* 0x001cac1301007387 */ /* 0x000fe80000100800 */
[----:B------:R-:W3:Y:S04]  /*4600*/  LDL R15, [R1+0x20] ;  /* 0x00002000010f7983 */ /* 0x000ee80000100800 */
[----:B------:R1:W-:Y:S04]  /*4610*/  STL [R1+0x460], R5 ;  /* 0x0004600501007387 */ /* 0x0003e80000100800 */
[----:B0-----:R-:W4:Y:S01]  /*4620*/  LDL.LU R23, [R1+0x14] ;  /* 0x0000140001177983 */ /* 0x001f220000300800 */
[----:B------:R-:W-:-:S02]  /*4630*/  IABS R9, R16 ;  /* 0x0000001000097213 */ /* 0x000fc40000000000 */
[----:B------:R-:W-:-:S03]  /*4640*/  IABS R11, R12 ;  /* 0x0000000c000b7213 */ /* 0x000fc60000000000 */
[----:B------:R-:W-:Y:S01]  /*4650*/  IMAD.HI.U32 R4, R2, R9, RZ ;  /* 0x0000000902047227 */ /* 0x000fe200078e00ff */
[----:B------:R-:W-:-:S03]  /*4660*/  ISETP.GT.U32.AND P0, PT, R0, R8, PT ;  /* 0x000000080000720c */ /* 0x000fc60003f04070 */
[----:B------:R-:W-:-:S04]  /*4670*/  IMAD.HI.U32 R10, R2, R11, RZ ;  /* 0x0000000b020a7227 */ /* 0x000fc800078e00ff */
[----:B------:R-:W-:Y:S02]  /*4680*/  IMAD.MOV R4, RZ, RZ, -R4 ;  /* 0x000000ffff047224 */ /* 0x000fe400078e0a04 */
[----:B------:R-:W-:Y:S02]  /*4690*/  IMAD.MOV R10, RZ, RZ, -R10 ;  /* 0x000000ffff0a7224 */ /* 0x000fe400078e0a0a */
[C---:B------:R-:W-:Y:S02]  /*46a0*/  IMAD R9, R0.reuse, R4, R9 ;  /* 0x0000000400097224 */ /* 0x040fe400078e0209 */
[----:B------:R-:W-:-:S03]  /*46b0*/  IMAD R11, R0, R10, R11 ;  /* 0x0000000a000b7224 */ /* 0x000fc600078e020b */
[----:B------:R-:W-:Y:S01]  /*46c0*/  ISETP.GT.U32.AND P6, PT, R0, R9, PT ;  /* 0x000000090000720c */ /* 0x000fe20003fc4070 */
[----:B------:R-:W-:Y:S01]  /*46d0*/  @!P0 IMAD.IADD R8, R8, 0x1, -R0 ;  /* 0x0000000108088824 */ /* 0x000fe200078e0a00 */
[----:B------:R-:W-:Y:S02]  /*46e0*/  ISETP.GT.U32.AND P0, PT, R0, R11, PT ;  /* 0x0000000b0000720c */ /* 0x000fe40003f04070 */
[----:B------:R-:W-:Y:S01]  /*46f0*/  ISETP.GE.AND P3, PT, R12, RZ, PT ;  /* 0x000000ff0c00720c */ /* 0x000fe20003f66270 */
[----:B------:R-:W-:-:S08]  /*4700*/  IMAD.HI.U32 R12, R2, R7, RZ ;  /* 0x00000007020c7227 */ /* 0x000fd000078e00ff */
[--C-:B------:R-:W-:Y:S02]  /*4710*/  @!P6 IMAD.IADD R9, R9, 0x1, -R0.reuse ;  /* 0x000000010909e824 */ /* 0x100fe400078e0a00 */
[----:B------:R-:W-:-:S03]  /*4720*/  @!P0 IMAD.IADD R11, R11, 0x1, -R0 ;  /* 0x000000010b0b8824 */ /* 0x000fc600078e0a00 */
[----:B------:R-:W-:Y:S01]  /*4730*/  ISETP.GT.U32.AND P0, PT, R0, R9, PT ;  /* 0x000000090000720c */ /* 0x000fe20003f04070 */
[----:B------:R-:W-:Y:S02]  /*4740*/  IMAD.MOV R12, RZ, RZ, -R12 ;  /* 0x000000ffff0c7224 */ /* 0x000fe400078e0a0c */
[----:B-1----:R-:W-:Y:S02]  /*4750*/  IMAD.MOV.U32 R5, RZ, RZ, R14 ;  /* 0x000000ffff057224 */ /* 0x002fe400078e000e */
[----:B------:R-:W-:Y:S01]  /*4760*/  IMAD.HI.U32 R14, R2, R6, RZ ;  /* 0x00000006020e7227 */ /* 0x000fe200078e00ff */
[----:B------:R-:W-:-:S03]  /*4770*/  ISETP.GE.AND P4, PT, R16, RZ, PT ;  /* 0x000000ff1000720c */ /* 0x000fc60003f86270 */
[C---:B------:R-:W-:Y:S02]  /*4780*/  IMAD R7, R0.reuse, R12, R7 ;  /* 0x0000000c00077224 */ /* 0x040fe400078e0207 */
[----:B------:R-:W-:Y:S02]  /*4790*/  IMAD.MOV R14, RZ, RZ, -R14 ;  /* 0x000000ffff0e7224 */ /* 0x000fe400078e0a0e */
[----:B------:R-:W-:Y:S01]  /*47a0*/  @!P0 IMAD.IADD R9, R9, 0x1, -R0 ;  /* 0x0000000109098824 */ /* 0x000fe200078e0a00 */
[C---:B------:R-:W-:Y:S01]  /*47b0*/  ISETP.GT.U32.AND P0, PT, R0.reuse, R7, PT ;  /* 0x000000070000720c */ /* 0x040fe20003f04070 */
[----:B------:R-:W-:Y:S02]  /*47c0*/  IMAD R6, R0, R14, R6 ;  /* 0x0000000e00067224 */ /* 0x000fe400078e0206 */
[----:B------:R-:W-:Y:S01]  /*47d0*/  IMAD.MOV.U32 R14, RZ, RZ, R8 ;  /* 0x000000ffff0e7224 */ /* 0x000fe200078e0008 */
[----:B------:R-:W-:Y:S01]  /*47e0*/  IABS R10, R19 ;  /* 0x00000013000a7213 */ /* 0x000fe20000000000 */
[----:B------:R-:W-:-:S02]  /*47f0*/  IMAD.MOV.U32 R19, RZ, RZ, R9 ;  /* 0x000000ffff137224 */ /* 0x000fc400078e0009 */
[----:B------:R-:W-:Y:S02]  /*4800*/  @!P2 IMAD.MOV R14, RZ, RZ, -R14 ;  /* 0x000000ffff0ea224 */ /* 0x000fe400078e0a0e */
[----:B------:R-:W-:-:S03]  /*4810*/  @!P4 IMAD.MOV R19, RZ, RZ, -R19 ;  /* 0x000000ffff13c224 */ /* 0x000fc600078e0a13 */
[----:B------:R-:W-:Y:S01]  /*4820*/  STL [R1+0x44c], R14 ;  /* 0x00044c0e01007387 */ /* 0x000fe20000100800 */
[----:B------:R-:W-:-:S03]  /*4830*/  @!P0 IMAD.IADD R7, R7, 0x1, -R0 ;  /* 0x0000000107078824 */ /* 0x000fc600078e0a00 */
[----:B------:R-:W3:Y:S04]  /*4840*/  LDL.LU R20, [R1+0x2c] ;  /* 0x00002c0001147983 */ /* 0x000ee80000300800 */
[----:B------:R-:W3:Y:S04]  /*4850*/  LDL.LU R16, [R1+0x30] ;  /* 0x0000300001107983 */ /* 0x000ee80000300800 */
[----:B------:R0:W-:Y:S04]  /*4860*/  STL [R1+0x444], R19 ;  /* 0x0004441301007387 */ /* 0x0001e80000100800 */
[----:B0-----:R-:W3:Y:S01]  /*4870*/  LDL.LU R19, [R1+0x1cac] ;  /* 0x001cac0001137983 */ /* 0x001ee20000300800 */
[----:B----4-:R-:W-:-:S03]  /*4880*/  ISETP.GE.AND P0, PT, R23, RZ, PT ;  /* 0x000000ff1700720c */ /* 0x010fc60003f06270 */
[----:B------:R-:W4:Y:S01]  /*4890*/  LDL.LU R23, [R1+0x1ca8] ;  /* 0x001ca80001177983 */ /* 0x000f220000300800 */
[----:B------:R-:W-:Y:S02]  /*48a0*/  IABS R4, R13 ;  /* 0x0000000d00047213 */ /* 0x000fe40000000000 */
[----:B------:R-:W-:-:S03]  /*48b0*/  ISETP.GE.AND P1, PT, R13, RZ, PT ;  /* 0x000000ff0d00720c */ /* 0x000fc60003f26270 */
[----:B------:R-:W-:-:S04]  /*48c0*/  IMAD.HI.U32 R13, R2, R4, RZ ;  /* 0x00000004020d7227 */ /* 0x000fc800078e00ff */
[----:B------:R-:W-:-:S04]  /*48d0*/  IMAD.MOV R13, RZ, RZ, -R13 ;  /* 0x000000ffff0d7224 */ /* 0x000fc800078e0a0d */
[C---:B------:R-:W-:Y:S01]  /*48e0*/  IMAD R4, R0.reuse, R13, R4 ;  /* 0x0000000d00047224 */ /* 0x040fe200078e0204 */
[----:B------:R-:W-:Y:S01]  /*48f0*/  ISETP.GT.U32.AND P2, PT, R0, R11, PT ;  /* 0x0000000b0000720c */ /* 0x000fe20003f44070 */
[----:B------:R-:W-:-:S03]  /*4900*/  IMAD.HI.U32 R13, R2, R5, RZ ;  /* 0x00000005020d7227 */ /* 0x000fc600078e00ff */
[----:B------:R-:W-:Y:S01]  /*4910*/  ISETP.GT.U32.AND P6, PT, R0, R4, PT ;  /* 0x000000040000720c */ /* 0x000fe20003fc4070 */
[----:B------:R-:W-:-:S04]  /*4920*/  IMAD.HI.U32 R12, R2, R10, RZ ;  /* 0x0000000a020c7227 */ /* 0x000fc800078e00ff */
[----:B------:R-:W-:Y:S02]  /*4930*/  IMAD.MOV R13, RZ, RZ, -R13 ;  /* 0x000000ffff0d7224 */ /* 0x000fe400078e0a0d */
[----:B------:R-:W-:Y:S01]  /*4940*/  IMAD.MOV R12, RZ, RZ, -R12 ;  /* 0x000000ffff0c7224 */ /* 0x000fe200078e0a0c */
[C---:B------:R-:W-:Y:S01]  /*4950*/  ISETP.GT.U32.AND P4, PT, R0.reuse, R6, PT ;  /* 0x000000060000720c */ /* 0x040fe20003f84070 */
[C---:B------:R-:W-:Y:S02]  /*4960*/  IMAD R5, R0.reuse, R13, R5 ;  /* 0x0000000d00057224 */ /* 0x040fe400078e0205 */
[----:B------:R-:W-:Y:S01]  /*4970*/  IMAD R10, R0, R12, R10 ;  /* 0x0000000c000a7224 */ /* 0x000fe200078e020a */
[----:B--2---:R-:W-:Y:S01]  /*4980*/  IABS R12, R18 ;  /* 0x00000012000c7213 */ /* 0x004fe20000000000 */
[--C-:B------:R-:W-:Y:S02]  /*4990*/  @!P6 IMAD.IADD R4, R4, 0x1, -R0.reuse ;  /* 0x000000010404e824 */ /* 0x100fe400078e0a00 */
[----:B------:R-:W-:Y:S01]  /*49a0*/  @!P2 IMAD.IADD R11, R11, 0x1, -R0 ;  /* 0x000000010b0ba824 */ /* 0x000fe200078e0a00 */
[----:B------:R-:W-:-:S02]  /*49b0*/  ISETP.GT.U32.AND P2, PT, R0, R5, PT ;  /* 0x000000050000720c */ /* 0x000fc40003f44070 */
[----:B---3--:R-:W-:Y:S01]  /*49c0*/  IABS R13, R15 ;  /* 0x0000000f000d7213 */ /* 0x008fe20000000000 */
[----:B------:R-:W-:Y:S01]  /*49d0*/  IMAD.HI.U32 R15, R2, R12, RZ ;  /* 0x0000000c020f7227 */ /* 0x000fe200078e00ff */
[----:B------:R-:W-:-:S03]  /*49e0*/  ISETP.GT.U32.AND P6, PT, R0, R4, PT ;  /* 0x000000040000720c */ /* 0x000fc60003fc4070 */
[----:B------:R-:W-:Y:S02]  /*49f0*/  IMAD.MOV R15, RZ, RZ, -R15 ;  /* 0x000000ffff0f7224 */ /* 0x000fe400078e0a0f */
[----:B------:R-:W-:Y:S02]  /*4a00*/  @!P4 IMAD.IADD R6, R6, 0x1, -R0 ;  /* 0x000000010606c824 */ /* 0x000fe400078e0a00 */
[----:B------:R-:W-:-:S04]  /*4a10*/  IMAD.HI.U32 R9, R2, R13, RZ ;  /* 0x0000000d02097227 */ /* 0x000fc800078e00ff */
[C---:B------:R-:W-:Y:S02]  /*4a20*/  IMAD R12, R0.reuse, R15, R12 ;  /* 0x0000000f000c7224 */ /* 0x040fe400078e020c */
[--C-:B------:R-:W-:Y:S01]  /*4a30*/  @!P2 IMAD.IADD R5, R5, 0x1, -R0.reuse ;  /* 0x000000010505a824 */ /* 0x100fe200078e0a00 */
[----:B------:R-:W2:Y:S01]  /*4a40*/  LDL.LU R15, [R1+0x20] ;  /* 0x00002000010f7983 */ /* 0x000ea20000300800 */
[----:B------:R-:W-:Y:S01]  /*4a50*/  IMAD.MOV R9, RZ, RZ, -R9 ;  /* 0x000000ffff097224 */ /* 0x000fe200078e0a09 */
[----:B------:R-:W-:Y:S01]  /*4a60*/  ISETP.GT.U32.AND P2, PT, R0, R6, PT ;  /* 0x000000060000720c */ /* 0x000fe20003f44070 */
[----:B------:R-:W-:Y:S02]  /*4a70*/  @!P6 IMAD.IADD R4, R4, 0x1, -R0 ;  /* 0x000000010404e824 */ /* 0x000fe400078e0a00 */
[----:B------:R-:W-:Y:S02]  /*4a80*/  IMAD R9, R0, R9, R13 ;  /* 0x0000000900097224 */ /* 0x000fe400078e020d */
[----:B------:R-:W-:-:S02]  /*4a90*/  IMAD.MOV.U32 R13, RZ, RZ, R4 ;  /* 0x000000ffff0d7224 */ /* 0x000fc400078e0004 */
[----:B------:R-:W-:Y:S02]  /*4aa0*/  @!P3 IMAD.MOV R11, RZ, RZ, -R11 ;  /* 0x000000ffff0bb224 */ /* 0x000fe400078e0a0b */
[----:B------:R-:W-:-:S03]  /*4ab0*/  @!P1 IMAD.MOV R13, RZ, RZ, -R13 ;  /* 0x000000ffff0d9224 */ /* 0x000fc600078e0a0d */
[----:B------:R0:W-:Y:S01]  /*4ac0*/  STL [R1+0x440], R11 ;  /* 0x0004400b01007387 */ /* 0x0001e20000100800 */
[----:B------:R-:W-:-:S03]  /*4ad0*/  @!P2 IMAD.IADD R6, R6, 0x1, -R0 ;  /* 0x000000010606a824 */ /* 0x000fc600078e0a00 */
[----:B------:R1:W-:Y:S01]  /*4ae0*/  STL [R1+0x43c], R13 ;  /* 0x00043c0d01007387 */ /* 0x0003e20000100800 */
[----:B----4-:R-:W-:-:S03]  /*4af0*/  ISETP.GE.AND P2, PT, R23, RZ, PT ;  /* 0x000000ff1700720c */ /* 0x010fc60003f46270 */
[----:B------:R-:W3:Y:S01]  /*4b00*/  LDL.LU R23, [R1+0x34] ;  /* 0x0000340001177983 */ /* 0x000ee20000300800 */
[C---:B------:R-:W-:Y:S02]  /*4b10*/  ISETP.GT.U32.AND P6, PT, R0.reuse, R10, PT ;  /* 0x0000000a0000720c */ /* 0x040fe40003fc4070 */
[----:B------:R-:W-:Y:S02]  /*4b20*/  IABS R8, R21 ;  /* 0x0000001500087213 */ /* 0x000fe40000000000 */
[----:B------:R-:W-:-:S03]  /*4b30*/  ISETP.GT.U32.AND P4, PT, R0, R7, PT ;  /* 0x000000070000720c */ /* 0x000fc60003f84070 */
[----:B------:R-:W-:-:S06]  /*4b40*/  IMAD.HI.U32 R14, R2, R8, RZ ;  /* 0x00000008020e7227 */ /* 0x000fcc00078e00ff */
[----:B------:R-:W-:Y:S01]  /*4b50*/  @!P6 IMAD.IADD R10, R10, 0x1, -R0 ;  /* 0x000000010a0ae824 */ /* 0x000fe200078e0a00 */
[C---:B------:R-:W-:Y:S01]  /*4b60*/  ISETP.GT.U32.AND P6, PT, R0.reuse, R5, PT ;  /* 0x000000050000720c */ /* 0x040fe20003fc4070 */
[----:B------:R-:W-:Y:S01]  /*4b70*/  IMAD.MOV R14, RZ, RZ, -R14 ;  /* 0x000000ffff0e7224 */ /* 0x000fe200078e0a0e */
[C---:B------:R-:W-:Y:S02]  /*4b80*/  ISETP.GT.U32.AND P1, PT, R0.reuse, R9, PT ;  /* 0x000000090000720c */ /* 0x040fe40003f24070 */
[C---:B------:R-:W-:Y:S01]  /*4b90*/  ISETP.GT.U32.AND P3, PT, R0.reuse, R10, PT ;  /* 0x0000000a0000720c */ /* 0x040fe20003f64070 */
[C---:B------:R-:W-:Y:S02]  /*4ba0*/  IMAD R8, R0.reuse, R14, R8 ;  /* 0x0000000e00087224 */ /* 0x040fe400078e0208 */
[----:B------:R-:W-:Y:S01]  /*4bb0*/  @!P4 IMAD.IADD R7, R7, 0x1, -R0 ;  /* 0x000000010707c824 */ /* 0x000fe200078e0a00 */
[----:B------:R-:W-:Y:S02]  /*4bc0*/  ISETP.GT.U32.AND P4, PT, R0, R12, PT ;  /* 0x0000000c0000720c */ /* 0x000fe40003f84070 */
[----:B0-----:R-:W-:-:S03]  /*4bd0*/  IABS R11, R20 ;  /* 0x00000014000b7213 */ /* 0x001fc60000000000 */
[----:B------:R-:W-:Y:S01]  /*4be0*/  @!P6 IMAD.IADD R5, R5, 0x1, -R0 ;  /* 0x000000010505e824 */ /* 0x000fe200078e0a00 */
[----:B------:R-:W-:Y:S01]  /*4bf0*/  ISETP.GT.U32.AND P6, PT, R0, R8, PT ;  /* 0x000000080000720c */ /* 0x000fe20003fc4070 */
[----:B-1----:R-:W-:-:S04]  /*4c00*/  IMAD.HI.U32 R13, R2, R11, RZ ;  /* 0x0000000b020d7227 */ /* 0x002fc800078e00ff */
[--C-:B------:R-:W-:Y:S02]  /*4c10*/  @!P1 IMAD.IADD R9, R9, 0x1, -R0.reuse ;  /* 0x0000000109099824 */ /* 0x100fe400078e0a00 */
[----:B------:R-:W-:Y:S02]  /*4c20*/  @!P5 IMAD.MOV R7, RZ, RZ, -R7 ;  /* 0x000000ffff07d224 */ /* 0x000fe400078e0a07 */
[--C-:B------:R-:W-:Y:S01]  /*4c30*/  @!P3 IMAD.IADD R10, R10, 0x1, -R0.reuse ;  /* 0x000000010a0ab824 */ /* 0x100fe200078e0a00 */
[----:B------:R-:W-:Y:S01]  /*4c40*/  ISETP.GE.AND P3, PT, R19, RZ, PT ;  /* 0x000000ff1300720c */ /* 0x000fe20003f66270 */
[----:B------:R-:W-:Y:S01]  /*4c50*/  IMAD.MOV R13, RZ, RZ, -R13 ;  /* 0x000000ffff0d7224 */ /* 0x000fe200078e0a0d */
[----:B------:R-:W4:Y:S01]  /*4c60*/  LDL.LU R19, [R1+0x38] ;  /* 0x0000380001137983 */ /* 0x000f220000300800 */
[--C-:B------:R-:W-:Y:S01]  /*4c70*/  @!P4 IMAD.IADD R12, R12, 0x1, -R0.reuse ;  /* 0x000000010c0cc824 */ /* 0x100fe200078e0a00 */
[C---:B------:R-:W-:Y:S01]  /*4c80*/  ISETP.GT.U32.AND P5, PT, R0.reuse, R9, PT ;  /* 0x000000090000720c */ /* 0x040fe20003fa4070 */
[----:B------:R-:W-:Y:S01]  /*4c90*/  IMAD R11, R0, R13, R11 ;  /* 0x0000000d000b7224 */ /* 0x000fe200078e020b */
[----:B------:R0:W-:Y:S01]  /*4ca0*/  STL [R1+0x434], R7 ;  /* 0x0004340701007387 */ /* 0x0001e20000100800 */
[----:B------:R-:W-:-:S02]  /*4cb0*/  @!P6 IMAD.IADD R8, R8, 0x1, -R0 ;  /* 0x000000010808e824 */ /* 0x000fc400078e0a00 */
[----:B------:R-:W-:Y:S01]  /*4cc0*/  @!P0 IMAD.MOV R6, RZ, RZ, -R6 ;  /* 0x000000ffff068224 */ /* 0x000fe200078e0a06 */
[C---:B------:R-:W-:Y:S02]  /*4cd0*/  ISETP.GT.U32.AND P0, PT, R0.reuse, R12, PT ;  /* 0x0000000c0000720c */ /* 0x040fe40003f04070 */
[----:B--2---:R-:W-:Y:S01]  /*4ce0*/  ISETP.GE.AND P1, PT, R15, RZ, PT ;  /* 0x000000ff0f00720c */ /* 0x004fe20003f26270 */
[----:B0-----:R-:W-:Y:S01]  /*4cf0*/  IMAD.MOV.U32 R7, RZ, RZ, R5 ;  /* 0x000000ffff077224 */ /* 0x001fe200078e0005 */
[----:B------:R0:W-:Y:S03]  /*4d00*/  STL [R1+0x42c], R6 ;  /* 0x00042c0601007387 */ /* 0x0001e60000100800 */
[----:B------:R-:W-:Y:S01]  /*4d10*/  @!P2 IMAD.MOV R7, RZ, RZ, -R7 ;  /* 0x000000ffff07a224 */ /* 0x000fe200078e0a07 */
[C---:B------:R-:W-:Y:S02]  /*4d20*/  ISETP.GT.U32.AND P2, PT, R0.reuse, R11, PT ;  /* 0x0000000b0000720c */ /* 0x040fe40003f44070 */
[----:B------:R-:W-:-:S02]  /*4d30*/  ISETP.GT.U32.AND P6, PT, R0, R8, PT ;  /* 0x000000080000720c */ /* 0x000fc40003fc4070 */
[----:B------:R-:W-:Y:S01]  /*4d40*/  ISETP.GE.AND P4, PT, R18, RZ, PT ;  /* 0x000000ff1200720c */ /* 0x000fe20003f86270 */
[----:B0-----:R-:W-:Y:S01]  /*4d50*/  IMAD.MOV.U32 R6, RZ, RZ, R10 ;  /* 0x000000ffff067224 */ /* 0x001fe200078e000a */
[----:B------:R-:W2:Y:S01]  /*4d60*/  LDL.LU R18, [R1+0x3c] ;  /* 0x00003c0001127983 */ /* 0x000ea20000300800 */
[----:B------:R-:W-:Y:S02]  /*4d70*/  @!P5 IMAD.IADD R9, R9, 0x1, -R0 ;  /* 0x000000010909d824 */ /* 0x000fe400078e0a00 */
[----:B------:R-:W-:Y:S01]  /*4d80*/  @!P3 IMAD.MOV R6, RZ, RZ, -R6 ;  /* 0x000000ffff06b224 */ /* 0x000fe200078e0a06 */
[----:B------:R-:W-:Y:S01]  /*4d90*/  STL [R1+0x428], R7 ;  /* 0x0004280701007387 */ /* 0x000fe20000100800 */
[----:B------:R-:W-:Y:S01]  /*4da0*/  @!P1 IMAD.MOV R9, RZ, RZ, -R9 ;  /* 0x000000ffff099224 */ /* 0x000fe200078e0a09 */
[----:B------:R-:W-:Y:S01]  /*4db0*/  ISETP.GE.AND P3, PT, R21, RZ, PT ;  /* 0x000000ff1500720c */ /* 0x000fe20003f66270 */
[--C-:B------:R-:W-:Y:S01]  /*4dc0*/  @!P0 IMAD.IADD R12, R12, 0x1, -R0.reuse ;  /* 0x000000010c0c8824 */ /* 0x100fe200078e0a00 */
[----:B------:R0:W-:Y:S01]  /*4dd0*/  STL [R1+0x424], R6 ;  /* 0x0004240601007387 */ /* 0x0001e20000100800 */
[----:B------:R-:W-:Y:S01]  /*4de0*/  ISETP.GE.AND P0, PT, R20, RZ, PT ;  /* 0x000000ff1400720c */ /* 0x000fe20003f06270 */
[----:B------:R-:W-:-:S02]  /*4df0*/  @!P2 IMAD.IADD R11, R11, 0x1, -R0 ;  /* 0x000000010b0ba824 */ /* 0x000fc400078e0a00 */
[----:B------:R-:W2:Y:S01]  /*4e00*/  LDL.LU R21, [R1+0x74] ;  /* 0x0000740001157983 */ /* 0x000ea20000300800 */
[----:B------:R-:W-:Y:S01]  /*4e10*/  @!P6 IMAD.IADD R8, R8, 0x1, -R0 ;  /* 0x000000010808e824 */ /* 0x000fe200078e0a00 */
[----:B------:R-:W-:Y:S02]  /*4e20*/  IABS R4, R16 ;  /* 0x0000001000047213 */ /* 0x000fe40000000000 */
[----:B------:R-:W2:Y:S01]  /*4e30*/  LDL.LU R20, [R1+0x78] ;  /* 0x0000780001147983 */ /* 0x000ea20000300800 */
[----:B------:R-:W-:Y:S02]  /*4e40*/  ISETP.GE.AND P6, PT, R16, RZ, PT ;  /* 0x000000ff1000720c */ /* 0x000fe40003fc6270 */
[----:B---3--:R-:W-:Y:S02]  /*4e50*/  IABS R5, R23 ;  /* 0x0000001700057213 */ /* 0x008fe40000000000 */
[----:B------:R-:W-:Y:S02]  /*4e60*/  ISETP.GE.AND P2, PT, R23, RZ, PT ;  /* 0x000000ff1700720c */ /* 0x000fe40003f46270 */
[----:B------:R-:W3:Y:S04]  /*4e70*/  LDL.LU R23, [R1+0x4c] ;  /* 0x00004c0001177983 */ /* 0x000ee80000300800 */
[----:B------:R-:W-:Y:S04]  /*4e80*/  STL [R1+0x420], R9 ;  /* 0x0004200901007387 */ /* 0x000fe80000100800 */
[----:B------:R-:W3:Y:S01]  /*4e90*/  LDL R16, [R1+0x48] ;  /* 0x0000480001107983 */ /* 0x000ee20000100800 */
[----:B------:R-:W-:-:S04]  /*4ea0*/  IMAD.HI.U32 R14, R2, R4, RZ ;  /* 0x00000004020e7227 */ /* 0x000fc800078e00ff */
[----:B------:R-:W-:-:S04]  /*4eb0*/  IMAD.MOV R14, RZ, RZ, -R14 ;  /* 0x000000ffff0e7224 */ /* 0x000fc800078e0a0e */
[----:B------:R-:W-:-:S05]  /*4ec0*/  IMAD R4, R0, R14, R4 ;  /* 0x0000000e00047224 */ /* 0x000fca00078e0204 */
[----:B------:R-:W-:Y:S01]  /*4ed0*/  ISETP.GT.U32.AND P5, PT, R0, R4, PT ;  /* 0x000000040000720c */ /* 0x000fe20003fa4070 */
[----:B0-----:R-:W-:-:S04]  /*4ee0*/  IMAD.HI.U32 R6, R2, R5, RZ ;  /* 0x0000000502067227 */ /* 0x001fc800078e00ff */
[----:B------:R-:W-:-:S08]  /*4ef0*/  IMAD.MOV R6, RZ, RZ, -R6 ;  /* 0x000000ffff067224 */ /* 0x000fd000078e0a06 */
[----:B------:R-:W-:Y:S01]  /*4f00*/  @!P5 IMAD.IADD R4, R4, 0x1, -R0 ;  /* 0x000000010404d824 */ /* 0x000fe200078e0a00 */
[----:B------:R-:W-:Y:S01]  /*4f10*/  ISETP.GT.U32.AND P5, PT, R0, R11, PT ;  /* 0x0000000b0000720c */ /* 0x000fe20003fa4070 */
[----:B------:R-:W-:-:S03]  /*4f20*/  @!P4 IMAD.MOV R12, RZ, RZ, -R12 ;  /* 0x000000ffff0cc224 */ /* 0x000fc600078e0a0c */
[C---:B------:R-:W-:Y:S01]  /*4f30*/  ISETP.GT.U32.AND P1, PT, R0.reuse, R4, PT ;  /* 0x000000040000720c */ /* 0x040fe20003f24070 */
[----:B------:R-:W-:Y:S01]  /*4f40*/  IMAD R6, R0, R6, R5 ;  /* 0x0000000600067224 */ /* 0x000fe200078e0205 */
[----:B----4-:R-:W-:Y:S01]  /*4f50*/  IABS R7, R19 ;  /* 0x0000001300077213 */ /* 0x010fe20000000000 */
[----:B------:R-:W-:Y:S01]  /*4f60*/  @!P3 IMAD.MOV R8, RZ, RZ, -R8 ;  /* 0x000000ffff08b224 */ /* 0x000fe200078e0a08 */
[----:B------:R-:W-:Y:S01]  /*4f70*/  STL [R1+0x41c], R12 ;  /* 0x00041c0c01007387 */ /* 0x000fe20000100800 */
[----:B------:R-:W-:-:S03]  /*4f80*/  ISETP.GE.AND P3, PT, R19, RZ, PT ;  /* 0x000000ff1300720c */ /* 0x000fc60003f66270 */
[----:B------:R-:W4:Y:S01]  /*4f90*/  LDL R19, [R1+0x50] ;  /* 0x0000500001137983 */ /* 0x000f220000100800 */
[--C-:B------:R-:W-:Y:S01]  /*4fa0*/  @!P5 IMAD.IADD R11, R11, 0x1, -R0.reuse ;  /* 0x000000010b0bd824 */ /* 0x100fe200078e0a00 */
[----:B------:R-:W-:Y:S02]  /*4fb0*/  ISETP.GT.U32.AND P4, PT, R0, R6, PT ;  /* 0x000000060000720c */ /* 0x000fe40003f84070 */
[----:B------:R0:W-:Y:S01]  /*4fc0*/  STL [R1+0x418], R8 ;  /* 0x0004180801007387 */ /* 0x0001e20000100800 */
[----:B------:R-:W-:Y:S01]  /*4fd0*/  @!P1 IMAD.IADD R4, R4, 0x1, -R0 ;  /* 0x0000000104049824 */ /* 0x000fe200078e0a00 */
[----:B--2---:R-:W-:Y:S01]  /*4fe0*/  IABS R10, R18 ;  /* 0x00000012000a7213 */ /* 0x004fe20000000000 */
[----:B0-----:R-:W-:-:S04]  /*4ff0*/  IMAD.MOV.U32 R8, RZ, RZ, R11 ;  /* 0x000000ffff087224 */ /* 0x001fc800078e000b */
[----:B------:R-:W-:Y:S01]  /*5000*/  IMAD.HI.U32 R9, R2, R10, RZ ;  /* 0x0000000a02097227 */ /* 0x000fe200078e00ff */
[----:B------:R-:W-:Y:S02]  /*5010*/  ISETP.GE.AND P5, PT, R18, RZ, PT ;  /* 0x000000ff1200720c */ /* 0x000fe40003fa6270 */
[----:B------:R-:W2:Y:S01]  /*5020*/  LDL.LU R18, [R1+0x54] ;  /* 0x0000540001127983 */ /* 0x000ea20000300800 */
[----:B------:R-:W-:Y:S02]  /*5030*/  @!P0 IMAD.MOV R8, RZ, RZ, -R8 ;  /* 0x000000ffff088224 */ /* 0x000fe400078e0a08 */
[----:B------:R-:W-:Y:S02]  /*5040*/  IMAD.MOV.U32 R14, RZ, RZ, R4 ;  /* 0x000000ffff0e7224 */ /* 0x000fe400078e0004 */
[----:B------:R-:W-:Y:S01]  /*5050*/  IMAD.MOV R9, RZ, RZ, -R9 ;  /* 0x000000ffff097224 */ /* 0x000fe200078e0a09 */
[----:B------:R0:W-:Y:S01]  /*5060*/  STL [R1+0x414], R8 ;  /* 0x0004140801007387 */ /* 0x0001e20000100800 */
[----:B------:R-:W-:Y:S01]  /*5070*/  @!P6 IMAD.MOV R14, RZ, RZ, -R14 ;  /* 0x000000ffff0ee224 */ /* 0x000fe200078e0a0e */
[----:B------:R-:W-:Y:S01]  /*5080*/  ISETP.GE.AND P1, PT, R21, RZ, PT ;  /* 0x000000ff1500720c */ /* 0x000fe20003f26270 */
[----:B------:R-:W-:Y:S01]  /*5090*/  IMAD R10, R0, R9, R10 ;  /* 0x00000009000a7224 */ /* 0x000fe200078e020a */
[----:B------:R-:W-:Y:S01]  /*50a0*/  IABS R12, R21 ;  /* 0x00000015000c7213 */ /* 0x000fe20000000000 */
[----:B------:R-:W-:Y:S01]  /*50b0*/  @!P4 IMAD.IADD R6, R6, 0x1, -R0 ;  /* 0x000000010606c824 */ /* 0x000fe200078e0a00 */
[----:B------:R-:W-:Y:S01]  /*50c0*/  ISETP.GE.AND P4, PT, R20, RZ, PT ;  /* 0x000000ff1400720c */ /* 0x000fe20003f86270 */
[----:B------:R-:W2:Y:S01]  /*50d0*/  LDL.LU R21, [R1+0x58] ;  /* 0x0000580001157983 */ /* 0x000ea20000300800 */
[----:B------:R-:W-:-:S03]  /*50e0*/  IABS R9, R20 ;  /* 0x0000001400097213 */ /* 0x000fc60000000000 */
[----:B------:R-:W2:Y:S01]  /*50f0*/  LDL.LU R20, [R1+0x5c] ;  /* 0x00005c0001147983 */ /* 0x000ea20000300800 */
[----:B------:R-:W-:-:S04]  /*5100*/  IMAD.HI.U32 R5, R2, R7, RZ ;  /* 0x0000000702057227 */ /* 0x000fc800078e00ff */
[----:B------:R-:W-:-:S04]  /*5110*/  IMAD.MOV R5, RZ, RZ, -R5 ;  /* 0x000000ffff057224 */ /* 0x000fc800078e0a05 */
[----:B------:R-:W-:Y:S01]  /*5120*/  IMAD R7, R0, R5, R7 ;  /* 0x0000000500077224 */ /* 0x000fe200078e0207 */
[----:B---3--:R-:W-:Y:S04]  /*5130*/  STL [R1+0x1ca0], R23 ;  /* 0x001ca01701007387 */ /* 0x008fe80000100800 */
[----:B------:R1:W-:Y:S01]  /*5140*/  STL [R1+0x410], R14 ;  /* 0x0004100e01007387 */ /* 0x0003e20000100800 */
[----:B0-----:R-:W-:-:S05]  /*5150*/  IABS R8, R16 ;  /* 0x0000001000087213 */ /* 0x001fca0000000000 */
[----:B-1----:R-:W-:-:S04]  /*5160*/  IMAD.HI.U32 R14, R2, R8, RZ ;  /* 0x00000008020e7227 */ /* 0x002fc800078e00ff */
[----:B------:R-:W-:-:S04]  /*5170*/  IMAD.MOV R14, RZ, RZ, -R14 ;  /* 0x000000ffff0e7224 */ /* 0x000fc800078e0a0e */
[----:B------:R-:W-:Y:S01]  /*5180*/  IMAD R8, R0, R14, R8 ;  /* 0x0000000e00087224 */ /* 0x000fe200078e0208 */
[----:B------:R-:W-:-:S04]  /*5190*/  IABS R5, R23 ;  /* 0x0000001700057213 */ /* 0x000fc80000000000 */
[----:B------:R0:W-:Y:S04]  /*51a0*/  STL [R1+0x1ca4], R8 ;  /* 0x001ca40801007387 */ /* 0x0001e80000100800 */
[----:B------:R-:W3:Y:S01]  /*51b0*/  LDL.LU R23, [R1+0x48] ;  /* 0x0000480001177983 */ /* 0x000ee20000300800 */
[C---:B------:R-:W-:Y:S02]  /*51c0*/  ISETP.GT.U32.AND P0, PT, R0.reuse, R6, PT ;  /* 0x000000060000720c */ /* 0x040fe40003f04070 */
[----:B------:R-:W-:-:S11]  /*51d0*/  ISETP.GT.U32.AND P6, PT, R0, R7, PT ;  /* 0x000000070000720c */ /* 0x000fd60003fc4070 */
[--C-:B------:R-:W-:Y:S01]  /*51e0*/  @!P0 IMAD.IADD R6, R6, 0x1, -R0.reuse ;  /* 0x0000000106068824 */ /* 0x100fe200078e0a00 */
[----:B------:R-:W-:Y:S01]  /*51f0*/  ISETP.GT.U32.AND P0, PT, R0, R10, PT ;  /* 0x0000000a0000720c */ /* 0x000fe20003f04070 */
[----:B------:R-:W-:-:S12]  /*5200*/  @!P6 IMAD.IADD R7, R7, 0x1, -R0 ;  /* 0x000000010707e824 */ /* 0x000fd800078e0a00 */
[----:B------:R-:W-:Y:S01]  /*5210*/  @!P0 IMAD.IADD R10, R10, 0x1, -R0 ;  /* 0x000000010a0a8824 */ /* 0x000fe200078e0a00 */
[----:B------:R-:W-:Y:S01]  /*5220*/  ISETP.GT.U32.AND P0, PT, R0, R7, PT ;  /* 0x000000070000720c */ /* 0x000fe20003f04070 */
[----:B------:R-:W-:-:S04]  /*5230*/  IMAD.MOV.U32 R15, RZ, RZ, R6 ;  /* 0x000000ffff0f7224 */ /* 0x000fc800078e0006 */
[----:B------:R-:W-:-:S08]  /*5240*/  @!P2 IMAD.MOV R15, RZ, RZ, -R15 ;  /* 0x000000ffff0fa224 */ /* 0x000fd000078e0a0f */
[----:B------:R-:W-:-:S04]  /*5250*/  @!P0 IMAD.IADD R7, R7, 0x1, -R0 ;  /* 0x0000000107078824 */ /* 0x000fc800078e0a00 */
[----:B0-----:R-:W-:Y:S01]  /*5260*/  IMAD.MOV.U32 R8, RZ, RZ, R7 ;  /* 0x000000ffff087224 */ /* 0x001fe200078e0007 */
[----:B------:R-:W-:Y:S03]  /*5270*/  STL [R1+0x404], R15 ;  /* 0x0004040f01007387 */ /* 0x000fe60000100800 */
[----:B------:R-:W-:Y:S01]  /*5280*/  @!P3 IMAD.MOV R8, RZ, RZ, -R8 ;  /* 0x000000ffff08b224 */ /* 0x000fe200078e0a08 */
[----:B----4-:R-:W-:Y:S01]  /*5290*/  IABS R11, R19 ;  /* 0x00000013000b7213 */ /* 0x010fe20000000000 */
[----:B------:R-:W4:Y:S04]  /*52a0*/  LDL.LU R16, [R1+0x60] ;  /* 0x0000600001107983 */ /* 0x000f280000300800 */
[----:B------:R-:W4:Y:S04]  /*52b0*/  LDL.LU R19, [R1+0x64] ;  /* 0x0000640001137983 */ /* 0x000f280000300800 */
[----:B------:R0:W-:Y:S01]  /*52c0*/  STL [R1+0x400], R8 ;  /* 0x0004000801007387 */ /* 0x0001e20000100800 */
[----:B------:R-:W-:-:S03]  /*52d0*/  IMAD.HI.U32 R13, R2, R9, RZ ;  /* 0x00000009020d7227 */ /* 0x000fc600078e00ff */
[----:B0-----:R-:W4:Y:S01]  /*52e0*/  LDL.LU R8, [R1+0x1ca4] ;  /* 0x001ca40001087983 */ /* 0x001f220000300800 */
[----:B------:R-:W-:-:S04]  /*52f0*/  IMAD.MOV R13, RZ, RZ, -R13 ;  /* 0x000000ffff0d7224 */ /* 0x000fc800078e0a0d */
[----:B------:R-:W-:-:S05]  /*5300*/  IMAD R9, R0, R13, R9 ;  /* 0x0000000d00097224 */ /* 0x000fca00078e0209 */
[----:B------:R-:W-:-:S13]  /*5310*/  ISETP.GT.U32.AND P0, PT, R0, R9, PT ;  /* 0x000000090000720c */ /* 0x000fda0003f04070 */
[----:B------:R-:W-:Y:S01]  /*5320*/  @!P0 IMAD.IADD R9, R9, 0x1, -R0 ;  /* 0x0000000109098824 */ /* 0x000fe200078e0a00 */
[----:B---3--:R-:W-:Y:S02]  /*5330*/  ISETP.GE.AND P0, PT, R23, RZ, PT ;  /* 0x000000ff1700720c */ /* 0x008fe40003f06270 */
[----:B------:R-:W3:Y:S01]  /*5340*/  LDL.LU R23, [R1+0x1ca0] ;  /* 0x001ca00001177983 */ /* 0x000ee20000300800 */
[----:B------:R-:W-:-:S04]  /*5350*/  IMAD.HI.U32 R4, R2, R12, RZ ;  /* 0x0000000c02047227 */ /* 0x000fc800078e00ff */
[----:B------:R-:W-:-:S04]  /*5360*/  IMAD.MOV R4, RZ, RZ, -R4 ;  /* 0x000000ffff047224 */ /* 0x000fc800078e0a04 */
[----:B------:R-:W-:Y:S02]  /*5370*/  IMAD R4, R0, R4, R12 ;  /* 0x0000000400047224 */ /* 0x000fe400078e020c */
[----:B------:R-:W-:Y:S01]  /*5380*/  IMAD.HI.U32 R12, R2, R11, RZ ;  /* 0x0000000b020c7227 */ /* 0x000fe200078e00ff */
[C---:B------:R-:W-:Y:S02]  /*5390*/  ISETP.GT.U32.AND P2, PT, R0.reuse, R10, PT ;  /* 0x0000000a0000720c */ /* 0x040fe40003f44070 */
[----:B------:R-:W-:Y:S01]  /*53a0*/  ISETP.GT.U32.AND P6, PT, R0, R4, PT ;  /* 0x000000040000720c */ /* 0x000fe20003fc4070 */
[----:B------:R-:W-:-:S04]  /*53b0*/  IMAD.HI.U32 R13, R2, R5, RZ ;  /* 0x00000005020d7227 */ /* 0x000fc800078e00ff */
[----:B------:R-:W-:Y:S02]  /*53c0*/  IMAD.MOV R12, RZ, RZ, -R12 ;  /* 0x000000ffff0c7224 */ /* 0x000fe400078e0a0c */
[----:B------:R-:W-:Y:S02]  /*53d0*/  IMAD.MOV R13, RZ, RZ, -R13 ;  /* 0x000000ffff0d7224 */ /* 0x000fe400078e0a0d */
[C---:B------:R-:W-:Y:S01]  /*53e0*/  IMAD R11, R0.reuse, R12, R11 ;  /* 0x0000000c000b7224 */ /* 0x040fe200078e020b */
[----:B--2---:R-:W-:Y:S01]  /*53f0*/  IABS R12, R21 ;  /* 0x00000015000c7213 */ /* 0x004fe20000000000 */
[----:B------:R-:W-:Y:S02]  /*5400*/  IMAD R5, R0, R13, R5 ;  /* 0x0000000d00057224 */ /* 0x000fe400078e0205 */
[----:B------:R-:W-:Y:S02]  /*5410*/  @!P6 IMAD.IADD R4, R4, 0x1, -R0 ;  /* 0x000000010404e824 */ /* 0x000fe400078e0a00 */
[----:B------:R-:W-:-:S04]  /*5420*/  IMAD.HI.U32 R15, R2, R12, RZ ;  /* 0x0000000c020f7227 */ /* 0x000fc800078e00ff */
[----:B------:R-:W-:Y:S01]  /*5430*/  @!P2 IMAD.IADD R10, R10, 0x1, -R0 ;  /* 0x000000010a0aa824 */ /* 0x000fe200078e0a00 */
[C---:B------:R-:W-:Y:S01]  /*5440*/  ISETP.GT.U32.AND P2, PT, R0.reuse, R5, PT ;  /* 0x000000050000720c */ /* 0x040fe20003f44070 */
[----:B------:R-:W-:Y:S01]  /*5450*/  IMAD.MOV R15, RZ, RZ, -R15 ;  /* 0x000000ffff0f7224 */ /* 0x000fe200078e0a0f */
[C---:B------:R-:W-:Y:S02]  /*5460*/  ISETP.GT.U32.AND P6, PT, R0.reuse, R4, PT ;  /* 0x000000040000720c */ /* 0x040fe40003fc4070 */
[----:B------:R-:W-:Y:S01]  /*5470*/  IABS R13, R18 ;  /* 0x00000012000d7213 */ /* 0x000fe20000000000 */
[----:B------:R-:W-:Y:S02]  /*5480*/  IMAD R12, R0, R15, R12 ;  /* 0x0000000f000c7224 */ /* 0x000fe400078e020c */
[----:B------:R-:W2:Y:S02]  /*5490*/  LDL.LU R15, [R1+0x50] ;  /* 0x00005000010f7983 */ /* 0x000ea40000300800 */
[----:B------:R-:W-:-:S04]  /*54a0*/  IMAD.HI.U32 R7, R2, R13, RZ ;  /* 0x0000000d02077227 */ /* 0x000fc800078e00ff */
[--C-:B------:R-:W-:Y:S02]  /*54b0*/  @!P2 IMAD.IADD R5, R5, 0x1, -R0.reuse ;  /* 0x000000010505a824 */ /* 0x100fe400078e0a00 */
[----:B------:R-:W-:Y:S01]  /*54c0*/  IMAD.MOV R7, RZ, RZ, -R7 ;  /* 0x000000ffff077224 */ /* 0x000fe200078e0a07 */
[----:B----4-:R-:W-:Y:S01]  /*54d0*/  ISETP.GT.U32.AND P3, PT, R0, R8, PT ;  /* 0x000000080000720c */ /* 0x010fe20003f64070 */
[----:B------:R-:W-:Y:S02]  /*54e0*/  @!P6 IMAD.IADD R4, R4, 0x1, -R0 ;  /* 0x000000010404e824 */ /* 0x000fe400078e0a00 */
[----:B------:R-:W-:-:S10]  /*54f0*/  IMAD R7, R0, R7, R13 ;  /* 0x0000000700077224 */ /* 0x000fd400078e020d */
[----:B------:R-:W-:-:S05]  /*5500*/  @!P3 IMAD.IADD R8, R8, 0x1, -R0 ;  /* 0x000000010808b824 */ /* 0x000fca00078e0a00 */
[----:B------:R-:W-:Y:S01]  /*5510*/  ISETP.GT.U32.AND P2, PT, R0, R8, PT ;  /* 0x000000080000720c */ /* 0x000fe20003f44070 */
[----:B------:R-:W-:Y:S02]  /*5520*/  IMAD.MOV.U32 R13, RZ, RZ, R4 ;  /* 0x000000ffff0d7224 */ /* 0x000fe400078e0004 */
[----:B------:R-:W-:Y:S02]  /*5530*/  @!P5 IMAD.MOV R10, RZ, RZ, -R10 ;  /* 0x000000ffff0ad224 */ /* 0x000fe400078e0a0a */
[----:B------:R-:W-:-:S03]  /*5540*/  @!P1 IMAD.MOV R13, RZ, RZ, -R13 ;  /* 0x000000ffff0d9224 */ /* 0x000fc600078e0a0d */
[----:B------:R0:W-:Y:S04]  /*5550*/  STL [R1+0x3fc], R10 ;  /* 0x0003fc0a01007387 */ /* 0x0001e80000100800 */
[----:B------:R1:W-:Y:S01]  /*5560*/  STL [R1+0x3f8], R13 ;  /* 0x0003f80d01007387 */ /* 0x0003e20000100800 */
[----:B------:R-:W-:Y:S01]  /*5570*/  @!P2 IMAD.IADD R8, R8, 0x1, -R0 ;  /* 0x000000010808a824 */ /* 0x000fe200078e0a00 */
[----:B---3--:R-:W-:Y:S02]  /*5580*/  ISETP.GE.AND P2, PT, R23, RZ, PT ;  /* 0x000000ff1700720c */ /* 0x008fe40003f46270 */
[----:B------:R-:W3:Y:S01]  /*5590*/  LDL.LU R23, [R1+0x68] ;  /* 0x0000680001177983 */ /* 0x000ee20000300800 */
[----:B------:R-:W-:Y:S02]  /*55a0*/  ISETP.GT.U32.AND P6, PT, R0, R11, PT ;  /* 0x0000000b0000720c */ /* 0x000fe40003fc4070 */
[----:B------:R-:W-:-:S02]  /*55b0*/  IABS R6, R20 ;  /* 0x0000001400067213 */ /* 0x000fc40000000000 */
[----:B------:R-:W-:-:S03]  /*55c0*/  ISETP.GT.U32.AND P3, PT, R0, R9, PT ;  /* 0x000000090000720c */ /* 0x000fc60003f64070 */
[----:B------:R-:W-:-:S06]  /*55d0*/  IMAD.HI.U32 R14, R2, R6, RZ ;  /* 0x00000006020e7227 */ /* 0x000fcc00078e00ff */
[----:B------:R-:W-:Y:S01]  /*55e0*/  @!P6 IMAD.IADD R11, R11, 0x1, -R0 ;  /* 0x000000010b0be824 */ /* 0x000fe200078e0a00 */
[C---:B------:R-:W-:Y:S01]  /*55f0*/  ISETP.GT.U32.AND P6, PT, R0.reuse, R5, PT ;  /* 0x000000050000720c */ /* 0x040fe20003fc4070 */
[----:B------:R-:W-:Y:S01]  /*5600*/  IMAD.MOV R14, RZ, RZ, -R14 ;  /* 0x000000ffff0e7224 */ /* 0x000fe200078e0a0e */
[C---:B------:R-:W-:Y:S01]  /*5610*/  ISETP.GT.U32.AND P1, PT, R0.reuse, R7, PT ;  /* 0x000000070000720c */ /* 0x040fe20003f24070 */
[----:B------:R-:W-:Y:S01]  /*5620*/  @!P3 IMAD.IADD R9, R9, 0x1, -R0 ;  /* 0x000000010909b824 */ /* 0x000fe200078e0a00 */
[C---:B------:R-:W-:Y:S01]  /*5630*/  ISETP.GT.U32.AND P5, PT, R0.reuse, R11, PT ;  /* 0x0000000b0000720c */ /* 0x040fe20003fa4070 */
[C---:B------:R-:W-:Y:S01]  /*5640*/  IMAD R6, R0.reuse, R14, R6 ;  /* 0x0000000e00067224 */ /* 0x040fe200078e0206 */
[----:B------:R-:W-:Y:S02]  /*5650*/  ISETP.GT.U32.AND P3, PT, R0, R12, PT ;  /* 0x0000000c0000720c */ /* 0x000fe40003f64070 */
[----:B0-----:R-:W-:-:S05]  /*5660*/  IABS R10, R16 ;  /* 0x00000010000a7213 */ /* 0x001fca0000000000 */
[----:B------:R-:W-:Y:S01]  /*5670*/  @!P6 IMAD.IADD R5, R5, 0x1, -R0 ;  /* 0x000000010505e824 */ /* 0x000fe200078e0a00 */
[----:B------:R-:W-:Y:S01]  /*5680*/  ISETP.GT.U32.AND P6, PT, R0, R6, PT ;  /* 0x000000060000720c */ /* 0x000fe20003fc4070 */
[----:B-1----:R-:W-:-:S04]  /*5690*/  IMAD.HI.U32 R13, R2, R10, RZ ;  /* 0x0000000a020d7227 */ /* 0x002fc800078e00ff */
[--C-:B------:R-:W-:Y:S02]  /*56a0*/  @!P1 IMAD.IADD R7, R7, 0x1, -R0.reuse ;  /* 0x0000000107079824 */ /* 0x100fe400078e0a00 */
[----:B------:R-:W-:Y:S02]  /*56b0*/  @!P4 IMAD.MOV R9, RZ, RZ, -R9 ;  /* 0x000000ffff09c224 */ /* 0x000fe400078e0a09 */
[--C-:B------:R-:W-:Y:S01]  /*56c0*/  @!P5 IMAD.IADD R11, R11, 0x1, -R0.reuse ;  /* 0x000000010b0bd824 */ /* 0x100fe200078e0a00 */
[----:B--2---:R-:W-:Y:S01]  /*56d0*/  ISETP.GE.AND P5, PT, R15, RZ, PT ;  /* 0x000000ff0f00720c */ /* 0x004fe20003fa6270 */
[----:B------:R-:W-:Y:S01]  /*56e0*/  IMAD.MOV R13, RZ, RZ, -R13 ;  /* 0x000000ffff0d7224 */ /* 0x000fe200078e0a0d */
[----:B------:R-:W-:Y:S01]  /*56f0*/  ISETP.GT.U32.AND P4, PT, R0, R7, PT ;  /* 0x000000070000720c */ /* 0x000fe20003f84070 */
[----:B------:R-:W2:Y:S01]  /*5700*/  LDL.LU R15, [R1+0x6c] ;  /* 0x00006c00010f7983 */ /* 0x000ea20000300800 */
[----:B------:R-:W-:Y:S01]  /*5710*/  @!P3 IMAD.IADD R12, R12, 0x1, -R0 ;  /* 0x000000010c0cb824 */ /* 0x000fe200078e0a00 */
[----:B------:R-:W-:Y:S01]  /*5720*/  ISETP.GE.AND P1, PT, R18, RZ, PT ;  /* 0x000000ff1200720c */ /* 0x000fe20003f26270 */
[----:B------:R-:W-:Y:S01]  /*5730*/  IMAD R10, R0, R13, R10 ;  /* 0x0000000d000a7224 */ /* 0x000fe200078e020a */
[----:B------:R0:W-:Y:S01]  /*5740*/  STL [R1+0x3e4], R9 ;  /* 0x0003e40901007387 */ /* 0x0001e20000100800 */
[----:B------:R-:W-:-:S02]  /*5750*/  @!P0 IMAD.MOV R8, RZ, RZ, -R8 ;  /* 0x000000ffff088224 */ /* 0x000fc400078e0a08 */
[--C-:B------:R-:W-:Y:S01]  /*5760*/  @!P6 IMAD.IADD R6, R6, 0x1, -R0.reuse ;  /* 0x000000010606e824 */ /* 0x100fe200078e0a00 */
[C---:B------:R-:W-:Y:S01]  /*5770*/  ISETP.GT.U32.AND P0, PT, R0.reuse, R12, PT ;  /* 0x0000000c0000720c */ /* 0x040fe20003f04070 */
[----:B0-----:R-:W-:Y:S01]  /*5780*/  IMAD.MOV.U32 R9, RZ, RZ, R5 ;  /* 0x000000ffff097224 */ /* 0x001fe200078e0005 */
[----:B------:R0:W-:Y:S02]  /*5790*/  STL [R1+0x3e0], R8 ;  /* 0x0003e00801007387 */ /* 0x0001e40000100800 */
[C---:B------:R-:W-:Y:S01]  /*57a0*/  ISETP.GT.U32.AND P6, PT, R0.reuse, R6, PT ;  /* 0x000000060000720c */ /* 0x040fe20003fc4070 */
[----:B------:R-:W-:Y:S01]  /*57b0*/  @!P2 IMAD.MOV R9, RZ, RZ, -R9 ;  /* 0x000000ffff09a224 */ /* 0x000fe200078e0a09 */
[----:B------:R-:W-:Y:S01]  /*57c0*/  ISETP.GT.U32.AND P2, PT, R0, R10, PT ;  /* 0x0000000a0000720c */ /* 0x000fe20003f44070 */
[----:B------:R-:W-:Y:S01]  /*57d0*/  @!P4 IMAD.IADD R7, R7, 0x1, -R0 ;  /* 0x000000010707c824 */ /* 0x000fe200078e0a00 */
[----:B------:R-:W4:Y:S01]  /*57e0*/  LDL.LU R18, [R1+0x70] ;  /* 0x0000700001127983 */ /* 0x000f220000300800 */
[----:B0-----:R-:W-:-:S04]  /*57f0*/  IMAD.MOV.U32 R8, RZ, RZ, R11 ;  /* 0x000000ffff087224 */ /* 0x001fc800078e000b */
[----:B------:R-:W-:Y:S01]  /*5800*/  @!P5 IMAD.MOV R8, RZ, RZ, -R8 ;  /* 0x000000ffff08d224 */ /* 0x000fe200078e0a08 */
[----:B------:R-:W-:Y:S01]  /*5810*/  STL [R1+0x3dc], R9 ;  /* 0x0003dc0901007387 */ /* 0x000fe20000100800 */
[----:B------:R-:W-:Y:S01]  /*5820*/  @!P1 IMAD.MOV R7, RZ, RZ, -R7 ;  /* 0x000000ffff079224 */ /* 0x000fe200078e0a07 */
[----:B------:R-:W-:Y:S01]  /*5830*/  ISETP.GE.AND P3, PT, R21, RZ, PT ;  /* 0x000000ff1500720c */ /* 0x000fe20003f66270 */
[--C-:B------:R-:W-:Y:S01]  /*5840*/  @!P0 IMAD.IADD R12, R12, 0x1, -R0.reuse ;  /* 0x000000010c0c8824 */ /* 0x100fe200078e0a00 */
[----:B------:R0:W-:Y:S01]  /*5850*/  STL [R1+0x3d8], R8 ;  /* 0x0003d80801007387 */ /* 0x0001e20000100800 */
[----:B------:R-:W-:Y:S01]  /*5860*/  ISETP.GE.AND P5, PT, R20, RZ, PT ;  /* 0x000000ff1400720c */ /* 0x000fe20003fa6270 */
[--C-:B------:R-:W-:Y:S01]  /*5870*/  @!P2 IMAD.IADD R10, R10, 0x1, -R0.reuse ;  /* 0x000000010a0aa824 */ /* 0x100fe200078e0a00 */
[----:B------:R-:W-:Y:S01]  /*5880*/  ISETP.GE.AND P0, PT, R16, RZ, PT ;  /* 0x000000ff1000720c */ /* 0x000fe20003f06270 */
[----:B------:R-:W4:Y:S01]  /*5890*/  LDL.LU R21, [R1+0xa8] ;  /* 0x0000a80001157983 */ /* 0x000f220000300800 */
[----:B------:R-:W-:-:S03]  /*58a0*/  @!P6 IMAD.IADD R6, R6, 0x1, -R0 ;  /* 0x000000010606e824 */ /* 0x000fc600078e0a00 */
[----:B------:R-:W4:Y:S01]  /*58b0*/  LDL.LU R20, [R1+0xac] ;  /* 0x0000ac0001147983 */ /* 0x000f220000300800 */
[----:B------:R-:W-:-:S03]  /*58c0*/  IABS R4, R19 ;  /* 0x0000001300047213 */ /* 0x000fc60000000000 */
[----:B------:R-:W4:Y:S01]  /*58d0*/  LDL R16, [R1+0x7c] ;  /* 0x00007c0001107983 */ /* 0x000f220000100800 */
[----:B------:R-:W-:-:S03]  /*58e0*/  ISETP.GE.AND P6, PT, R19, RZ, PT ;  /* 0x000000ff1300720c */ /* 0x000fc60003fc6270 */
[----:B------:R-:W-:Y:S01]  /*58f0*/  STL [R1+0x3d4], R7 ;  /* 0x0003d40701007387 */ /* 0x000fe20000100800 */
[----:B---3--:R-:W-:Y:S02]  /*5900*/  IABS R5, R23 ;  /* 0x0000001700057213 */ /* 0x008fe40000000000 */
[----:B------:R-:W-:Y:S02]  /*5910*/  ISETP.GE.AND P2, PT, R23, RZ, PT ;  /* 0x000000ff1700720c */ /* 0x000fe40003f46270 */
[----:B------:R-:W3:Y:S04]  /*5920*/  LDL.LU R23, [R1+0x80] ;  /* 0x0000800001177983 */ /* 0x000ee80000300800 */
[----:B------:R-:W3:Y:S01]  /*5930*/  LDL.LU R19, [R1+0x84] ;  /* 0x0000840001137983 */ /* 0x000ee20000300800 */
[----:B------:R-:W-:-:S04]  /*5940*/  IMAD.HI.U32 R14, R2, R4, RZ ;  /* 0x00000004020e7227 */ /* 0x000fc800078e00ff */
[----:B------:R-:W-:-:S04]  /*5950*/  IMAD.MOV R14, RZ, RZ, -R14 ;  /* 0x000000ffff0e7224 */ /* 0x000fc800078e0a0e */
[----:B------:R-:W-:-:S05]  /*5960*/  IMAD R4, R0, R14, R4 ;  /* 0x0000000e00047224 */ /* 0x000fca00078e0204 */
[----:B------:R-:W-:Y:S01]  /*5970*/  ISETP.GT.U32.AND P4, PT, R0, R4, PT ;  /* 0x000000040000720c */ /* 0x000fe20003f84070 */
[----:B------:R-:W-:-:S12]  /*5980*/  @!P3 IMAD.MOV R12, RZ, RZ, -R12 ;  /* 0x000000ffff0cb224 */ /* 0x000fd800078e0a0c */
[----:B------:R-:W-:Y:S01]  /*5990*/  @!P4 IMAD.IADD R4, R4, 0x1, -R0 ;  /* 0x000000010404c824 */ /* 0x000fe200078e0a00 */
[----:B------:R-:W-:-:S04]  /*59a0*/  ISETP.GT.U32.AND P4, PT, R0, R10, PT ;  /* 0x0000000a0000720c */ /* 0x000fc80003f84070 */
[----:B------:R-:W-:Y:S01]  /*59b0*/  ISETP.GT.U32.AND P1, PT, R0, R4, PT ;  /* 0x000000040000720c */ /* 0x000fe20003f24070 */
[----:B------:R-:W-:Y:S01]  /*59c0*/  @!P5 IMAD.MOV R6, RZ, RZ, -R6 ;  /* 0x000000ffff06d224 */ /* 0x000fe200078e0a06 */
[----:B------:R-:W-:Y:S01]  /*59d0*/  STL [R1+0x3c8], R12 ;  /* 0x0003c80c01007387 */ /* 0x000fe20000100800 */
[----:B0-----:R-:W-:Y:S01]  /*59e0*/  IMAD.HI.U32 R8, R2, R5, RZ ;  /* 0x0000000502087227 */ /* 0x001fe200078e00ff */
[----:B--2---:R-:W-:Y:S02]  /*59f0*/  IABS R9, R15 ;  /* 0x0000000f00097213 */ /* 0x004fe40000000000 */
[----:B------:R0:W-:Y:S03]  /*5a00*/  STL [R1+0x3c4], R6 ;  /* 0x0003c40601007387 */ /* 0x0001e60000100800 */
[----:B------:R-:W-:Y:S02]  /*5a10*/  @!P4 IMAD.IADD R10, R10, 0x1, -R0 ;  /* 0x000000010a0ac824 */ /* 0x000fe400078e0a00 */
[----:B------:R-:W-:-:S02]  /*5a20*/  IMAD.MOV R8, RZ, RZ, -R8 ;  /* 0x000000ffff087224 */ /* 0x000fc400078e0a08 */
[----:B------:R-:W-:Y:S02]  /*5a30*/  @!P1 IMAD.IADD R4, R4, 0x1, -R0 ;  /* 0x0000000104049824 */ /* 0x000fe400078e0a00 */
[----:B0-----:R-:W-:Y:S02]  /*5a40*/  IMAD.MOV.U32 R6, RZ, RZ, R10 ;  /* 0x000000ffff067224 */ /* 0x001fe400078e000a */
[----:B------:R-:W-:Y:S02]  /*5a50*/  IMAD R8, R0, R8, R5 ;  /* 0x0000000800087224 */ /* 0x000fe400078e0205 */
[----:B------:R-:W-:Y:S02]  /*5a60*/  @!P0 IMAD.MOV R6, RZ, RZ, -R6 ;  /* 0x000000ffff068224 */ /* 0x000fe400078e0a06 */
[----:B------:R-:W-:Y:S01]  /*5a70*/  IMAD.HI.U32 R5, R2, R9, RZ ;  /* 0x0000000902057227 */ /* 0x000fe200078e00ff */
[----:B----4-:R-:W-:Y:S02]  /*5a80*/  IABS R11, R18 ;  /* 0x00000012000b7213 */ /* 0x010fe40000000000 */
[----:B------:R-:W-:Y:S01]  /*5a90*/  ISETP.GE.AND P4, PT, R18, RZ, PT ;  /* 0x000000ff1200720c */ /* 0x000fe20003f86270 */
[----:B------:R-:W-:Y:S01]  /*5aa0*/  IMAD.MOV.U32 R14, RZ, RZ, R4 ;  /* 0x000000ffff0e7224 */ /* 0x000fe200078e0004 */
[----:B------:R-:W2:Y:S01]  /*5ab0*/  LDL.LU R18, [R1+0x8c] ;  /* 0x00008c0001127983 */ /* 0x000ea20000300800 */
[----:B------:R-:W-:-:S02]  /*5ac0*/  IMAD.MOV R5, RZ, RZ, -R5 ;  /* 0x000000ffff057224 */ /* 0x000fc400078e0a05 */
[----:B------:R-:W-:Y:S01]  /*5ad0*/  @!P6 IMAD.MOV R14, RZ, RZ, -R14 ;  /* 0x000000ffff0ee224 */ /* 0x000fe200078e0a0e */
[----:B------:R0:W-:Y:S01]  /*5ae0*/  STL [R1+0x3b8], R6 ;  /* 0x0003b80601007387 */ /* 0x0001e20000100800 */
[----:B------:R-:W-:Y:S01]  /*5af0*/  IMAD R9, R0, R5, R9 ;  /* 0x0000000500097224 */ /* 0x000fe200078e0209 */
[----:B------:R-:W-:Y:S02]  /*5b00*/  ISETP.GE.AND P1, PT, R21, RZ, PT ;  /* 0x000000ff1500720c */ /* 0x000fe40003f26270 */
[----:B------:R-:W-:Y:S02]  /*5b10*/  IABS R12, R21 ;  /* 0x00000015000c7213 */ /* 0x000fe40000000000 */
[----:B------:R-:W4:Y:S01]  /*5b20*/  LDL.LU R21, [R1+0x90] ;  /* 0x0000900001157983 */ /* 0x000f220000300800 */
[----:B0-----:R-:W-:-:S03]  /*5b30*/  IABS R6, R16 ;  /* 0x0000001000067213 */ /* 0x001fc60000000000 */
[----:B---3--:R0:W-:Y:S01]  /*5b40*/  STL [R1+0x1c98], R23 ;  /* 0x001c981701007387 */ /* 0x0081e20000100800 */
[----:B------:R-:W-:-:S03]  /*5b50*/  IABS R5, R23 ;  /* 0x0000001700057213 */ /* 0x000fc60000000000 */
[----:B------:R-:W-:Y:S04]  /*5b60*/  STL [R1+0x1c9c], R19 ;  /* 0x001c9c1301007387 */ /* 0x000fe80000100800 */
[----:B------:R-:W3:Y:S04]  /*5b70*/  LDL R16, [R1+0x88] ;  /* 0x0000880001107983 */ /* 0x000ee80000100800 */
[----:B------:R1:W-:Y:S04]  /*5b80*/  STL [R1+0x3b4], R14 ;  /* 0x0003b40e01007387 */ /* 0x0003e80000100800 */
[----:B0-----:R-:W2:Y:S01]  /*5b90*/  LDL.LU R23, [R1+0x7c] ;  /* 0x00007c0001177983 */ /* 0x001ea20000300800 */
[----:B------:R-:W-:Y:S01]  /*5ba0*/  ISETP.GT.U32.AND P3, PT, R0, R8, PT ;  /* 0x000000080000720c */ /* 0x000fe20003f64070 */
[----:B------:R-:W-:-:S12]  /*5bb0*/  IMAD.HI.U32 R7, R2, R11, RZ ;  /* 0x0000000b02077227 */ /* 0x000fd800078e00ff */
[----:B------:R-:W-:-:S05]  /*5bc0*/  @!P3 IMAD.IADD R8, R8, 0x1, -R0 ;  /* 0x000000010808b824 */ /* 0x000fca00078e0a00 */
[C---:B------:R-:W-:Y:S01]  /*5bd0*/  ISETP.GT.U32.AND P0, PT, R0.reuse, R8, PT ;  /* 0x000000080000720c */ /* 0x040fe20003f04070 */
[----:B------:R-:W-:Y:S01]  /*5be0*/  IMAD.MOV R7, RZ, RZ, -R7 ;  /* 0x000000ffff077224 */ /* 0x000fe200078e0a07 */
[----:B------:R-:W-:-:S03]  /*5bf0*/  ISETP.GT.U32.AND P6, PT, R0, R9, PT ;  /* 0x000000090000720c */ /* 0x000fc60003fc4070 */
[----:B------:R-:W-:-:S08]  /*5c00*/  IMAD R11, R0, R7, R11 ;  /* 0x00000007000b7224 */ /* 0x000fd000078e020b */
[--C-:B------:R-:W-:Y:S01]  /*5c10*/  @!P0 IMAD.IADD R8, R8, 0x1, -R0.reuse ;  /* 0x0000000108088824 */ /* 0x100fe200078e0a00 */
[----:B------:R-:W-:Y:S01]  /*5c20*/  ISETP.GT.U32.AND P0, PT, R0, R11, PT ;  /* 0x0000000b0000720c */ /* 0x000fe20003f04070 */
[----:B------:R-:W-:Y:S01]  /*5c30*/  @!P6 IMAD.IADD R9, R9, 0x1, -R0 ;  /* 0x000000010909e824 */ /* 0x000fe200078e0a00 */
[----:B------:R-:W-:-:S05]  /*5c40*/  IABS R7, R20 ;  /* 0x0000001400077213 */ /* 0x000fca0000000000 */
[----:B------:R-:W-:-:S06]  /*5c50*/  IMAD.HI.U32 R13, R2, R7, RZ ;  /* 0x00000007020d7227 */ /* 0x000fcc00078e00ff */
[----:B------:R-:W-:Y:S01]  /*5c60*/  @!P0 IMAD.IADD R11, R11, 0x1, -R0 ;  /* 0x000000010b0b8824 */ /* 0x000fe200078e0a00 */
[----:B------:R-:W-:Y:S01]  /*5c70*/  ISETP.GT.U32.AND P0, PT, R0, R9, PT ;  /* 0x000000090000720c */ /* 0x000fe20003f04070 */
[----:B------:R-:W-:Y:S02]  /*5c80*/  IMAD.MOV R13, RZ, RZ, -R13 ;  /* 0x000000ffff0d7224 */ /* 0x000fe400078e0a0d */
[----:B-1----:R-:W-:Y:S01]  /*5c90*/  IMAD.HI.U32 R14, R2, R6, RZ ;  /* 0x00000006020e7227 */ /* 0x002fe200078e00ff */
[----:B------:R-:W-:-:S03]  /*5ca0*/  ISETP.GE.AND P5, PT, R15, RZ, PT ;  /* 0x000000ff0f00720c */ /* 0x000fc60003fa6270 */
[----:B------:R-:W-:Y:S02]  /*5cb0*/  IMAD R7, R0, R13, R7 ;  /* 0x0000000d00077224 */ /* 0x000fe400078e0207 */
[----:B------:R-:W-:-:S04]  /*5cc0*/  IMAD.MOV R14, RZ, RZ, -R14 ;  /* 0x000000ffff0e7224 */ /* 0x000fc800078e0a0e */
[----:B------:R-:W-:Y:S01]  /*5cd0*/  @!P0 IMAD.IADD R9, R9, 0x1, -R0 ;  /* 0x0000000109098824 */ /* 0x000fe200078e0a00 */
[C---:B------:R-:W-:Y:S01]  /*5ce0*/  ISETP.GT.U32.AND P0, PT, R0.reuse, R7, PT ;  /* 0x000000070000720c */ /* 0x040fe20003f04070 */
[----:B------:R-:W-:Y:S02]  /*5cf0*/  IMAD R6, R0, R14, R6 ;  /* 0x0000000e00067224 */ /* 0x000fe400078e0206 */
[----:B------:R-:W-:Y:S01]  /*5d00*/  IMAD.MOV.U32 R14, RZ, RZ, R8 ;  /* 0x000000ffff0e7224 */ /* 0x000fe200078e0008 */
[----:B------:R-:W-:Y:S01]  /*5d10*/  IABS R10, R19 ;  /* 0x00000013000a7213 */ /* 0x000fe20000000000 */
[----:B------:R-:W-:-:S04]  /*5d20*/  IMAD.HI.U32 R13, R2, R5, RZ ;  /* 0x00000005020d7227 */ /* 0x000fc800078e00ff */
[----:B------:R-:W-:Y:S02]  /*5d30*/  IMAD.MOV.U32 R19, RZ, RZ, R9 ;  /* 0x000000ffff137224 */ /* 0x000fe400078e0009 */
[----:B------:R-:W-:Y:S02]  /*5d40*/  @!P2 IMAD.MOV R14, RZ, RZ, -R14 ;  /* 0x000000ffff0ea224 */ /* 0x000fe400078e0a0e */
[----:B------:R-:W-:Y:S02]  /*5d50*/  IMAD.MOV R13, RZ, RZ, -R13 ;  /* 0x000000ffff0d7224 */ /* 0x000fe400078e0a0d */
[----:B------:R-:W-:Y:S01]  /*5d60*/  @!P5 IMAD.MOV R19, RZ, RZ, -R19 ;  /* 0x000000ffff13d224 */ /* 0x000fe200078e0a13 */
[----:B------:R-:W-:Y:S01]  /*5d70*/  ISETP.GE.AND P3, PT, R20, RZ, PT ;  /* 0x000000ff1400720c */ /* 0x000fe20003f66270 */
[----:B------:R-:W-:Y:S01]  /*5d80*/  IMAD R5, R0, R13, R5 ;  /* 0x0000000d00057224 */ /* 0x000fe200078e0205 */
[----:B------:R-:W-:Y:S01]  /*5d90*/  STL [R1+0x3ac], R14 ;  /* 0x0003ac0e01007387 */ /* 0x000fe20000100800 */
[----:B------:R-:W-:-:S03]  /*5da0*/  @!P0 IMAD.IADD R7, R7, 0x1, -R0 ;  /* 0x0000000107078824 */ /* 0x000fc600078e0a00 */
[----:B------:R-:W4:Y:S01]  /*5db0*/  LDL.LU R20, [R1+0x94] ;  /* 0x0000940001147983 */ /* 0x000f220000300800 */
[----:B---3--:R-:W-:-:S03]  /*5dc0*/  IABS R13, R16 ;  /* 0x00000010000d7213 */ /* 0x008fc60000000000 */
[----:B------:R-:W3:Y:S04]  /*5dd0*/  LDL.LU R16, [R1+0x98] ;  /* 0x0000980001107983 */ /* 0x000ee80000300800 */
[----:B------:R0:W-:Y:S01]  /*5de0*/  STL [R1+0x3a8], R19 ;  /* 0x0003a81301007387 */ /* 0x0001e20000100800 */
[----:B--2---:R-:W-:-:S03]  /*5df0*/  ISETP.GE.AND P0, PT, R23, RZ, PT ;  /* 0x000000ff1700720c */ /* 0x004fc60003f06270 */
[----:B0-----:R-:W2:Y:S04]  /*5e00*/  LDL.LU R19, [R1+0x1c9c] ;  /* 0x001c9c0001137983 */ /* 0x001ea80000300800 */
[----:B------:R-:W2:Y:S01]  /*5e10*/  LDL.LU R23, [R1+0x1c98] ;  /* 0x001c980001177983 */ /* 0x000ea20000300800 */
[----:B------:R-:W-:-:S04]  /*5e20*/  IMAD.HI.U32 R4, R2, R12, RZ ;  /* 0x0000000c02047227 */ /* 0x000fc800078e00ff */
[----:B------:R-:W-:-:S04]  /*5e30*/  IMAD.MOV R4, RZ, RZ, -R4 ;  /* 0x000000ffff047224 */ /* 0x000fc800078e0a04 */
[C---:B------:R-:W-:Y:S01]  /*5e40*/  IMAD R4, R0.reuse, R4, R12 ;  /* 0x0000000400047224 */ /* 0x040fe200078e020c */
[----:B------:R-:W-:-:S04]  /*5e50*/  ISETP.GT.U32.AND P2, PT, R0, R11, PT ;  /* 0x0000000b0000720c */ /* 0x000fc80003f44070 */
[----:B------:R-:W-:Y:S01]  /*5e60*/  ISETP.GT.U32.AND P6, PT, R0, R4, PT ;  /* 0x000000040000720c */ /* 0x000fe20003fc4070 */
[----:B------:R-:W-:Y:S01]  /*5e70*/  IMAD.HI.U32 R12, R2, R10, RZ ;  /* 0x0000000a020c7227 */ /* 0x000fe200078e00ff */
[----:B------:R-:W-:-:S03]  /*5e80*/  ISETP.GT.U32.AND P5, PT, R0, R6, PT ;  /* 0x000000060000720c */ /* 0x000fc60003fa4070 */
[----:B------:R-:W-:-:S04]  /*5e90*/  IMAD.MOV R12, RZ, RZ, -R12 ;  /* 0x000000ffff0c7224 */ /* 0x000fc800078e0a0c */
[----:B------:R-:W-:Y:S01]  /*5ea0*/  IMAD R10, R0, R12, R10 ;  /* 0x0000000c000a7224 */ /* 0x000fe200078e020a */
[----:B------:R-:W-:Y:S01]  /*5eb0*/  IABS R12, R18 ;  /* 0x00000012000c7213 */ /* 0x000fe20000000000 */
[--C-:B------:R-:W-:Y:S02]  /*5ec0*/  @!P2 IMAD.IADD R11, R11, 0x1, -R0.reuse ;  /* 0x000000010b0ba824 */ /* 0x100fe400078e0a00 */
[----:B------:R-:W-:Y:S01]  /*5ed0*/  @!P6 IMAD.IADD R4, R4, 0x1, -R0 ;  /* 0x000000010404e824 */ /* 0x000fe200078e0a00 */
[----:B------:R-:W-:Y:S01]  /*5ee0*/  ISETP.GT.U32.AND P2, PT, R0, R5, PT ;  /* 0x000000050000720c */ /* 0x000fe20003f44070 */
[----:B------:R-:W-:-:S03]  /*5ef0*/  IMAD.HI.U32 R15, R2, R12, RZ ;  /* 0x0000000c020f7227 */ /* 0x000fc600078e00ff */
[----:B------:R-:W-:Y:S01]  /*5f00*/  ISETP.GT.U32.AND P6, PT, R0, R4, PT ;  /* 0x000000040000720c */ /* 0x000fe20003fc4070 */
[----:B------:R-:W-:Y:S02]  /*5f10*/  IMAD.MOV R15, RZ, RZ, -R15 ;  /* 0x000000ffff0f7224 */ /* 0x000fe400078e0a0f */
[----:B------:R-:W-:Y:S02]  /*5f20*/  @!P5 IMAD.IADD R6, R6, 0x1, -R0 ;  /* 0x000000010606d824 */ /* 0x000fe400078e0a00 */
[----:B------:R-:W-:-:S04]  /*5f30*/  IMAD.HI.U32 R9, R2, R13, RZ ;  /* 0x0000000d02097227 */ /* 0x000fc800078e00ff */
[C---:B------:R-:W-:Y:S02]  /*5f40*/  IMAD R12, R0.reuse, R15, R12 ;  /* 0x0000000f000c7224 */ /* 0x040fe400078e020c */
[--C-:B------:R-:W-:Y:S01]  /*5f50*/  @!P2 IMAD.IADD R5, R5, 0x1, -R0.reuse ;  /* 0x000000010505a824 */ /* 0x100fe200078e0a00 */
[----:B------:R-:W3:Y:S01]  /*5f60*/  LDL.LU R15, [R1+0x88] ;  /* 0x00008800010f7983 */ /* 0x000ee20000300800 */
        /* <DEDUP_REMOVED lines=10> */
[----:B--2---:R-:W-:-:S03]  /*6010*/  ISETP.GE.AND P2, PT, R23, RZ, PT ;  /* 0x000000ff1700720c */ /* 0x004fc60003f46270 */
[----:B------:R-:W2:Y:S01]  /*6020*/  LDL.LU R23, [R1+0x9c] ;  /* 0x00009c0001177983 */ /* 0x000ea20000300800 */
[C---:B------:R-:W-:Y:S02]  /*6030*/  ISETP.GT.U32.AND P6, PT, R0.reuse, R10, PT ;  /* 0x0000000a0000720c */ /* 0x040fe40003fc4070 */
[----:B----4-:R-:W-:Y:S02]  /*6040*/  IABS R8, R21 ;  /* 0x0000001500087213 */ /* 0x010fe40000000000 */
        /* <DEDUP_REMOVED lines=24> */
[----:B------:R-:W-:Y:S01]  /*61d0*/  @!P6 IMAD.IADD R8, R8, 0x1, -R0 ;  /* 0x000000010808e824 */ /* 0x000fe200078e0a00 */
[----:B---3--:R-:W-:Y:S01]  /*61e0*/  ISETP.GE.AND P1, PT, R15, RZ, PT ;  /* 0x000000ff0f00720c */ /* 0x008fe20003f26270 */
[----:B------:R-:W-:Y:S01]  /*61f0*/  @!P0 IMAD.MOV R6, RZ, RZ, -R6 ;  /* 0x000000ffff068224 */ /* 0x000fe200078e0a06 */
[----:B------:R-:W-:Y:S01]  /*6200*/  ISETP.GT.U32.AND P0, PT, R0, R12, PT ;  /* 0x0000000c0000720c */ /* 0x000fe20003f04070 */
[----:B0-----:R-:W-:-:S03]  /*6210*/  IMAD.MOV.U32 R7, RZ, RZ, R5 ;  /* 0x000000ffff077224 */ /* 0x001fc600078e0005 */
[----:B------:R0:W-:Y:S01]  /*6220*/  STL [R1+0x250], R6 ;  /* 0x0002500601007387 */ /* 0x0001e20000100800 */
[----:B------:R-:W-:Y:S01]  /*6230*/  @!P2 IMAD.MOV R7, RZ, RZ, -R7 ;  /* 0x000000ffff07a224 */ /* 0x000fe200078e0a07 */
[C---:B------:R-:W-:Y:S02]  /*6240*/  ISETP.GT.U32.AND P2, PT, R0.reuse, R11, PT ;  /* 0x0000000b0000720c */ /* 0x040fe40003f44070 */
[----:B------:R-:W-:Y:S02]  /*6250*/  ISETP.GT.U32.AND P6, PT, R0, R8, PT ;  /* 0x000000080000720c */ /* 0x000fe40003fc4070 */
[----:B------:R-:W-:Y:S01]  /*6260*/  ISETP.GE.AND P5, PT, R18, RZ, PT ;  /* 0x000000ff1200720c */ /* 0x000fe20003fa6270 */
[----:B0-----:R-:W-:Y:S01]  /*6270*/  IMAD.MOV.U32 R6, RZ, RZ, R10 ;  /* 0x000000ffff067224 */ /* 0x001fe200078e000a */
[----:B------:R-:W3:Y:S01]  /*6280*/  LDL.LU R18, [R1+0xa4] ;  /* 0x0000a40001127983 */ /* 0x000ee20000300800 */
        /* <DEDUP_REMOVED lines=9> */
[----:B------:R-:W3:Y:S01]  /*6320*/  LDL.LU R21, [R1+0xdc] ;  /* 0x0000dc0001157983 */ /* 0x000ee20000300800 */
[----:B------:R-:W-:Y:S01]  /*6330*/  @!P6 IMAD.IADD R8, R8, 0x1, -R0 ;  /* 0x000000010808e824 */ /* 0x000fe200078e0a00 */
[----:B------:R-:W-:Y:S02]  /*6340*/  IABS R4, R16 ;  /* 0x0000001000047213 */ /* 0x000fe40000000000 */
[----:B------:R-:W3:Y:S01]  /*6350*/  LDL.LU R20, [R1+0xe0] ;  /* 0x0000e00001147983 */ /* 0x000ee20000300800 */
[----:B------:R-:W-:Y:S02]  /*6360*/  ISETP.GE.AND P6, PT, R16, RZ, PT ;  /* 0x000000ff1000720c */ /* 0x000fe40003fc6270 */
[----:B--2---:R-:W-:Y:S02]  /*6370*/  IABS R5, R23 ;  /* 0x0000001700057213 */ /* 0x004fe40000000000 */
[----:B------:R-:W-:Y:S02]  /*6380*/  ISETP.GE.AND P2, PT, R23, RZ, PT ;  /* 0x000000ff1700720c */ /* 0x000fe40003f46270 */
[----:B------:R-:W2:Y:S04]  /*6390*/  LDL.LU R23, [R1+0xb4] ;  /* 0x0000b40001177983 */ /* 0x000ea80000300800 */
[----:B------:R-:W-:Y:S04]  /*63a0*/  STL [R1+0x268], R9 ;  /* 0x0002680901007387 */ /* 0x000fe80000100800 */
[----:B------:R-:W2:Y:S01]  /*63b0*/  LDL R16, [R1+0xb0] ;  /* 0x0000b00001107983 */ /* 0x000ea20000100800 */
        /* <DEDUP_REMOVED lines=20> */
[----:B---3--:R-:W-:Y:S01]  /*6500*/  IABS R10, R18 ;  /* 0x00000012000a7213 */ /* 0x008fe20000000000 */
[----:B0-----:R-:W-:-:S04]  /*6510*/  IMAD.MOV.U32 R8, RZ, RZ, R11 ;  /* 0x000000ffff087224 */ /* 0x001fc800078e000b */
[----:B------:R-:W-:Y:S01]  /*6520*/  IMAD.HI.U32 R9, R2, R10, RZ ;  /* 0x0000000a02097227 */ /* 0x000fe200078e00ff */
[----:B------:R-:W-:Y:S02]  /*6530*/  ISETP.GE.AND P3, PT, R18, RZ, PT ;  /* 0x000000ff1200720c */ /* 0x000fe40003f66270 */
[----:B------:R-:W3:Y:S01]  /*6540*/  LDL.LU R18, [R1+0xbc] ;  /* 0x0000bc0001127983 */ /* 0x000ee20000300800 */
        /* <DEDUP_REMOVED lines=10> */
[----:B------:R-:W3:Y:S01]  /*65f0*/  LDL.LU R21, [R1+0xc0] ;  /* 0x0000c00001157983 */ /* 0x000ee20000300800 */
[----:B------:R-:W-:-:S03]  /*6600*/  IABS R9, R20 ;  /* 0x0000001400097213 */ /* 0x000fc60000000000 */
[----:B------:R-:W3:Y:S01]  /*6610*/  LDL.LU R20, [R1+0xc4] ;  /* 0x0000c40001147983 */ /* 0x000ee20000300800 */
[----:B------:R-:W-:-:S04]  /*6620*/  IMAD.HI.U32 R5, R2, R7, RZ ;  /* 0x0000000702057227 */ /* 0x000fc800078e00ff */
[----:B------:R-:W-:-:S04]  /*6630*/  IMAD.MOV R5, RZ, RZ, -R5 ;  /* 0x000000ffff057224 */ /* 0x000fc800078e0a05 */
[----:B------:R-:W-:Y:S01]  /*6640*/  IMAD R7, R0, R5, R7 ;  /* 0x0000000500077224 */ /* 0x000fe200078e0207 */
[----:B--2---:R-:W-:Y:S04]  /*6650*/  STL [R1+0x1c90], R23 ;  /* 0x001c901701007387 */ /* 0x004fe80000100800 */
[----:B------:R1:W-:Y:S01]  /*6660*/  STL [R1+0x288], R14 ;  /* 0x0002880e01007387 */ /* 0x0003e20000100800 */
[----:B0-----:R-:W-:-:S05]  /*6670*/  IABS R8, R16 ;  /* 0x0000001000087213 */ /* 0x001fca0000000000 */
[----:B-1----:R-:W-:-:S04]  /*6680*/  IMAD.HI.U32 R14, R2, R8, RZ ;  /* 0x00000008020e7227 */ /* 0x002fc800078e00ff */
[----:B------:R-:W-:-:S04]  /*6690*/  IMAD.MOV R14, RZ, RZ, -R14 ;  /* 0x000000ffff0e7224 */ /* 0x000fc800078e0a0e */
[----:B------:R-:W-:Y:S01]  /*66a0*/  IMAD R8, R0, R14, R8 ;  /* 0x0000000e00087224 */ /* 0x000fe200078e0208 */
[----:B------:R-:W-:-:S04]  /*66b0*/  IABS R5, R23 ;  /* 0x0000001700057213 */ /* 0x000fc80000000000 */
[----:B------:R0:W-:Y:S04]  /*66c0*/  STL [R1+0x1c94], R8 ;  /* 0x001c940801007387 */ /* 0x0001e80000100800 */
[----:B------:R-:W2:Y:S01]  /*66d0*/  LDL.LU R23, [R1+0xb0] ;  /* 0x0000b00001177983 */ /* 0x000ea20000300800 */
        /* <DEDUP_REMOVED lines=23> */
[----:B--2---:R-:W-:Y:S02]  /*6850*/  ISETP.GE.AND P0, PT, R23, RZ, PT ;  /* 0x000000ff1700720c */ /* 0x004fe40003f06270 */
[----:B------:R-:W2:Y:S01]  /*6860*/  LDL.LU R23, [R1+0x1c90] ;  /* 0x001c900001177983 */ /* 0x000ea20000300800 */
        /* <DEDUP_REMOVED lines=10> */
[----:B---3--:R-:W-:Y:S01]  /*6910*/  IABS R12, R21 ;  /* 0x00000015000c7213 */ /* 0x008fe20000000000 */
        /* <DEDUP_REMOVED lines=9> */
[----:B------:R-:W3:Y:S02]  /*69b0*/  LDL.LU R15, [R1+0xb8] ;  /* 0x0000b800010f7983 */ /* 0x000ee40000300800 */
        /* <DEDUP_REMOVED lines=14> */
[----:B--2---:R-:W-:Y:S02]  /*6aa0*/  ISETP.GE.AND P2, PT, R23, RZ, PT ;  /* 0x000000ff1700720c */ /* 0x004fe40003f46270 */
[----:B------:R-:W2:Y:S01]  /*6ab0*/  LDL.LU R23, [R1+0xd0] ;  /* 0x0000d00001177983 */ /* 0x000ea20000300800 */
        /* <DEDUP_REMOVED lines=19> */
[----:B---3--:R-:W-:Y:S01]  /*6bf0*/  ISETP.GE.AND P3, PT, R15, RZ, PT ;  /* 0x000000ff0f00720c */ /* 0x008fe20003f66270 */
[----:B------:R-:W-:Y:S01]  /*6c00*/  IMAD.MOV R13, RZ, RZ, -R13 ;  /* 0x000000ffff0d7224 */ /* 0x000fe200078e0a0d */
[----:B------:R-:W-:Y:S01]  /*6c10*/  ISETP.GT.U32.AND P5, PT, R0, R7, PT ;  /* 0x000000070000720c */ /* 0x000fe20003fa4070 */
[----:B------:R-:W3:Y:S01]  /*6c20*/  LDL.LU R15, [R1+0xd4] ;  /* 0x0000d400010f7983 */ /* 0x000ee20000300800 */
        /* <DEDUP_REMOVED lines=31> */
[----:B--2---:R-:W-:Y:S02]  /*6e20*/  IABS R5, R23 ;  /* 0x0000001700057213 */ /* 0x004fe40000000000 */
[----:B------:R-:W-:Y:S02]  /*6e30*/  ISETP.GE.AND P2, PT, R23, RZ, PT ;  /* 0x000000ff1700720c */ /* 0x000fe40003f46270 */
[----:B------:R-:W2:Y:S04]  /*6e40*/  LDL.LU R23, [R1+0xe8] ;  /* 0x0000e80001177983 */ /* 0x000ea80000300800 */
[----:B------:R-:W2:Y:S01]  /*6e50*/  LDL.LU R19, [R1+0xec] ;  /* 0x0000ec0001137983 */ /* 0x000ea20000300800 */
        /* <DEDUP_REMOVED lines=11> */
[----:B---3--:R-:W-:Y:S02]  /*6f10*/  IABS R9, R15 ;  /* 0x0000000f00097213 */ /* 0x008fe40000000000 */
        /* <DEDUP_REMOVED lines=11> */
[----:B------:R-:W3:Y:S01]  /*6fd0*/  LDL.LU R18, [R1+0xf4] ;  /* 0x0000f40001127983 */ /* 0x000ee20000300800 */
        /* <DEDUP_REMOVED lines=8> */
[----:B--2---:R0:W-:Y:S01]  /*7060*/  STL [R1+0x1c88], R23 ;  /* 0x001c881701007387 */ /* 0x0041e20000100800 */
[----:B------:R-:W-:-:S03]  /*7070*/  IABS R5, R23 ;  /* 0x0000001700057213 */ /* 0x000fc60000000000 */
[----:B------:R-:W-:Y:S04]  /*7080*/  STL [R1+0x1c8c], R19 ;  /* 0x001c8c1301007387 */ /* 0x000fe80000100800 */
[----:B------:R-:W2:Y:S04]  /*7090*/  LDL R16, [R1+0xf0] ;  /* 0x0000f00001107983 */ /* 0x000ea80000100800 */
[----:B------:R1:W-:Y:S04]  /*70a0*/  STL [R1+0x308], R14 ;  /* 0x0003080e01007387 */ /* 0x0003e80000100800 */
[----:B0-----:R-:W3:Y:S01]  /*70b0*/  LDL.LU R23, [R1+0xe4] ;  /* 0x0000e40001177983 */ /* 0x001ee20000300800 */
        /* <DEDUP_REMOVED lines=34> */
[----:B--2---:R-:W-:-:S03]  /*72e0*/  IABS R13, R16 ;  /* 0x00000010000d7213 */ /* 0x004fc60000000000 */
[----:B------:R-:W2:Y:S04]  /*72f0*/  LDL.LU R16, [R1+0x100] ;  /* 0x0001000001107983 */ /* 0x000ea80000300800 */
[----:B------:R0:W-:Y:S01]  /*7300*/  STL [R1+0x318], R19 ;  /* 0x0003181301007387 */ /* 0x0001e20000100800 */
[----:B---3--:R-:W-:-:S03]  /*7310*/  ISETP.GE.AND P0, PT, R23, RZ, PT ;  /* 0x000000ff1700720c */ /* 0x008fc60003f06270 */
[----:B0-----:R-:W3:Y:S04]  /*7320*/  LDL.LU R19, [R1+0x1c8c] ;  /* 0x001c8c0001137983 */ /* 0x001ee80000300800 */
        /* <DEDUP_REMOVED lines=55> */
[----:B------:R-:W3:Y:S01]  /*76a0*/  LDL.LU R19, [R1+0x108] ;  /* 0x0001080001137983 */ /* 0x000ee20000300800 */
[--C-:B------:R-:W-:Y:S01]  /*76b0*/  @!P3 IMAD.IADD R12, R12, 0x1, -R0.reuse ;  /* 0x000000010c0cb824 */ /* 0x100fe200078e0a00 */
[C---:B------:R-:W-:Y:S01]  /*76c0*/  ISETP.GT.U32.AND P4, PT, R0.reuse, R9, PT ;  /* 0x000000090000720c */ /* 0x040fe20003f84070 */
[----:B------:R-:W-:Y:S01]  /*76d0*/  IMAD R11, R0, R13, R11 ;  /* 0x0000000d000b7224 */ /* 0x000fe200078e020b */
[----:B------:R0:W-:Y:S01]  /*76e0*/  STL [R1+0x334], R7 ;  /* 0x0003340701007387 */ /* 0x0001e20000100800 */
[----:B------:R-:W-:Y:S01]  /*76f0*/  @!P6 IMAD.IADD R8, R8, 0x1, -R0 ;  /* 0x000000010808e824 */ /* 0x000fe200078e0a00 */
[----:B------:R-:W-:Y:S01]  /*7700*/  ISETP.GE.AND P1, PT, R15, RZ, PT ;  /* 0x000000ff0f00720c */ /* 0x000fe20003f26270 */
        /* <DEDUP_REMOVED lines=9> */
[----:B------:R-:W4:Y:S01]  /*77a0*/  LDL.LU R18, [R1+0x10c] ;  /* 0x00010c0001127983 */ /* 0x000f220000300800 */
        /* <DEDUP_REMOVED lines=9> */
[----:B------:R-:W4:Y:S01]  /*7840*/  LDL.LU R21, [R1+0x144] ;  /* 0x0001440001157983 */ /* 0x000f220000300800 */
[----:B------:R-:W-:Y:S01]  /*7850*/  @!P6 IMAD.IADD R8, R8, 0x1, -R0 ;  /* 0x000000010808e824 */ /* 0x000fe200078e0a00 */
[----:B------:R-:W-:Y:S02]  /*7860*/  IABS R4, R16 ;  /* 0x0000001000047213 */ /* 0x000fe40000000000 */
[----:B------:R-:W4:Y:S01]  /*7870*/  LDL.LU R20, [R1+0x148] ;  /* 0x0001480001147983 */ /* 0x000f220000300800 */
        /* <DEDUP_REMOVED lines=17> */
[----:B---3--:R-:W-:Y:S01]  /*7990*/  IABS R7, R19 ;  /* 0x0000001300077213 */ /* 0x008fe20000000000 */
[----:B------:R-:W-:Y:S01]  /*79a0*/  @!P5 IMAD.MOV R8, RZ, RZ, -R8 ;  /* 0x000000ffff08d224 */ /* 0x000fe200078e0a08 */
[----:B------:R-:W-:Y:S01]  /*79b0*/  STL [R1+0x35c], R12 ;  /* 0x00035c0c01007387 */ /* 0x000fe20000100800 */
[----:B------:R-:W-:-:S03]  /*79c0*/  ISETP.GE.AND P5, PT, R19, RZ, PT ;  /* 0x000000ff1300720c */ /* 0x000fc60003fa6270 */
[----:B------:R-:W3:Y:S01]  /*79d0*/  LDL R19, [R1+0x120] ;  /* 0x0001200001137983 */ /* 0x000ee20000100800 */
[--C-:B------:R-:W-:Y:S01]  /*79e0*/  @!P4 IMAD.IADD R11, R11, 0x1, -R0.reuse ;  /* 0x000000010b0bc824 */ /* 0x100fe200078e0a00 */
[----:B------:R-:W-:Y:S02]  /*79f0*/  ISETP.GT.U32.AND P3, PT, R0, R6, PT ;  /* 0x000000060000720c */ /* 0x000fe40003f64070 */
[----:B------:R0:W-:Y:S01]  /*7a00*/  STL [R1+0x360], R8 ;  /* 0x0003600801007387 */ /* 0x0001e20000100800 */
[----:B------:R-:W-:Y:S01]  /*7a10*/  @!P1 IMAD.IADD R4, R4, 0x1, -R0 ;  /* 0x0000000104049824 */ /* 0x000fe200078e0a00 */
[----:B----4-:R-:W-:Y:S01]  /*7a20*/  IABS R10, R18 ;  /* 0x00000012000a7213 */ /* 0x010fe20000000000 */
[----:B0-----:R-:W-:-:S04]  /*7a30*/  IMAD.MOV.U32 R8, RZ, RZ, R11 ;  /* 0x000000ffff087224 */ /* 0x001fc800078e000b */
[----:B------:R-:W-:Y:S01]  /*7a40*/  IMAD.HI.U32 R9, R2, R10, RZ ;  /* 0x0000000a02097227 */ /* 0x000fe200078e00ff */
[----:B------:R-:W-:Y:S02]  /*7a50*/  ISETP.GE.AND P4, PT, R18, RZ, PT ;  /* 0x000000ff1200720c */ /* 0x000fe40003f86270 */
[----:B------:R-:W4:Y:S01]  /*7a60*/  LDL.LU R18, [R1+0x124] ;  /* 0x0001240001127983 */ /* 0x000f220000300800 */
        /* <DEDUP_REMOVED lines=10> */
[----:B------:R-:W4:Y:S01]  /*7b10*/  LDL.LU R21, [R1+0x128] ;  /* 0x0001280001157983 */ /* 0x000f220000300800 */
[----:B------:R-:W-:-:S03]  /*7b20*/  IABS R9, R20 ;  /* 0x0000001400097213 */ /* 0x000fc60000000000 */
[----:B------:R-:W4:Y:S01]  /*7b30*/  LDL.LU R20, [R1+0x12c] ;  /* 0x00012c0001147983 */ /* 0x000f220000300800 */
        /* <DEDUP_REMOVED lines=25> */
[----:B---3--:R-:W-:Y:S01]  /*7cd0*/  IABS R11, R19 ;  /* 0x00000013000b7213 */ /* 0x008fe20000000000 */
[----:B------:R-:W3:Y:S04]  /*7ce0*/  LDL.LU R16, [R1+0x130] ;  /* 0x0001300001107983 */ /* 0x000ee80000300800 */
[----:B------:R-:W3:Y:S04]  /*7cf0*/  LDL.LU R19, [R1+0x134] ;  /* 0x0001340001137983 */ /* 0x000ee80000300800 */
[----:B------:R0:W-:Y:S01]  /*7d00*/  STL [R1+0x378], R8 ;  /* 0x0003780801007387 */ /* 0x0001e20000100800 */
[----:B------:R-:W-:-:S03]  /*7d10*/  IMAD.HI.U32 R13, R2, R9, RZ ;  /* 0x00000009020d7227 */ /* 0x000fc600078e00ff */
[----:B0-----:R-:W3:Y:S01]  /*7d20*/  LDL.LU R8, [R1+0x1c84] ;  /* 0x001c840001087983 */ /* 0x001ee20000300800 */
        /* <DEDUP_REMOVED lines=16> */
[----:B----4-:R-:W-:Y:S01]  /*7e30*/  IABS R12, R21 ;  /* 0x00000015000c7213 */ /* 0x010fe20000000000 */
        /* <DEDUP_REMOVED lines=9> */
[----:B------:R-:W4:Y:S02]  /*7ed0*/  LDL.LU R15, [R1+0x120] ;  /* 0x00012000010f7983 */ /* 0x000f240000300800 */
[----:B------:R-:W-:-:S04]  /*7ee0*/  IMAD.HI.U32 R7, R2, R13, RZ ;  /* 0x0000000d02077227 */ /* 0x000fc800078e00ff */
[--C-:B------:R-:W-:Y:S02]  /*7ef0*/  @!P2 IMAD.IADD R5, R5, 0x1, -R0.reuse ;  /* 0x000000010505a824 */ /* 0x100fe400078e0a00 */
[----:B------:R-:W-:Y:S01]  /*7f00*/  IMAD.MOV R7, RZ, RZ, -R7 ;  /* 0x000000ffff077224 */ /* 0x000fe200078e0a07 */
[----:B---3--:R-:W-:Y:S01]  /*7f10*/  ISETP.GT.U32.AND P5, PT, R0, R8, PT ;  /* 0x000000080000720c */ /* 0x008fe20003fa4070 */
        /* <DEDUP_REMOVED lines=31> */
[----:B----4-:R-:W-:Y:S01]  /*8110*/  ISETP.GE.AND P4, PT, R15, RZ, PT ;  /* 0x000000ff0f00720c */ /* 0x010fe20003f86270 */
        /* <DEDUP_REMOVED lines=15> */
[----:B------:R-:W4:Y:S01]  /*8210*/  LDL.LU R18, [R1+0x140] ;  /* 0x0001400001127983 */ /* 0x000f220000300800 */
[----:B------:R-:W-:Y:S02]  /*8220*/  @!P3 IMAD.IADD R7, R7, 0x1, -R0 ;  /* 0x000000010707b824 */ /* 0x000fe400078e0a00 */
        /* <DEDUP_REMOVED lines=16> */
[----:B------:R1:W-:Y:S01]  /*8330*/  STL [R1+0x38c], R7 ;  /* 0x00038c0701007387 */ /* 0x0003e20000100800 */
[----:B--2---:R-:W-:Y:S02]  /*8340*/  IABS R5, R23 ;  /* 0x0000001700057213 */ /* 0x004fe40000000000 */
[----:B------:R-:W-:Y:S02]  /*8350*/  ISETP.GE.AND P2, PT, R23, RZ, PT ;  /* 0x000000ff1700720c */ /* 0x000fe40003f46270 */
[----:B------:R-:W2:Y:S04]  /*8360*/  LDL.LU R23, [R1+0x150] ;  /* 0x0001500001177983 */ /* 0x000ea80000300800 */
[----:B------:R-:W2:Y:S01]  /*8370*/  LDL.LU R19, [R1+0x154] ;  /* 0x0001540001137983 */ /* 0x000ea20000300800 */
[----:B------:R-:W-:-:S04]  /*8380*/  IMAD.HI.U32 R14, R2, R4, RZ ;  /* 0x00000004020e7227 */ /* 0x000fc800078e00ff */
[----:B------:R-:W-:-:S04]  /*8390*/  IMAD.MOV R14, RZ, RZ, -R14 ;  /* 0x000000ffff0e7224 */ /* 0x000fc800078e0a0e */
[----:B------:R-:W-:-:S05]  /*83a0*/  IMAD R4, R0, R14, R4 ;  /* 0x0000000e00047224 */ /* 0x000fca00078e0204 */
[C---:B------:R-:W-:Y:S02]  /*83b0*/  ISETP.GT.U32.AND P3, PT, R0.reuse, R4, PT ;  /* 0x000000040000720c */ /* 0x040fe40003f64070 */
[----:B------:R-:W-:-:S11]  /*83c0*/  ISETP.GT.U32.AND P1, PT, R0, R10, PT ;  /* 0x0000000a0000720c */ /* 0x000fd60003f24070 */
[----:B------:R-:W-:-:S05]  /*83d0*/  @!P3 IMAD.IADD R4, R4, 0x1, -R0 ;  /* 0x000000010404b824 */ /* 0x000fca00078e0a00 */
[----:B------:R-:W-:Y:S01]  /*83e0*/  ISETP.GT.U32.AND P3, PT, R0, R4, PT ;  /* 0x000000040000720c */ /* 0x000fe20003f64070 */
[----:B0-----:R-:W-:Y:S01]  /*83f0*/  IMAD.HI.U32 R8, R2, R5, RZ ;  /* 0x0000000502087227 */ /* 0x001fe200078e00ff */
[----:B---3--:R-:W-:-:S03]  /*8400*/  IABS R9, R15 ;  /* 0x0000000f00097213 */ /* 0x008fc60000000000 */
[----:B------:R-:W-:Y:S02]  /*8410*/  @!P1 IMAD.IADD R10, R10, 0x1, -R0 ;  /* 0x000000010a0a9824 */ /* 0x000fe400078e0a00 */
[----:B------:R-:W-:Y:S02]  /*8420*/  IMAD.MOV R8, RZ, RZ, -R8 ;  /* 0x000000ffff087224 */ /* 0x000fe400078e0a08 */
[----:B------:R-:W-:Y:S02]  /*8430*/  @!P5 IMAD.MOV R12, RZ, RZ, -R12 ;  /* 0x000000ffff0cd224 */ /* 0x000fe400078e0a0c */
[----:B------:R-:W-:Y:S02]  /*8440*/  @!P4 IMAD.MOV R6, RZ, RZ, -R6 ;  /* 0x000000ffff06c224 */ /* 0x000fe400078e0a06 */
[----:B------:R-:W-:Y:S02]  /*8450*/  @!P3 IMAD.IADD R4, R4, 0x1, -R0 ;  /* 0x000000010404b824 */ /* 0x000fe400078e0a00 */
[----:B-1----:R-:W-:Y:S01]  /*8460*/  IMAD.HI.U32 R7, R2, R9, RZ ;  /* 0x0000000902077227 */ /* 0x002fe200078e00ff */
[----:B------:R0:W-:Y:S03]  /*8470*/  STL [R1+0x384], R12 ;  /* 0x0003840c01007387 */ /* 0x0001e60000100800 */
[----:B------:R-:W-:Y:S01]  /*8480*/  @!P0 IMAD.MOV R10, RZ, RZ, -R10 ;  /* 0x000000ffff0a8224 */ /* 0x000fe200078e0a0a */
[----:B----4-:R-:W-:Y:S01]  /*8490*/  IABS R11, R18 ;  /* 0x00000012000b7213 */ /* 0x010fe20000000000 */
[----:B------:R-:W-:Y:S01]  /*84a0*/  IMAD R5, R0, R8, R5 ;  /* 0x0000000800057224 */ /* 0x000fe200078e0205 */
[----:B------:R1:W-:Y:S01]  /*84b0*/  STL [R1+0x374], R6 ;  /* 0x0003740601007387 */ /* 0x0003e20000100800 */
[----:B------:R-:W-:-:S02]  /*84c0*/  IMAD.MOV.U32 R14, RZ, RZ, R4 ;  /* 0x000000ffff0e7224 */ /* 0x000fc400078e0004 */
[----:B------:R-:W-:Y:S01]  /*84d0*/  IMAD.HI.U32 R8, R2, R11, RZ ;  /* 0x0000000b02087227 */ /* 0x000fe200078e00ff */
[----:B------:R-:W-:Y:S01]  /*84e0*/  ISETP.GE.AND P1, PT, R18, RZ, PT ;  /* 0x000000ff1200720c */ /* 0x000fe20003f26270 */
[----:B------:R-:W-:Y:S02]  /*84f0*/  STL [R1+0x364], R10 ;  /* 0x0003640a01007387 */ /* 0x000fe40000100800 */
[----:B------:R-:W-:Y:S02]  /*8500*/  IMAD.MOV R7, RZ, RZ, -R7 ;  /* 0x000000ffff077224 */ /* 0x000fe400078e0a07 */
[----:B------:R-:W3:Y:S01]  /*8510*/  LDL.LU R18, [R1+0x15c] ;  /* 0x00015c0001127983 */ /* 0x000ee20000300800 */
[----:B------:R-:W-:Y:S02]  /*8520*/  IMAD.MOV R8, RZ, RZ, -R8 ;  /* 0x000000ffff087224 */ /* 0x000fe400078e0a08 */
[----:B------:R-:W-:Y:S02]  /*8530*/  @!P6 IMAD.MOV R14, RZ, RZ, -R14 ;  /* 0x000000ffff0ee224 */ /* 0x000fe400078e0a0e */
[----:B------:R-:W-:Y:S01]  /*8540*/  IMAD R7, R0, R7, R9 ;  /* 0x0000000700077224 */ /* 0x000fe200078e0209 */
[----:B------:R-:W-:-:S02]  /*8550*/  ISETP.GE.AND P3, PT, R21, RZ, PT ;  /* 0x000000ff1500720c */ /* 0x000fc40003f66270 */
[----:B0-----:R-:W-:Y:S02]  /*8560*/  IABS R12, R21 ;  /* 0x00000015000c7213 */ /* 0x001fe40000000000 */
[----:B------:R-:W4:Y:S01]  /*8570*/  LDL.LU R21, [R1+0x160] ;  /* 0x0001600001157983 */ /* 0x000f220000300800 */
[----:B-1----:R-:W-:Y:S01]  /*8580*/  IMAD R6, R0, R8, R11 ;  /* 0x0000000800067224 */ /* 0x002fe200078e020b */
[----:B------:R-:W-:Y:S02]  /*8590*/  IABS R9, R16 ;  /* 0x0000001000097213 */ /* 0x000fe40000000000 */
[----:B--2---:R0:W-:Y:S01]  /*85a0*/  STL [R1+0x1c78], R23 ;  /* 0x001c781701007387 */ /* 0x0041e20000100800 */
[----:B------:R-:W-:-:S03]  /*85b0*/  IABS R8, R23 ;  /* 0x0000001700087213 */ /* 0x000fc60000000000 */
[----:B------:R-:W-:Y:S04]  /*85c0*/  STL [R1+0x1c7c], R19 ;  /* 0x001c7c1301007387 */ /* 0x000fe80000100800 */
[----:B------:R-:W2:Y:S04]  /*85d0*/  LDL R16, [R1+0x158] ;  /* 0x0001580001107983 */ /* 0x000ea80000100800 */
[----:B------:R1:W-:Y:S04]  /*85e0*/  STL [R1+0x358], R14 ;  /* 0x0003580e01007387 */ /* 0x0003e80000100800 */
[----:B0-----:R-:W3:Y:S01]  /*85f0*/  LDL.LU R23, [R1+0x14c] ;  /* 0x00014c0001177983 */ /* 0x001ee20000300800 */
[----:B------:R-:W-:-:S13]  /*8600*/  ISETP.GT.U32.AND P5, PT, R0, R5, PT ;  /* 0x000000050000720c */ /* 0x000fda0003fa4070 */
[----:B------:R-:W-:-:S05]  /*8610*/  @!P5 IMAD.IADD R5, R5, 0x1, -R0 ;  /* 0x000000010505d824 */ /* 0x000fca00078e0a00 */
[C---:B------:R-:W-:Y:S02]  /*8620*/  ISETP.GT.U32.AND P0, PT, R0.reuse, R5, PT ;  /* 0x000000050000720c */ /* 0x040fe40003f04070 */
[----:B------:R-:W-:-:S11]  /*8630*/  ISETP.GT.U32.AND P6, PT, R0, R7, PT ;  /* 0x000000070000720c */ /* 0x000fd60003fc4070 */
        /* <DEDUP_REMOVED lines=51> */
[----:B------:R-:W-:Y:S02]  /*8970*/  IMAD R12, R0, R15, R12 ;  /* 0x0000000f000c7224 */ /* 0x000fe400078e020c */
        /* <DEDUP_REMOVED lines=16> */
[C---:B------:R-:W-:Y:S02]  /*8a80*/  ISETP.GT.U32.AND P4, PT, R0.reuse, R10, PT ;  /* 0x0000000a0000720c */ /* 0x040fe40003f84070 */
[----:B------:R-:W-:Y:S01]  /*8a90*/  ISETP.GT.U32.AND P3, PT, R0, R7, PT ;  /* 0x000000070000720c */ /* 0x000fe20003f64070 */
[----:B------:R-:W-:-:S06]  /*8aa0*/  IMAD.HI.U32 R14, R2, R5, RZ ;  /* 0x00000005020e7227 */ /* 0x000fcc00078e00ff */
[----:B------:R-:W-:Y:S01]  /*8ab0*/  @!P6 IMAD.IADD R11, R11, 0x1, -R0 ;  /* 0x000000010b0be824 */ /* 0x000fe200078e0a00 */
[----:B------:R-:W-:Y:S01]  /*8ac0*/  ISETP.GT.U32.AND P6, PT, R0, R8, PT ;  /* 0x000000080000720c */ /* 0x000fe20003fc4070 */
[----:B------:R-:W-:-:S03]  /*8ad0*/  IMAD.MOV R14, RZ, RZ, -R14 ;  /* 0x000000ffff0e7224 */ /* 0x000fc600078e0a0e */
[C---:B------:R-:W-:Y:S01]  /*8ae0*/  ISETP.GT.U32.AND P1, PT, R0.reuse, R11, PT ;  /* 0x0000000b0000720c */ /* 0x040fe20003f24070 */
[----:B------:R-:W-:Y:S02]  /*8af0*/  IMAD R5, R0, R14, R5 ;  /* 0x0000000e00057224 */ /* 0x000fe400078e0205 */
[--C-:B------:R-:W-:Y:S01]  /*8b00*/  @!P4 IMAD.IADD R10, R10, 0x1, -R0.reuse ;  /* 0x000000010a0ac824 */ /* 0x100fe200078e0a00 */
[----:B------:R-:W-:Y:S02]  /*8b10*/  ISETP.GT.U32.AND P4, PT, R0, R12, PT ;  /* 0x0000000c0000720c */ /* 0x000fe40003f84070 */
[----:B0-----:R-:W-:Y:S01]  /*8b20*/  IABS R6, R20 ;  /* 0x0000001400067213 */ /* 0x001fe20000000000 */
[--C-:B------:R-:W-:Y:S02]  /*8b30*/  @!P3 IMAD.IADD R7, R7, 0x1, -R0.reuse ;  /* 0x000000010707b824 */ /* 0x100fe400078e0a00 */
[----:B------:R-:W-:Y:S01]  /*8b40*/  @!P6 IMAD.IADD R8, R8, 0x1, -R0 ;  /* 0x000000010808e824 */ /* 0x000fe200078e0a00 */
[----:B------:R-:W-:Y:S01]  /*8b50*/  ISETP.GT.U32.AND P6, PT, R0, R5, PT ;  /* 0x000000050000720c */ /* 0x000fe20003fc4070 */
[----:B-1----:R-:W-:-:S04]  /*8b60*/  IMAD.HI.U32 R13, R2, R6, RZ ;  /* 0x00000006020d7227 */ /* 0x002fc800078e00ff */
[----:B------:R-:W-:Y:S01]  /*8b70*/  @!P5 IMAD.MOV R10, RZ, RZ, -R10 ;  /* 0x000000ffff0ad224 */ /* 0x000fe200078e0a0a */
[----:B------:R-:W-:Y:S01]  /*8b80*/  ISETP.GT.U32.AND P5, PT, R0, R7, PT ;  /* 0x000000070000720c */ /* 0x000fe20003fa4070 */
[----:B------:R-:W-:Y:S02]  /*8b90*/  @!P0 IMAD.MOV R9, RZ, RZ, -R9 ;  /* 0x000000ffff098224 */ /* 0x000fe400078e0a09 */
[--C-:B------:R-:W-:Y:S01]  /*8ba0*/  @!P1 IMAD.IADD R11, R11, 0x1, -R0.reuse ;  /* 0x000000010b0b9824 */ /* 0x100fe200078e0a00 */
[----:B---3--:R-:W-:Y:S01]  /*8bb0*/  ISETP.GE.AND P1, PT, R19, RZ, PT ;  /* 0x000000ff1300720c */ /* 0x008fe20003f26270 */
[----:B------:R-:W-:Y:S01]  /*8bc0*/  IMAD.MOV R13, RZ, RZ, -R13 ;  /* 0x000000ffff0d7224 */ /* 0x000fe200078e0a0d */
[----:B------:R-:W3:Y:S01]  /*8bd0*/  LDL.LU R19, [R1+0x170] ;  /* 0x0001700001137983 */ /* 0x000ee20000300800 */
[----:B------:R-:W-:-:S03]  /*8be0*/  @!P4 IMAD.IADD R12, R12, 0x1, -R0 ;  /* 0x000000010c0cc824 */ /* 0x000fc600078e0a00 */
[----:B------:R-:W-:Y:S01]  /*8bf0*/  STL [R1+0x330], R10 ;  /* 0x0003300a01007387 */ /* 0x000fe20000100800 */
[----:B------:R-:W-:-:S03]  /*8c00*/  IMAD R6, R0, R13, R6 ;  /* 0x0000000d00067224 */ /* 0x000fc600078e0206 */
[----:B------:R0:W-:Y:S01]  /*8c10*/  STL [R1+0x32c], R9 ;  /* 0x00032c0901007387 */ /* 0x0001e20000100800 */
[----:B------:R-:W-:Y:S01]  /*8c20*/  @!P6 IMAD.IADD R5, R5, 0x1, -R0 ;  /* 0x000000010505e824 */ /* 0x000fe200078e0a00 */
[----:B------:R-:W-:Y:S02]  /*8c30*/  ISETP.GE.AND P3, PT, R15, RZ, PT ;  /* 0x000000ff0f00720c */ /* 0x000fe40003f66270 */
[----:B------:R-:W-:Y:S02]  /*8c40*/  ISETP.GE.AND P4, PT, R18, RZ, PT ;  /* 0x000000ff1200720c */ /* 0x000fe40003f86270 */
[----:B------:R-:W4:Y:S01]  /*8c50*/  LDL.LU R18, [R1+0x174] ;  /* 0x0001740001127983 */ /* 0x000f220000300800 */
[----:B0-----:R-:W-:Y:S01]  /*8c60*/  IMAD.MOV.U32 R9, RZ, RZ, R8 ;  /* 0x000000ffff097224 */ /* 0x001fe200078e0008 */
[----:B------:R-:W-:-:S03]  /*8c70*/  ISETP.GT.U32.AND P0, PT, R0, R12, PT ;  /* 0x0000000c0000720c */ /* 0x000fc60003f04070 */
[----:B------:R-:W-:Y:S01]  /*8c80*/  @!P2 IMAD.MOV R9, RZ, RZ, -R9 ;  /* 0x000000ffff09a224 */ /* 0x000fe200078e0a09 */
[C---:B------:R-:W-:Y:S01]  /*8c90*/  ISETP.GT.U32.AND P2, PT, R0.reuse, R6, PT ;  /* 0x000000060000720c */ /* 0x040fe20003f44070 */
[----:B------:R-:W-:Y:S01]  /*8ca0*/  IMAD.MOV.U32 R10, RZ, RZ, R11 ;  /* 0x000000ffff0a7224 */ /* 0x000fe200078e000b */
[----:B------:R-:W-:Y:S01]  /*8cb0*/  ISETP.GT.U32.AND P6, PT, R0, R5, PT ;  /* 0x000000050000720c */ /* 0x000fe20003fc4070 */
[----:B------:R-:W-:Y:S02]  /*8cc0*/  @!P5 IMAD.IADD R7, R7, 0x1, -R0 ;  /* 0x000000010707d824 */ /* 0x000fe400078e0a00 */
[----:B------:R-:W-:Y:S02]  /*8cd0*/  @!P1 IMAD.MOV R10, RZ, RZ, -R10 ;  /* 0x000000ffff0a9224 */ /* 0x000fe400078e0a0a */
[----:B------:R-:W-:Y:S01]  /*8ce0*/  IMAD.MOV.U32 R13, RZ, RZ, R7 ;  /* 0x000000ffff0d7224 */ /* 0x000fe200078e0007 */
[----:B------:R0:W-:Y:S01]  /*8cf0*/  STL [R1+0x328], R9 ;  /* 0x0003280901007387 */ /* 0x0001e20000100800 */
[----:B------:R-:W-:Y:S01]  /*8d00*/  ISETP.GE.AND P1, PT, R21, RZ, PT ;  /* 0x000000ff1500720c */ /* 0x000fe20003f26270 */
[----:B------:R-:W-:-:S02]  /*8d10*/  @!P0 IMAD.IADD R12, R12, 0x1, -R0 ;  /* 0x000000010c0c8824 */ /* 0x000fc400078e0a00 */
[----:B------:R-:W-:Y:S01]  /*8d20*/  @!P3 IMAD.MOV R13, RZ, RZ, -R13 ;  /* 0x000000ffff0db224 */ /* 0x000fe200078e0a0d */
[----:B------:R3:W-:Y:S01]  /*8d30*/  STL [R1+0x31c], R10 ;  /* 0x00031c0a01007387 */ /* 0x0007e20000100800 */
[----:B------:R-:W-:Y:S01]  /*8d40*/  ISETP.GE.AND P0, PT, R20, RZ, PT ;  /* 0x000000ff1400720c */ /* 0x000fe20003f06270 */
[--C-:B------:R-:W-:Y:S02]  /*8d50*/  @!P2 IMAD.IADD R6, R6, 0x1, -R0.reuse ;  /* 0x000000010606a824 */ /* 0x100fe400078e0a00 */
[----:B------:R-:W4:Y:S01]  /*8d60*/  LDL.LU R21, [R1+0x194] ;  /* 0x0001940001157983 */ /* 0x000f220000300800 */
[----:B------:R-:W-:Y:S01]  /*8d70*/  @!P6 IMAD.IADD R5, R5, 0x1, -R0 ;  /* 0x000000010505e824 */ /* 0x000fe200078e0a00 */
[----:B------:R-:W-:Y:S02]  /*8d80*/  IABS R4, R16 ;  /* 0x0000001000047213 */ /* 0x000fe40000000000 */
[----:B------:R-:W4:Y:S01]  /*8d90*/  LDL.LU R20, [R1+0x198] ;  /* 0x0001980001147983 */ /* 0x000f220000300800 */
[----:B------:R-:W-:-:S02]  /*8da0*/  ISETP.GE.AND P6, PT, R16, RZ, PT ;  /* 0x000000ff1000720c */ /* 0x000fc40003fc6270 */
[----:B--2---:R-:W-:Y:S02]  /*8db0*/  IABS R8, R23 ;  /* 0x0000001700087213 */ /* 0x004fe40000000000 */
[----:B------:R-:W-:Y:S02]  /*8dc0*/  ISETP.GE.AND P2, PT, R23, RZ, PT ;  /* 0x000000ff1700720c */ /* 0x000fe40003f46270 */
[----:B------:R-:W2:Y:S04]  /*8dd0*/  LDL.LU R23, [R1+0x184] ;  /* 0x0001840001177983 */ /* 0x000ea80000300800 */
[----:B------:R-:W-:Y:S04]  /*8de0*/  STL [R1+0x310], R13 ;  /* 0x0003100d01007387 */ /* 0x000fe80000100800 */
[----:B------:R-:W2:Y:S01]  /*8df0*/  LDL R16, [R1+0x178] ;  /* 0x0001780001107983 */ /* 0x000ea20000100800 */
[----:B------:R-:W-:-:S04]  /*8e00*/  IMAD.HI.U32 R14, R2, R4, RZ ;  /* 0x00000004020e7227 */ /* 0x000fc800078e00ff */
[----:B------:R-:W-:-:S04]  /*8e10*/  IMAD.MOV R14, RZ, RZ, -R14 ;  /* 0x000000ffff0e7224 */ /* 0x000fc800078e0a0e */
[----:B0-----:R-:W-:-:S05]  /*8e20*/  IMAD R9, R0, R14, R4 ;  /* 0x0000000e00097224 */ /* 0x001fca00078e0204 */
[----:B------:R-:W-:Y:S01]  /*8e30*/  ISETP.GT.U32.AND P5, PT, R0, R9, PT ;  /* 0x000000090000720c */ /* 0x000fe20003fa4070 */
[----:B------:R-:W-:-:S04]  /*8e40*/  IMAD.HI.U32 R4, R2, R8, RZ ;  /* 0x0000000802047227 */ /* 0x000fc800078e00ff */
[----:B------:R-:W-:Y:S02]  /*8e50*/  IMAD.MOV R4, RZ, RZ, -R4 ;  /* 0x000000ffff047224 */ /* 0x000fe400078e0a04 */
[----:B------:R-:W-:-:S06]  /*8e60*/  @!P4 IMAD.MOV R12, RZ, RZ, -R12 ;  /* 0x000000ffff0cc224 */ /* 0x000fcc00078e0a0c */
[----:B------:R-:W-:Y:S01]  /*8e70*/  @!P5 IMAD.IADD R9, R9, 0x1, -R0 ;  /* 0x000000010909d824 */ /* 0x000fe200078e0a00 */
[C---:B------:R-:W-:Y:S01]  /*8e80*/  ISETP.GT.U32.AND P5, PT, R0.reuse, R6, PT ;  /* 0x000000060000720c */ /* 0x040fe20003fa4070 */
[----:B------:R-:W-:-:S03]  /*8e90*/  IMAD R4, R0, R4, R8 ;  /* 0x0000000400047224 */ /* 0x000fc600078e0208 */
[C---:B------:R-:W-:Y:S01]  /*8ea0*/  ISETP.GT.U32.AND P3, PT, R0.reuse, R9, PT ;  /* 0x000000090000720c */ /* 0x040fe20003f64070 */
[----:B------:R-:W-:Y:S01]  /*8eb0*/  @!P1 IMAD.MOV R5, RZ, RZ, -R5 ;  /* 0x000000ffff059224 */ /* 0x000fe200078e0a05 */
[----:B---3--:R-:W-:Y:S01]  /*8ec0*/  IABS R10, R19 ;  /* 0x00000013000a7213 */ /* 0x008fe20000000000 */
[----:B------:R-:W-:Y:S01]  /*8ed0*/  STL [R1+0x30c], R12 ;  /* 0x00030c0c01007387 */ /* 0x000fe20000100800 */
[----:B------:R-:W-:Y:S02]  /*8ee0*/  ISETP.GE.AND P1, PT, R19, RZ, PT ;  /* 0x000000ff1300720c */ /* 0x000fe40003f26270 */
[----:B------:R-:W-:Y:S01]  /*8ef0*/  ISETP.GT.U32.AND P4, PT, R0, R4, PT ;  /* 0x000000040000720c */ /* 0x000fe20003f84070 */
[----:B------:R-:W3:Y:S01]  /*8f00*/  LDL R19, [R1+0x188] ;  /* 0x0001880001137983 */ /* 0x000ee20000100800 */
[----:B----4-:R-:W-:Y:S01]  /*8f10*/  IABS R11, R18 ;  /* 0x00000012000b7213 */ /* 0x010fe20000000000 */
[----:B------:R-:W-:-:S04]  /*8f20*/  IMAD.HI.U32 R8, R2, R10, RZ ;  /* 0x0000000a02087227 */ /* 0x000fc800078e00ff */
[----:B------:R-:W-:Y:S02]  /*8f30*/  IMAD.MOV.U32 R7, RZ, RZ, R11 ;  /* 0x000000ffff077224 */ /* 0x000fe400078e000b */
[----:B------:R-:W-:Y:S02]  /*8f40*/  @!P5 IMAD.IADD R6, R6, 0x1, -R0 ;  /* 0x000000010606d824 */ /* 0x000fe400078e0a00 */
[----:B------:R-:W-:Y:S01]  /*8f50*/  IMAD.HI.U32 R11, R2, R7, RZ ;  /* 0x00000007020b7227 */ /* 0x000fe200078e00ff */
[----:B------:R0:W-:Y:S03]  /*8f60*/  STL [R1+0x304], R5 ;  /* 0x0003040501007387 */ /* 0x0001e60000100800 */
[----:B------:R-:W-:Y:S02]  /*8f70*/  IMAD.MOV R8, RZ, RZ, -R8 ;  /* 0x000000ffff087224 */ /* 0x000fe400078e0a08 */
[----:B------:R-:W-:-:S02]  /*8f80*/  @!P3 IMAD.IADD R9, R9, 0x1, -R0 ;  /* 0x000000010909b824 */ /* 0x000fc400078e0a00 */
[----:B------:R-:W-:Y:S02]  /*8f90*/  @!P0 IMAD.MOV R6, RZ, RZ, -R6 ;  /* 0x000000ffff068224 */ /* 0x000fe400078e0a06 */
[----:B------:R-:W-:Y:S01]  /*8fa0*/  IMAD.MOV R11, RZ, RZ, -R11 ;  /* 0x000000ffff0b7224 */ /* 0x000fe200078e0a0b */
[----:B------:R-:W-:Y:S01]  /*8fb0*/  ISETP.GE.AND P5, PT, R18, RZ, PT ;  /* 0x000000ff1200720c */ /* 0x000fe20003fa6270 */
[C---:B0-----:R-:W-:Y:S01]  /*8fc0*/  IMAD R5, R0.reuse, R8, R10 ;  /* 0x0000000800057224 */ /* 0x041fe200078e020a */
[----:B------:R-:W4:Y:S01]  /*8fd0*/  LDL.LU R18, [R1+0x18c] ;  /* 0x00018c0001127983 */ /* 0x000f220000300800 */
[----:B------:R-:W-:Y:S02]  /*8fe0*/  @!P6 IMAD.MOV R9, RZ, RZ, -R9 ;  /* 0x000000ffff09e224 */ /* 0x000fe400078e0a09 */
[----:B------:R-:W-:Y:S01]  /*8ff0*/  IMAD R8, R0, R11, R7 ;  /* 0x0000000b00087224 */ /* 0x000fe200078e0207 */
[----:B------:R-:W-:Y:S01]  /*9000*/  ISETP.GE.AND P3, PT, R21, RZ, PT ;  /* 0x000000ff1500720c */ /* 0x000fe20003f66270 */
[----:B------:R-:W-:Y:S01]  /*9010*/  @!P4 IMAD.IADD R4, R4, 0x1, -R0 ;  /* 0x000000010404c824 */ /* 0x000fe200078e0a00 */
[----:B------:R-:W-:Y:S01]  /*9020*/  IABS R10, R21 ;  /* 0x00000015000a7213 */ /* 0x000fe20000000000 */
[----:B------:R-:W-:Y:S01]  /*9030*/  STL [R1+0x2fc], R6 ;  /* 0x0002fc0601007387 */ /* 0x000fe20000100800 */
[----:B------:R-:W-:-:S02]  /*9040*/  ISETP.GE.AND P4, PT, R20, RZ, PT ;  /* 0x000000ff1400720c */ /* 0x000fc40003f86270 */
[----:B------:R-:W-:Y:S01]  /*9050*/  IABS R12, R20 ;  /* 0x00000014000c7213 */ /* 0x000fe20000000000 */
[----:B------:R-:W3:Y:S04]  /*9060*/  LDL.LU R21, [R1+0x190] ;  /* 0x0001900001157983 */ /* 0x000ee80000300800 */
[----:B------:R-:W4:Y:S01]  /*9070*/  LDL.LU R20, [R1+0x19c] ;  /* 0x00019c0001147983 */ /* 0x000f220000300800 */
[----:B--2---:R-:W-:-:S03]  /*9080*/  IABS R14, R23 ;  /* 0x00000017000e7213 */ /* 0x004fc60000000000 */
[----:B------:R-:W-:Y:S04]  /*9090*/  STL [R1+0x1c70], R23 ;  /* 0x001c701701007387 */ /* 0x000fe80000100800 */
[----:B------:R0:W-:Y:S01]  /*90a0*/  STL [R1+0x2f8], R9 ;  /* 0x0002f80901007387 */ /* 0x0001e20000100800 */
[----:B------:R-:W-:Y:S01]  /*90b0*/  IABS R11, R16 ;  /* 0x00000010000b7213 */ /* 0x000fe20000000000 */
[----:B0-----:R-:W-:-:S04]  /*90c0*/  IMAD.MOV.U32 R9, RZ, RZ, R14 ;  /* 0x000000ffff097224 */ /* 0x001fc800078e000e */
[----:B------:R-:W-:-:S04]  /*90d0*/  IMAD.HI.U32 R14, R2, R11, RZ ;  /* 0x0000000b020e7227 */ /* 0x000fc800078e00ff */
[----:B------:R-:W-:-:S04]  /*90e0*/  IMAD.MOV R14, RZ, RZ, -R14 ;  /* 0x000000ffff0e7224 */ /* 0x000fc800078e0a0e */
[----:B------:R-:W-:-:S05]  /*90f0*/  IMAD R11, R0, R14, R11 ;  /* 0x0000000e000b7224 */ /* 0x000fca00078e020b */
        /* <DEDUP_REMOVED lines=64> */
[----:B------:R-:W-:Y:S02]  /*9500*/  IABS R4, R20 ;  /* 0x0000001400047213 */ /* 0x000fe40000000000 */
[----:B------:R-:W-:-:S02]  /*9510*/  ISETP.GT.U32.AND P6, PT, R0, R7, PT ;  /* 0x000000070000720c */ /* 0x000fc40003fc4070 */
[----:B------:R-:W-:Y:S01]  /*9520*/  ISETP.GT.U32.AND P5, PT, R0, R9, PT ;  /* 0x000000090000720c */ /* 0x000fe20003fa4070 */
[----:B------:R-:W-:Y:S01]  /*9530*/  IMAD.HI.U32 R14, R2, R4, RZ ;  /* 0x00000004020e7227 */ /* 0x000fe200078e00ff */
[----:B------:R-:W-:-:S03]  /*9540*/  ISETP.GT.U32.AND P1, PT, R0, R12, PT ;  /* 0x0000000c0000720c */ /* 0x000fc60003f24070 */
[----:B------:R-:W-:Y:S01]  /*9550*/  IMAD.MOV R14, RZ, RZ, -R14 ;  /* 0x000000ffff0e7224 */ /* 0x000fe200078e0a0e */
[----:B------:R-:W-:-:S03]  /*9560*/  ISETP.GT.U32.AND P3, PT, R0, R6, PT ;  /* 0x000000060000720c */ /* 0x000fc60003f64070 */
[C---:B------:R-:W-:Y:S02]  /*9570*/  IMAD R4, R0.reuse, R14, R4 ;  /* 0x0000000e00047224 */ /* 0x040fe400078e0204 */
[--C-:B------:R-:W-:Y:S02]  /*9580*/  @!P6 IMAD.IADD R7, R7, 0x1, -R0.reuse ;  /* 0x000000010707e824 */ /* 0x100fe400078e0a00 */
[--C-:B------:R-:W-:Y:S01]  /*9590*/  @!P5 IMAD.IADD R9, R9, 0x1, -R0.reuse ;  /* 0x000000010909d824 */ /* 0x100fe200078e0a00 */
[----:B------:R-:W-:Y:S01]  /*95a0*/  ISETP.GT.U32.AND P5, PT, R0, R4, PT ;  /* 0x000000040000720c */ /* 0x000fe20003fa4070 */
[--C-:B------:R-:W-:Y:S01]  /*95b0*/  @!P1 IMAD.IADD R12, R12, 0x1, -R0.reuse ;  /* 0x000000010c0c9824 */ /* 0x100fe200078e0a00 */
[C---:B------:R-:W-:Y:S02]  /*95c0*/  ISETP.GT.U32.AND P6, PT, R0.reuse, R7, PT ;  /* 0x000000070000720c */ /* 0x040fe40003fc4070 */
[----:B------:R-:W-:Y:S02]  /*95d0*/  ISETP.GT.U32.AND P1, PT, R0, R5, PT ;  /* 0x000000050000720c */ /* 0x000fe40003f24070 */
[----:B0-----:R-:W-:Y:S01]  /*95e0*/  IABS R8, R16 ;  /* 0x0000001000087213 */ /* 0x001fe20000000000 */
[----:B------:R-:W-:-:S02]  /*95f0*/  @!P3 IMAD.IADD R6, R6, 0x1, -R0 ;  /* 0x000000010606b824 */ /* 0x000fc400078e0a00 */
[----:B------:R-:W-:Y:S02]  /*9600*/  @!P4 IMAD.MOV R12, RZ, RZ, -R12 ;  /* 0x000000ffff0cc224 */ /* 0x000fe400078e0a0c */
[----:B-1----:R-:W-:-:S04]  /*9610*/  IMAD.HI.U32 R13, R2, R8, RZ ;  /* 0x00000008020d7227 */ /* 0x002fc800078e00ff */
[--C-:B------:R-:W-:Y:S02]  /*9620*/  @!P6 IMAD.IADD R7, R7, 0x1, -R0.reuse ;  /* 0x000000010707e824 */ /* 0x100fe400078e0a00 */
[----:B------:R-:W-:Y:S02]  /*9630*/  IMAD.MOV R14, RZ, RZ, -R13 ;  /* 0x000000ffff0e7224 */ /* 0x000fe400078e0a0d */
[--C-:B------:R-:W-:Y:S01]  /*9640*/  @!P5 IMAD.IADD R4, R4, 0x1, -R0.reuse ;  /* 0x000000010404d824 */ /* 0x100fe200078e0a00 */
[----:B----4-:R-:W-:Y:S01]  /*9650*/  ISETP.GE.AND P6, PT, R15, RZ, PT ;  /* 0x000000ff0f00720c */ /* 0x010fe20003fc6270 */
[----:B------:R-:W-:Y:S01]  /*9660*/  @!P1 IMAD.IADD R5, R5, 0x1, -R0 ;  /* 0x0000000105059824 */ /* 0x000fe200078e0a00 */
[C---:B------:R-:W-:Y:S01]  /*9670*/  ISETP.GT.U32.AND P5, PT, R0.reuse, R6, PT ;  /* 0x000000060000720c */ /* 0x040fe20003fa4070 */
[----:B------:R-:W3:Y:S01]  /*9680*/  LDL.LU R15, [R1+0x1ac] ;  /* 0x0001ac00010f7983 */ /* 0x000ee20000300800 */
[----:B------:R-:W-:Y:S01]  /*9690*/  IMAD R8, R0, R14, R8 ;  /* 0x0000000e00087224 */ /* 0x000fe200078e0208 */
[----:B------:R-:W-:Y:S01]  /*96a0*/  ISETP.GE.AND P3, PT, R18, RZ, PT ;  /* 0x000000ff1200720c */ /* 0x000fe20003f66270 */
[----:B------:R-:W-:Y:S01]  /*96b0*/  @!P0 IMAD.MOV R11, RZ, RZ, -R11 ;  /* 0x000000ffff0b8224 */ /* 0x000fe200078e0a0b */
[----:B------:R0:W-:Y:S01]  /*96c0*/  STL [R1+0x2d8], R12 ;  /* 0x0002d80c01007387 */ /* 0x0001e20000100800 */
[----:B------:R-:W-:-:S02]  /*96d0*/  ISETP.GT.U32.AND P0, PT, R0, R5, PT ;  /* 0x000000050000720c */ /* 0x000fc40003f04070 */
[----:B------:R-:W-:Y:S01]  /*96e0*/  ISETP.GT.U32.AND P4, PT, R0, R4, PT ;  /* 0x000000040000720c */ /* 0x000fe20003f84070 */
[----:B------:R1:W-:Y:S04]  /*96f0*/  STL [R1+0x2d4], R11 ;  /* 0x0002d40b01007387 */ /* 0x0003e80000100800 */
[----:B------:R-:W4:Y:S01]  /*9700*/  LDL.LU R18, [R1+0x1b0] ;  /* 0x0001b00001127983 */ /* 0x000f220000300800 */
[----:B0-----:R-:W-:-:S04]  /*9710*/  IMAD.MOV.U32 R12, RZ, RZ, R9 ;  /* 0x000000ffff0c7224 */ /* 0x001fc800078e0009 */
[----:B------:R-:W-:Y:S01]  /*9720*/  @!P2 IMAD.MOV R12, RZ, RZ, -R12 ;  /* 0x000000ffff0ca224 */ /* 0x000fe200078e0a0c */
[----:B------:R-:W-:Y:S01]  /*9730*/  ISETP.GT.U32.AND P2, PT, R0, R8, PT ;  /* 0x000000080000720c */ /* 0x000fe20003f44070 */
[----:B-1----:R-:W-:Y:S02]  /*9740*/  IMAD.MOV.U32 R11, RZ, RZ, R7 ;  /* 0x000000ffff0b7224 */ /* 0x002fe400078e0007 */
[----:B------:R-:W-:Y:S02]  /*9750*/  @!P5 IMAD.IADD R6, R6, 0x1, -R0 ;  /* 0x000000010606d824 */ /* 0x000fe400078e0a00 */
[----:B------:R-:W-:Y:S01]  /*9760*/  @!P6 IMAD.MOV R11, RZ, RZ, -R11 ;  /* 0x000000ffff0be224 */ /* 0x000fe200078e0a0b */
[----:B------:R-:W-:Y:S01]  /*9770*/  STL [R1+0x2c8], R12 ;  /* 0x0002c80c01007387 */ /* 0x000fe20000100800 */
[----:B------:R-:W-:Y:S01]  /*9780*/  @!P3 IMAD.MOV R6, RZ, RZ, -R6 ;  /* 0x000000ffff06b224 */ /* 0x000fe200078e0a06 */
[----:B------:R-:W-:Y:S01]  /*9790*/  ISETP.GE.AND P1, PT, R21, RZ, PT ;  /* 0x000000ff1500720c */ /* 0x000fe20003f26270 */
[----:B------:R-:W-:Y:S01]  /*97a0*/  @!P0 IMAD.IADD R5, R5, 0x1, -R0 ;  /* 0x0000000105058824 */ /* 0x000fe200078e0a00 */
[----:B------:R0:W-:Y:S01]  /*97b0*/  STL [R1+0x2c0], R11 ;  /* 0x0002c00b01007387 */ /* 0x0001e20000100800 */
[----:B------:R-:W-:-:S02]  /*97c0*/  ISETP.GE.AND P6, PT, R20, RZ, PT ;  /* 0x000000ff1400720c */ /* 0x000fc40003fc6270 */
[----:B------:R-:W-:Y:S01]  /*97d0*/  ISETP.GE.AND P0, PT, R16, RZ, PT ;  /* 0x000000ff1000720c */ /* 0x000fe20003f06270 */
[----:B------:R-:W4:Y:S01]  /*97e0*/  LDL.LU R21, [R1+0x1b4] ;  /* 0x0001b40001157983 */ /* 0x000f220000300800 */
[----:B------:R-:W-:-:S03]  /*97f0*/  @!P2 IMAD.IADD R8, R8, 0x1, -R0 ;  /* 0x000000010808a824 */ /* 0x000fc600078e0a00 */
[----:B------:R-:W4:Y:S01]  /*9800*/  LDL.LU R20, [R1+0x1b8] ;  /* 0x0001b80001147983 */ /* 0x000f220000300800 */
[----:B------:R-:W-:Y:S01]  /*9810*/  @!P4 IMAD.IADD R4, R4, 0x1, -R0 ;  /* 0x000000010404c824 */ /* 0x000fe200078e0a00 */
[----:B------:R-:W-:Y:S02]  /*9820*/  IABS R10, R19 ;  /* 0x00000013000a7213 */ /* 0x000fe40000000000 */
        /* <DEDUP_REMOVED lines=14> */
[----:B------:R-:W-:Y:S01]  /*9910*/  IMAD.MOV.U32 R13, RZ, RZ, R5 ;  /* 0x000000ffff0d7224 */ /* 0x000fe200078e0005 */
[----:B---3--:R-:W-:Y:S01]  /*9920*/  IABS R10, R15 ;  /* 0x0000000f000a7213 */ /* 0x008fe20000000000 */
[----:B0-----:R-:W-:Y:S02]  /*9930*/  IMAD.MOV.U32 R11, RZ, RZ, R9 ;  /* 0x000000ffff0b7224 */ /* 0x001fe400078e0009 */
[----:B------:R-:W-:Y:S02]  /*9940*/  @!P3 IMAD.IADD R8, R8, 0x1, -R0 ;  /* 0x000000010808b824 */ /* 0x000fe400078e0a00 */
[----:B------:R-:W-:Y:S02]  /*9950*/  @!P1 IMAD.MOV R13, RZ, RZ, -R13 ;  /* 0x000000ffff0d9224 */ /* 0x000fe400078e0a0d */
[----:B------:R-:W-:Y:S02]  /*9960*/  @!P6 IMAD.MOV R4, RZ, RZ, -R4 ;  /* 0x000000ffff04e224 */ /* 0x000fe400078e0a04 */
[----:B-1----:R-:W-:Y:S01]  /*9970*/  IMAD.HI.U32 R6, R2, R10, RZ ;  /* 0x0000000a02067227 */ /* 0x002fe200078e00ff */
[----:B----4-:R-:W-:-:S03]  /*9980*/  IABS R9, R18 ;  /* 0x0000001200097213 */ /* 0x010fc60000000000 */
[----:B------:R-:W-:Y:S02]  /*9990*/  @!P5 IMAD.IADD R7, R7, 0x1, -R0 ;  /* 0x000000010707d824 */ /* 0x000fe400078e0a00 */
[----:B------:R-:W-:Y:S01]  /*99a0*/  @!P0 IMAD.MOV R8, RZ, RZ, -R8 ;  /* 0x000000ffff088224 */ /* 0x000fe200078e0a08 */
[----:B------:R-:W-:Y:S01]  /*99b0*/  STL [R1+0x2b0], R13 ;  /* 0x0002b00d01007387 */ /* 0x000fe20000100800 */
[----:B------:R-:W-:Y:S01]  /*99c0*/  IMAD.HI.U32 R5, R2, R9, RZ ;  /* 0x0000000902057227 */ /* 0x000fe200078e00ff */
[----:B------:R-:W-:Y:S02]  /*99d0*/  ISETP.GE.AND P3, PT, R18, RZ, PT ;  /* 0x000000ff1200720c */ /* 0x000fe40003f66270 */
[----:B------:R0:W-:Y:S01]  /*99e0*/  STL [R1+0x2a8], R4 ;  /* 0x0002a80401007387 */ /* 0x0001e20000100800 */
[----:B------:R-:W-:Y:S02]  /*99f0*/  IMAD.MOV.U32 R14, RZ, RZ, R7 ;  /* 0x000000ffff0e7224 */ /* 0x000fe400078e0007 */
[----:B------:R-:W-:Y:S01]  /*9a00*/  IMAD.MOV R6, RZ, RZ, -R6 ;  /* 0x000000ffff067224 */ /* 0x000fe200078e0a06 */
[----:B------:R-:W3:Y:S01]  /*9a10*/  LDL.LU R18, [R1+0x1cc] ;  /* 0x0001cc0001127983 */ /* 0x000ee20000300800 */
[----:B------:R-:W-:-:S02]  /*9a20*/  IMAD.MOV R5, RZ, RZ, -R5 ;  /* 0x000000ffff057224 */ /* 0x000fc400078e0a05 */
[----:B------:R-:W-:Y:S01]  /*9a30*/  @!P4 IMAD.MOV R14, RZ, RZ, -R14 ;  /* 0x000000ffff0ec224 */ /* 0x000fe200078e0a0e */
[----:B------:R-:W-:Y:S01]  /*9a40*/  STL [R1+0x2a4], R8 ;  /* 0x0002a40801007387 */ /* 0x000fe20000100800 */
[C---:B------:R-:W-:Y:S01]  /*9a50*/  IMAD R6, R0.reuse, R6, R10 ;  /* 0x0000000600067224 */ /* 0x040fe200078e020a */
[----:B------:R-:W-:Y:S02]  /*9a60*/  ISETP.GE.AND P5, PT, R21, RZ, PT ;  /* 0x000000ff1500720c */ /* 0x000fe40003fa6270 */
[----:B0-----:R-:W-:Y:S02]  /*9a70*/  IABS R4, R21 ;  /* 0x0000001500047213 */ /* 0x001fe40000000000 */
[----:B------:R-:W4:Y:S01]  /*9a80*/  LDL.LU R21, [R1+0x1d0] ;  /* 0x0001d00001157983 */ /* 0x000f220000300800 */
[----:B------:R-:W-:Y:S01]  /*9a90*/  IMAD R5, R0, R5, R9 ;  /* 0x0000000500057224 */ /* 0x000fe200078e0209 */
[----:B------:R-:W-:Y:S01]  /*9aa0*/  IABS R10, R16 ;  /* 0x00000010000a7213 */ /* 0x000fe20000000000 */
[----:B------:R-:W-:Y:S01]  /*9ab0*/  IMAD.HI.U32 R12, R2, R11, RZ ;  /* 0x0000000b020c7227 */ /* 0x000fe200078e00ff */
[----:B--2---:R0:W-:Y:S01]  /*9ac0*/  STL [R1+0x1c68], R23 ;  /* 0x001c681701007387 */ /* 0x0041e20000100800 */
[----:B------:R-:W-:-:S03]  /*9ad0*/  IABS R9, R23 ;  /* 0x0000001700097213 */ /* 0x000fc60000000000 */
[----:B------:R-:W-:Y:S04]  /*9ae0*/  STL [R1+0x1c6c], R19 ;  /* 0x001c6c1301007387 */ /* 0x000fe80000100800 */
[----:B------:R-:W2:Y:S04]  /*9af0*/  LDL R16, [R1+0x1c8] ;  /* 0x0001c80001107983 */ /* 0x000ea80000100800 */
[----:B------:R1:W-:Y:S04]  /*9b00*/  STL [R1+0x2a0], R14 ;  /* 0x0002a00e01007387 */ /* 0x0003e80000100800 */
[----:B0-----:R-:W3:Y:S01]  /*9b10*/  LDL.LU R23, [R1+0x1bc] ;  /* 0x0001bc0001177983 */ /* 0x001ee20000300800 */
[----:B------:R-:W-:-:S04]  /*9b20*/  IMAD.MOV R12, RZ, RZ, -R12 ;  /* 0x000000ffff0c7224 */ /* 0x000fc800078e0a0c */
[----:B------:R-:W-:-:S05]  /*9b30*/  IMAD R11, R0, R12, R11 ;  /* 0x0000000c000b7224 */ /* 0x000fca00078e020b */
        /* <DEDUP_REMOVED lines=14> */
[----:B------:R-:W-:-:S04]  /*9c20*/  IMAD.HI.U32 R12, R2, R4, RZ ;  /* 0x00000004020c7227 */ /* 0x000fc800078e00ff */
[----:B------:R-:W-:Y:S02]  /*9c30*/  IMAD R13, R0, R8, R13 ;  /* 0x00000008000d7224 */ /* 0x000fe400078e020d */
[----:B------:R-:W-:Y:S02]  /*9c40*/  IMAD.MOV R14, RZ, RZ, -R14 ;  /* 0x000000ffff0e7224 */ /* 0x000fe400078e0a0e */
[----:B------:R-:W-:Y:S02]  /*9c50*/  IMAD.MOV R12, RZ, RZ, -R12 ;  /* 0x000000ffff0c7224 */ /* 0x000fe400078e0a0c */
[----:B------:R-:W-:Y:S01]  /*9c60*/  @!P0 IMAD.IADD R6, R6, 0x1, -R0 ;  /* 0x0000000106068824 */ /* 0x000fe200078e0a00 */
[C---:B------:R-:W-:Y:S01]  /*9c70*/  ISETP.GT.U32.AND P0, PT, R0.reuse, R13, PT ;  /* 0x0000000d0000720c */ /* 0x040fe20003f04070 */
[C---:B------:R-:W-:Y:S02]  /*9c80*/  IMAD R10, R0.reuse, R14, R10 ;  /* 0x0000000e000a7224 */ /* 0x040fe400078e020a */
[----:B------:R-:W-:-:S02]  /*9c90*/  IMAD R4, R0, R12, R4 ;  /* 0x0000000c00047224 */ /* 0x000fc400078e0204 */
        /* <DEDUP_REMOVED lines=18> */
[C---:B------:R-:W-:Y:S02]  /*9dc0*/  ISETP.GT.U32.AND P4, PT, R0.reuse, R4, PT ;  /* 0x000000040000720c */ /* 0x040fe40003f84070 */
[C---:B------:R-:W-:Y:S02]  /*9dd0*/  ISETP.GT.U32.AND P2, PT, R0.reuse, R5, PT ;  /* 0x000000050000720c */ /* 0x040fe40003f44070 */
[----:B------:R-:W-:Y:S01]  /*9de0*/  ISETP.GT.U32.AND P6, PT, R0, R10, PT ;  /* 0x0000000a0000720c */ /* 0x000fe20003fc4070 */
[----:B------:R-:W-:-:S08]  /*9df0*/  IMAD.HI.U32 R15, R2, R12, RZ ;  /* 0x0000000c020f7227 */ /* 0x000fd000078e00ff */
[--C-:B------:R-:W-:Y:S02]  /*9e00*/  @!P4 IMAD.IADD R4, R4, 0x1, -R0.reuse ;  /* 0x000000010404c824 */ /* 0x100fe400078e0a00 */
[--C-:B------:R-:W-:Y:S01]  /*9e10*/  @!P2 IMAD.IADD R5, R5, 0x1, -R0.reuse ;  /* 0x000000010505a824 */ /* 0x100fe200078e0a00 */
[C---:B------:R-:W-:Y:S02]  /*9e20*/  ISETP.GT.U32.AND P2, PT, R0.reuse, R9, PT ;  /* 0x000000090000720c */ /* 0x040fe40003f44070 */
[----:B------:R-:W-:Y:S01]  /*9e30*/  ISETP.GT.U32.AND P4, PT, R0, R4, PT ;  /* 0x000000040000720c */ /* 0x000fe20003f84070 */
[----:B------:R-:W-:Y:S02]  /*9e40*/  IMAD.MOV R15, RZ, RZ, -R15 ;  /* 0x000000ffff0f7224 */ /* 0x000fe400078e0a0f */
[----:B------:R-:W-:Y:S02]  /*9e50*/  @!P6 IMAD.IADD R10, R10, 0x1, -R0 ;  /* 0x000000010a0ae824 */ /* 0x000fe400078e0a00 */
[----:B------:R-:W-:-:S02]  /*9e60*/  IMAD R12, R0, R15, R12 ;  /* 0x0000000f000c7224 */ /* 0x000fc400078e020c */
[----:B------:R-:W-:Y:S01]  /*9e70*/  @!P3 IMAD.MOV R5, RZ, RZ, -R5 ;  /* 0x000000ffff05b224 */ /* 0x000fe200078e0a05 */
[----:B------:R-:W3:Y:S03]  /*9e80*/  LDL.LU R15, [R1+0x1c8] ;  /* 0x0001c800010f7983 */ /* 0x000ee60000300800 */
[--C-:B------:R-:W-:Y:S01]  /*9e90*/  @!P2 IMAD.IADD R9, R9, 0x1, -R0.reuse ;  /* 0x000000010909a824 */ /* 0x100fe200078e0a00 */
[----:B------:R-:W-:Y:S01]  /*9ea0*/  ISETP.GT.U32.AND P2, PT, R0, R10, PT ;  /* 0x0000000a0000720c */ /* 0x000fe20003f44070 */
[----:B------:R-:W-:Y:S01]  /*9eb0*/  @!P4 IMAD.IADD R4, R4, 0x1, -R0 ;  /* 0x000000010404c824 */ /* 0x000fe200078e0a00 */
[----:B------:R0:W-:Y:S03]  /*9ec0*/  STL [R1+0x28c], R5 ;  /* 0x00028c0501007387 */ /* 0x0001e60000100800 */
[----:B0-----:R-:W-:-:S04]  /*9ed0*/  IMAD.MOV.U32 R5, RZ, RZ, R4 ;  /* 0x000000ffff057224 */ /* 0x001fc800078e0004 */
[----:B------:R-:W-:-:S04]  /*9ee0*/  @!P5 IMAD.MOV R5, RZ, RZ, -R5 ;  /* 0x000000ffff05d224 */ /* 0x000fc800078e0a05 */
[----:B------:R-:W-:Y:S01]  /*9ef0*/  @!P2 IMAD.IADD R10, R10, 0x1, -R0 ;  /* 0x000000010a0aa824 */ /* 0x000fe200078e0a00 */
[----:B------:R-:W-:Y:S01]  /*9f00*/  STL [R1+0x284], R5 ;  /* 0x0002840501007387 */ /* 0x000fe20000100800 */
[----:B------:R-:W-:-:S04]  /*9f10*/  IMAD.HI.U32 R8, R2, R7, RZ ;  /* 0x0000000702087227 */ /* 0x000fc800078e00ff */
[----:B------:R-:W-:Y:S01]  /*9f20*/  IMAD.MOV R8, RZ, RZ, -R8 ;  /* 0x000000ffff087224 */ /* 0x000fe200078e0a08 */
[----:B--2---:R-:W-:Y:S02]  /*9f30*/  ISETP.GE.AND P2, PT, R23, RZ, PT ;  /* 0x000000ff1700720c */ /* 0x004fe40003f46270 */
[----:B------:R-:W2:Y:S01]  /*9f40*/  LDL.LU R23, [R1+0x1dc] ;  /* 0x0001dc0001177983 */ /* 0x000ea20000300800 */
[----:B------:R-:W-:Y:S01]  /*9f50*/  IMAD R7, R0, R8, R7 ;  /* 0x0000000800077224 */ /* 0x000fe200078e0207 */
[----:B------:R-:W-:-:S04]  /*9f60*/  IABS R8, R18 ;  /* 0x0000001200087213 */ /* 0x000fc80000000000 */
[----:B------:R-:W-:Y:S02]  /*9f70*/  ISETP.GT.U32.AND P4, PT, R0, R7, PT ;  /* 0x000000070000720c */ /* 0x000fe40003f84070 */
[----:B----4-:R-:W-:Y:S01]  /*9f80*/  IABS R11, R21 ;  /* 0x00000015000b7213 */ /* 0x010fe20000000000 */
[----:B------:R-:W-:Y:S01]  /*9f90*/  IMAD.HI.U32 R14, R2, R8, RZ ;  /* 0x00000008020e7227 */ /* 0x000fe200078e00ff */
[C---:B------:R-:W-:Y:S02]  /*9fa0*/  ISETP.GT.U32.AND P6, PT, R0.reuse, R13, PT ;  /* 0x0000000d0000720c */ /* 0x040fe40003fc4070 */
[----:B------:R-:W-:Y:S01]  /*9fb0*/  ISETP.GT.U32.AND P3, PT, R0, R9, PT ;  /* 0x000000090000720c */ /* 0x000fe20003f64070 */
[----:B------:R-:W-:-:S04]  /*9fc0*/  IMAD.HI.U32 R6, R2, R11, RZ ;  /* 0x0000000b02067227 */ /* 0x000fc800078e00ff */
[----:B------:R-:W-:Y:S01]  /*9fd0*/  IMAD.MOV R14, RZ, RZ, -R14 ;  /* 0x000000ffff0e7224 */ /* 0x000fe200078e0a0e */
[C---:B------:R-:W-:Y:S01]  /*9fe0*/  ISETP.GT.U32.AND P5, PT, R0.reuse, R12, PT ;  /* 0x0000000c0000720c */ /* 0x040fe20003fa4070 */
[----:B------:R-:W-:Y:S02]  /*9ff0*/  IMAD.MOV R6, RZ, RZ, -R6 ;  /* 0x000000ffff067224 */ /* 0x000fe400078e0a06 */
[----:B------:R-:W-:Y:S02]  /*a000*/  @!P4 IMAD.IADD R7, R7, 0x1, -R0 ;  /* 0x000000010707c824 */ /* 0x000fe400078e0a00 */
[C---:B------:R-:W-:Y:S02]  /*a010*/  IMAD R8, R0.reuse, R14, R8 ;  /* 0x0000000e00087224 */ /* 0x040fe400078e0208 */
[C---:B------:R-:W-:Y:S01]  /*a020*/  IMAD R11, R0.reuse, R6, R11 ;  /* 0x00000006000b7224 */ /* 0x040fe200078e020b */
[C---:B------:R-:W-:Y:S01]  /*a030*/  ISETP.GT.U32.AND P4, PT, R0.reuse, R7, PT ;  /* 0x000000070000720c */ /* 0x040fe20003f84070 */
[--C-:B------:R-:W-:Y:S01]  /*a040*/  @!P6 IMAD.IADD R13, R13, 0x1, -R0.reuse ;  /* 0x000000010d0de824 */ /* 0x100fe200078e0a00 */
[----:B------:R-:W-:Y:S01]  /*a050*/  ISETP.GT.U32.AND P6, PT, R0, R8, PT ;  /* 0x000000080000720c */ /* 0x000fe20003fc4070 */
[----:B------:R-:W-:Y:S01]  /*a060*/  @!P3 IMAD.IADD R9, R9, 0x1, -R0 ;  /* 0x000000010909b824 */ /* 0x000fe200078e0a00 */
[----:B------:R-:W-:-:S02]  /*a070*/  IABS R4, R20 ;  /* 0x0000001400047213 */ /* 0x000fc40000000000 */
[----:B------:R-:W-:Y:S01]  /*a080*/  ISETP.GT.U32.AND P3, PT, R0, R11, PT ;  /* 0x0000000b0000720c */ /* 0x000fe20003f64070 */
[----:B------:R-:W-:Y:S02]  /*a090*/  @!P5 IMAD.IADD R12, R12, 0x1, -R0 ;  /* 0x000000010c0cd824 */ /* 0x000fe400078e0a00 */
[----:B------:R-:W-:-:S04]  /*a0a0*/  IMAD.HI.U32 R14, R2, R4, RZ ;  /* 0x00000004020e7227 */ /* 0x000fc800078e00ff */
[----:B------:R-:W-:Y:S02]  /*a0b0*/  IMAD.MOV R14, RZ, RZ, -R14 ;  /* 0x000000ffff0e7224 */ /* 0x000fe400078e0a0e */
[--C-:B------:R-:W-:Y:S01]  /*a0c0*/  @!P4 IMAD.IADD R7, R7, 0x1, -R0.reuse ;  /* 0x000000010707c824 */ /* 0x100fe200078e0a00 */
[----:B---3--:R-:W-:Y:S01]  /*a0d0*/  ISETP.GE.AND P4, PT, R19, RZ, PT ;  /* 0x000000ff1300720c */ /* 0x008fe20003f86270 */
[----:B------:R-:W-:Y:S01]  /*a0e0*/  @!P1 IMAD.MOV R13, RZ, RZ, -R13 ;  /* 0x000000ffff0d9224 */ /* 0x000fe200078e0a0d */
[----:B------:R-:W-:Y:S01]  /*a0f0*/  ISETP.GT.U32.AND P1, PT, R0, R12, PT ;  /* 0x0000000c0000720c */ /* 0x000fe20003f24070 */
[----:B------:R-:W-:Y:S01]  /*a100*/  @!P6 IMAD.IADD R8, R8, 0x1, -R0 ;  /* 0x000000010808e824 */ /* 0x000fe200078e0a00 */
[----:B------:R-:W-:Y:S01]  /*a110*/  ISETP.GE.AND P5, PT, R15, RZ, PT ;  /* 0x000000ff0f00720c */ /* 0x000fe20003fa6270 */
[C---:B------:R-:W-:Y:S01]  /*a120*/  IMAD R4, R0.reuse, R14, R4 ;  /* 0x0000000e00047224 */ /* 0x040fe200078e0204 */
[----:B------:R-:W3:Y:S01]  /*a130*/  LDL.LU R19, [R1+0x1e0] ;  /* 0x0001e00001137983 */ /* 0x000ee20000300800 */
[----:B------:R-:W-:Y:S01]  /*a140*/  @!P3 IMAD.IADD R11, R11, 0x1, -R0 ;  /* 0x000000010b0bb824 */ /* 0x000fe200078e0a00 */
[C---:B------:R-:W-:Y:S01]  /*a150*/  ISETP.GT.U32.AND P3, PT, R0.reuse, R8, PT ;  /* 0x000000080000720c */ /* 0x040fe20003f64070 */
[----:B------:R-:W-:Y:S01]  /*a160*/  @!P2 IMAD.MOV R9, RZ, RZ, -R9 ;  /* 0x000000ffff09a224 */ /* 0x000fe200078e0a09 */
[C---:B------:R-:W-:Y:S01]  /*a170*/  ISETP.GT.U32.AND P2, PT, R0.reuse, R4, PT ;  /* 0x000000040000720c */ /* 0x040fe20003f44070 */
[----:B------:R-:W-:Y:S01]  /*a180*/  @!P0 IMAD.MOV R10, RZ, RZ, -R10 ;  /* 0x000000ffff0a8224 */ /* 0x000fe200078e0a0a */
[----:B------:R-:W-:Y:S01]  /*a190*/  ISETP.GT.U32.AND P0, PT, R0, R11, PT ;  /* 0x0000000b0000720c */ /* 0x000fe20003f04070 */
[----:B------:R-:W-:Y:S01]  /*a1a0*/  @!P4 IMAD.MOV R7, RZ, RZ, -R7 ;  /* 0x000000ffff07c224 */ /* 0x000fe200078e0a07 */
[----:B------:R-:W-:Y:S01]  /*a1b0*/  STL [R1+0x280], R13 ;  /* 0x0002800d01007387 */ /* 0x000fe20000100800 */
[----:B------:R-:W-:Y:S01]  /*a1c0*/  @!P1 IMAD.IADD R12, R12, 0x1, -R0 ;  /* 0x000000010c0c9824 */ /* 0x000fe200078e0a00 */
[----:B------:R-:W-:-:S02]  /*a1d0*/  ISETP.GE.AND P6, PT, R18, RZ, PT ;  /* 0x000000ff1200720c */ /* 0x000fc40003fc6270 */
[----:B------:R2:W-:Y:S01]  /*a1e0*/  STL [R1+0x274], R10 ;  /* 0x0002740a01007387 */ /* 0x0005e20000100800 */
[----:B------:R-:W-:Y:S01]  /*a1f0*/  @!P5 IMAD.MOV R12, RZ, RZ, -R12 ;  /* 0x000000ffff0cd224 */ /* 0x000fe200078e0a0c */
[----:B------:R-:W-:Y:S02]  /*a200*/  ISETP.GE.AND P4, PT, R21, RZ, PT ;  /* 0x000000ff1500720c */ /* 0x000fe40003f86270 */
[----:B------:R-:W4:Y:S01]  /*a210*/  LDL.LU R18, [R1+0x1e4] ;  /* 0x0001e40001127983 */ /* 0x000f220000300800 */
[--C-:B------:R-:W-:Y:S01]  /*a220*/  @!P3 IMAD.IADD R8, R8, 0x1, -R0.reuse ;  /* 0x000000010808b824 */ /* 0x100fe200078e0a00 */
[----:B------:R-:W-:Y:S02]  /*a230*/  ISETP.GE.AND P3, PT, R20, RZ, PT ;  /* 0x000000ff1400720c */ /* 0x000fe40003f66270 */
[----:B------:R-:W-:Y:S01]  /*a240*/  STL [R1+0x26c], R9 ;  /* 0x00026c0901007387 */ /* 0x000fe20000100800 */
[----:B------:R-:W-:-:S03]  /*a250*/  @!P2 IMAD.IADD R4, R4, 0x1, -R0 ;  /* 0x000000010404a824 */ /* 0x000fc600078e0a00 */
[----:B------:R-:W-:Y:S01]  /*a260*/  STL [R1+0x264], R7 ;  /* 0x0002640701007387 */ /* 0x000fe20000100800 */
[----:B------:R-:W-:-:S03]  /*a270*/  @!P0 IMAD.IADD R11, R11, 0x1, -R0 ;  /* 0x000000010b0b8824 */ /* 0x000fc600078e0a00 */
[----:B------:R-:W4:Y:S01]  /*a280*/  LDL.LU R21, [R1+0x1e8] ;  /* 0x0001e80001157983 */ /* 0x000f220000300800 */
[----:B------:R-:W-:-:S03]  /*a290*/  IABS R6, R16 ;  /* 0x0000001000067213 */ /* 0x000fc60000000000 */
[----:B------:R-:W4:Y:S01]  /*a2a0*/  LDL.LU R20, [R1+0x1ec] ;  /* 0x0001ec0001147983 */ /* 0x000f220000300800 */
[----:B------:R-:W-:Y:S02]  /*a2b0*/  ISETP.GE.AND P0, PT, R16, RZ, PT ;  /* 0x000000ff1000720c */ /* 0x000fe40003f06270 */
[----:B--2---:R-:W-:Y:S02]  /*a2c0*/  IABS R10, R23 ;  /* 0x00000017000a7213 */ /* 0x004fe40000000000 */
[----:B------:R-:W-:Y:S02]  /*a2d0*/  ISETP.GE.AND P2, PT, R23, RZ, PT ;  /* 0x000000ff1700720c */ /* 0x000fe40003f46270 */
[----:B------:R-:W2:Y:S04]  /*a2e0*/  LDL.LU R23, [R1+0x1f4] ;  /* 0x0001f40001177983 */ /* 0x000ea80000300800 */
[----:B------:R0:W-:Y:S04]  /*a2f0*/  STL [R1+0x25c], R12 ;  /* 0x00025c0c01007387 */ /* 0x0001e80000100800 */
[----:B------:R-:W2:Y:S01]  /*a300*/  LDL R16, [R1+0x1f0] ;  /* 0x0001f00001107983 */ /* 0x000ea20000100800 */
[----:B------:R-:W-:-:S04]  /*a310*/  IMAD.HI.U32 R5, R2, R6, RZ ;  /* 0x0000000602057227 */ /* 0x000fc800078e00ff */
[----:B------:R-:W-:-:S04]  /*a320*/  IMAD.MOV R5, RZ, RZ, -R5 ;  /* 0x000000ffff057224 */ /* 0x000fc800078e0a05 */
[----:B------:R-:W-:-:S05]  /*a330*/  IMAD R6, R0, R5, R6 ;  /* 0x0000000500067224 */ /* 0x000fca00078e0206 */
[----:B------:R-:W-:Y:S01]  /*a340*/  ISETP.GT.U32.AND P1, PT, R0, R6, PT ;  /* 0x000000060000720c */ /* 0x000fe20003f24070 */
[----:B0-----:R-:W-:-:S04]  /*a350*/  IMAD.MOV.U32 R12, RZ, RZ, R8 ;  /* 0x000000ffff0c7224 */ /* 0x001fc800078e0008 */
[----:B------:R-:W-:-:S08]  /*a360*/  @!P6 IMAD.MOV R12, RZ, RZ, -R12 ;  /* 0x000000ffff0ce224 */ /* 0x000fd000078e0a0c */
[----:B------:R-:W-:Y:S01]  /*a370*/  @!P1 IMAD.IADD R6, R6, 0x1, -R0 ;  /* 0x0000000106069824 */ /* 0x000fe200078e0a00 */
[----:B------:R-:W-:-:S04]  /*a380*/  ISETP.GT.U32.AND P1, PT, R0, R4, PT ;  /* 0x000000040000720c */ /* 0x000fc80003f24070 */
[----:B------:R-:W-:Y:S01]  /*a390*/  ISETP.GT.U32.AND P5, PT, R0, R6, PT ;  /* 0x000000060000720c */ /* 0x000fe20003fa4070 */
[----:B------:R-:W-:Y:S01]  /*a3a0*/  @!P4 IMAD.MOV R11, RZ, RZ, -R11 ;  /* 0x000000ffff0bc224 */ /* 0x000fe200078e0a0b */
[----:B------:R-:W-:Y:S01]  /*a3b0*/  STL [R1+0x254], R12 ;  /* 0x0002540c01007387 */ /* 0x000fe20000100800 */
[----:B---3--:R-:W-:Y:S02]  /*a3c0*/  IABS R7, R19 ;  /* 0x0000001300077213 */ /* 0x008fe40000000000 */
[----:B------:R-:W-:Y:S02]  /*a3d0*/  ISETP.GE.AND P4, PT, R19, RZ, PT ;  /* 0x000000ff1300720c */ /* 0x000fe40003f86270 */
[----:B------:R-:W3:Y:S02]  /*a3e0*/  LDL R19, [R1+0x1f8] ;  /* 0x0001f80001137983 */ /* 0x000ee40000100800 */
[--C-:B------:R-:W-:Y:S02]  /*a3f0*/  @!P1 IMAD.IADD R4, R4, 0x1, -R0.reuse ;  /* 0x0000000104049824 */ /* 0x100fe400078e0a00 */
[----:B------:R0:W-:Y:S02]  /*a400*/  STL [R1+0x24c], R11 ;  /* 0x00024c0b01007387 */ /* 0x0001e40000100800 */
[----:B------:R-:W-:-:S04]  /*a410*/  @!P5 IMAD.IADD R6, R6, 0x1, -R0 ;  /* 0x000000010606d824 */ /* 0x000fc800078e0a00 */
[----:B------:R-:W-:Y:S02]  /*a420*/  IMAD.MOV.U32 R14, RZ, RZ, R6 ;  /* 0x000000ffff0e7224 */ /* 0x000fe400078e0006 */
[----:B0-----:R-:W-:Y:S01]  /*a430*/  IMAD.MOV.U32 R11, RZ, RZ, R4 ;  /* 0x000000ffff0b7224 */ /* 0x001fe200078e0004 */
[----:B----4-:R-:W-:-:S03]  /*a440*/  IABS R5, R18 ;  /* 0x0000001200057213 */ /* 0x010fc60000000000 */
[----:B------:R-:W-:Y:S01]  /*a450*/  @!P3 IMAD.MOV R11, RZ, RZ, -R11 ;  /* 0x000000ffff0bb224 */ /* 0x000fe200078e0a0b */
[----:B------:R-:W-:Y:S01]  /*a460*/  ISETP.GE.AND P1, PT, R18, RZ, PT ;  /* 0x000000ff1200720c */ /* 0x000fe20003f26270 */
[----:B------:R-:W-:Y:S01]  /*a470*/  @!P0 IMAD.MOV R14, RZ, RZ, -R14 ;  /* 0x000000ffff0e8224 */ /* 0x000fe200078e0a0e */
[----:B------:R-:W4:Y:S01]  /*a480*/  LDL.LU R18, [R1+0x1fc] ;  /* 0x0001fc0001127983 */ /* 0x000f220000300800 */
[----:B------:R-:W-:Y:S01]  /*a490*/  IMAD.HI.U32 R9, R2, R10, RZ ;  /* 0x0000000a02097227 */ /* 0x000fe200078e00ff */
[----:B------:R-:W-:Y:S02]  /*a4a0*/  ISETP.GE.AND P5, PT, R21, RZ, PT ;  /* 0x000000ff1500720c */ /* 0x000fe40003fa6270 */
[----:B------:R0:W-:Y:S01]  /*a4b0*/  STL [R1+0x248], R11 ;  /* 0x0002480b01007387 */ /* 0x0001e20000100800 */
[----:B------:R-:W-:Y:S02]  /*a4c0*/  IABS R4, R21 ;  /* 0x0000001500047213 */ /* 0x000fe40000000000 */
[----:B------:R-:W-:Y:S01]  /*a4d0*/  ISETP.GE.AND P3, PT, R20, RZ, PT ;  /* 0x000000ff1400720c */ /* 0x000fe20003f66270 */
[----:B------:R-:W3:Y:S01]  /*a4e0*/  LDL.LU R21, [R1+0x200] ;  /* 0x0002000001157983 */ /* 0x000ee20000300800 */
[----:B------:R-:W-:Y:S01]  /*a4f0*/  IABS R13, R20 ;  /* 0x00000014000d7213 */ /* 0x000fe20000000000 */
[----:B------:R-:W-:-:S02]  /*a500*/  IMAD.MOV R9, RZ, RZ, -R9 ;  /* 0x000000ffff097224 */ /* 0x000fc400078e0a09 */
[----:B------:R-:W3:Y:S02]  /*a510*/  LDL.LU R20, [R1+0x204] ;  /* 0x0002040001147983 */ /* 0x000ee40000300800 */
[----:B------:R-:W-:Y:S02]  /*a520*/  IMAD R10, R0, R9, R10 ;  /* 0x00000009000a7224 */ /* 0x000fe400078e020a */
        /* <DEDUP_REMOVED lines=48> */
[----:B------:R-:W-:-:S04]  /*a830*/  IMAD.MOV R12, RZ, RZ, -R12 ;  /* 0x000000ffff0c7224 */ /* 0x000fc800078e0a0c */
[----:B------:R-:W-:Y:S01]  /*a840*/  IMAD R9, R0, R12, R9 ;  /* 0x0000000c00097224 */ /* 0x000fe200078e0209 */
[----:B----4-:R-:W-:-:S05]  /*a850*/  IABS R12, R18 ;  /* 0x00000012000c7213 */ /* 0x010fca0000000000 */
[----:B------:R-:W-:-:S04]  /*a860*/  IMAD.HI.U32 R15, R2, R12, RZ ;  /* 0x0000000c020f7227 */ /* 0x000fc800078e00ff */
[--C-:B------:R-:W-:Y:S02]  /*a870*/  @!P0 IMAD.IADD R4, R4, 0x1, -R0.reuse ;  /* 0x0000000104048824 */ /* 0x100fe400078e0a00 */
[----:B------:R-:W-:Y:S01]  /*a880*/  @!P2 IMAD.IADD R5, R5, 0x1, -R0 ;  /* 0x000000010505a824 */ /* 0x000fe200078e0a00 */
[C---:B------:R-:W-:Y:S01]  /*a890*/  ISETP.GT.U32.AND P2, PT, R0.reuse, R9, PT ;  /* 0x000000090000720c */ /* 0x040fe20003f44070 */
[----:B------:R-:W-:Y:S01]  /*a8a0*/  IMAD.MOV R15, RZ, RZ, -R15 ;  /* 0x000000ffff0f7224 */ /* 0x000fe200078e0a0f */
[----:B------:R-:W-:-:S03]  /*a8b0*/  ISETP.GT.U32.AND P0, PT, R0, R4, PT ;  /* 0x000000040000720c */ /* 0x000fc60003f04070 */
[----:B------:R-:W-:Y:S02]  /*a8c0*/  IMAD R12, R0, R15, R12 ;  /* 0x0000000f000c7224 */ /* 0x000fe400078e020c */
[----:B------:R-:W4:Y:S01]  /*a8d0*/  LDL.LU R15, [R1+0x1f8] ;  /* 0x0001f800010f7983 */ /* 0x000f220000300800 */
[----:B------:R-:W-:-:S05]  /*a8e0*/  @!P1 IMAD.MOV R5, RZ, RZ, -R5 ;  /* 0x000000ffff059224 */ /* 0x000fca00078e0a05 */
[--C-:B------:R-:W-:Y:S02]  /*a8f0*/  @!P2 IMAD.IADD R9, R9, 0x1, -R0.reuse ;  /* 0x000000010909a824 */ /* 0x100fe400078e0a00 */
[----:B------:R-:W-:Y:S01]  /*a900*/  @!P0 IMAD.IADD R4, R4, 0x1, -R0 ;  /* 0x0000000104048824 */ /* 0x000fe200078e0a00 */
[----:B------:R0:W-:Y:S03]  /*a910*/  STL [R1+0x22c], R5 ;  /* 0x00022c0501007387 */ /* 0x0001e60000100800 */
[----:B0-----:R-:W-:Y:S01]  /*a920*/  IMAD.MOV.U32 R5, RZ, RZ, R4 ;  /* 0x000000ffff057224 */ /* 0x001fe200078e0004 */
[----:B---3--:R-:W-:-:S13]  /*a930*/  ISETP.GT.U32.AND P4, PT, R0, R11, PT ;  /* 0x0000000b0000720c */ /* 0x008fda0003f84070 */
[----:B------:R-:W-:-:S05]  /*a940*/  @!P4 IMAD.IADD R11, R11, 0x1, -R0 ;  /* 0x000000010b0bc824 */ /* 0x000fca00078e0a00 */
[----:B------:R-:W-:Y:S01]  /*a950*/  ISETP.GT.U32.AND P2, PT, R0, R11, PT ;  /* 0x0000000b0000720c */ /* 0x000fe20003f44070 */
[----:B------:R-:W-:-:S05]  /*a960*/  @!P5 IMAD.MOV R5, RZ, RZ, -R5 ;  /* 0x000000ffff05d224 */ /* 0x000fca00078e0a05 */
[----:B------:R-:W-:Y:S07]  /*a970*/  STL [R1+0x228], R5 ;  /* 0x0002280501007387 */ /* 0x000fee0000100800 */
[----:B------:R-:W-:Y:S01]  /*a980*/  @!P2 IMAD.IADD R11, R11, 0x1, -R0 ;  /* 0x000000010b0ba824 */ /* 0x000fe200078e0a00 */
[----:B--2---:R-:W-:Y:S02]  /*a990*/  ISETP.GE.AND P2, PT, R23, RZ, PT ;  /* 0x000000ff1700720c */ /* 0x004fe40003f46270 */
[----:B------:R-:W2:Y:S01]  /*a9a0*/  LDL.LU R23, [R1+0x21c] ;  /* 0x00021c0001177983 */ /* 0x000ea20000300800 */
[----:B------:R-:W-:-:S04]  /*a9b0*/  IMAD.HI.U32 R8, R2, R6, RZ ;  /* 0x0000000602087227 */ /* 0x000fc800078e00ff */
[----:B------:R-:W-:-:S04]  /*a9c0*/  IMAD.MOV R8, RZ, RZ, -R8 ;  /* 0x000000ffff087224 */ /* 0x000fc800078e0a08 */
[C---:B------:R-:W-:Y:S01]  /*a9d0*/  IMAD R6, R0.reuse, R8, R6 ;  /* 0x0000000800067224 */ /* 0x040fe200078e0206 */
[----:B------:R-:W-:Y:S02]  /*a9e0*/  IABS R10, R20 ;  /* 0x00000014000a7213 */ /* 0x000fe40000000000 */
[----:B------:R-:W-:Y:S02]  /*a9f0*/  IABS R8, R21 ;  /* 0x0000001500087213 */ /* 0x000fe40000000000 */
[----:B------:R-:W-:Y:S01]  /*aa00*/  ISETP.GT.U32.AND P0, PT, R0, R6, PT ;  /* 0x000000060000720c */ /* 0x000fe20003f04070 */
[----:B------:R-:W-:Y:S01]  /*aa10*/  IMAD.HI.U32 R7, R2, R10, RZ ;  /* 0x0000000a02077227 */ /* 0x000fe200078e00ff */
[C---:B------:R-:W-:Y:S02]  /*aa20*/  ISETP.GT.U32.AND P1, PT, R0.reuse, R9, PT ;  /* 0x000000090000720c */ /* 0x040fe40003f24070 */
[----:B------:R-:W-:Y:S01]  /*aa30*/  ISETP.GT.U32.AND P4, PT, R0, R13, PT ;  /* 0x0000000d0000720c */ /* 0x000fe20003f84070 */
[----:B------:R-:W-:-:S04]  /*aa40*/  IMAD.HI.U32 R14, R2, R8, RZ ;  /* 0x00000008020e7227 */ /* 0x000fc800078e00ff */
[----:B------:R-:W-:Y:S02]  /*aa50*/  IMAD.MOV R7, RZ, RZ, -R7 ;  /* 0x000000ffff077224 */ /* 0x000fe400078e0a07 */
[----:B------:R-:W-:Y:S01]  /*aa60*/  IMAD.MOV R14, RZ, RZ, -R14 ;  /* 0x000000ffff0e7224 */ /* 0x000fe200078e0a0e */
[C---:B------:R-:W-:Y:S01]  /*aa70*/  ISETP.GT.U32.AND P5, PT, R0.reuse, R12, PT ;  /* 0x0000000c0000720c */ /* 0x040fe20003fa4070 */
[----:B------:R-:W-:Y:S02]  /*aa80*/  IMAD R10, R0, R7, R10 ;  /* 0x00000007000a7224 */ /* 0x000fe400078e020a */
[----:B------:R-:W-:Y:S02]  /*aa90*/  @!P0 IMAD.IADD R6, R6, 0x1, -R0 ;  /* 0x0000000106068824 */ /* 0x000fe400078e0a00 */
[C---:B------:R-:W-:Y:S02]  /*aaa0*/  IMAD R8, R0.reuse, R14, R8 ;  /* 0x0000000e00087224 */ /* 0x040fe400078e0208 */
[--C-:B------:R-:W-:Y:S01]  /*aab0*/  @!P1 IMAD.IADD R9, R9, 0x1, -R0.reuse ;  /* 0x0000000109099824 */ /* 0x100fe200078e0a00 */
[C---:B------:R-:W-:Y:S01]  /*aac0*/  ISETP.GT.U32.AND P0, PT, R0.reuse, R6, PT ;  /* 0x000000060000720c */ /* 0x040fe20003f04070 */
[----:B------:R-:W-:Y:S01]  /*aad0*/  @!P4 IMAD.IADD R13, R13, 0x1, -R0 ;  /* 0x000000010d0dc824 */ /* 0x000fe200078e0a00 */
[----:B------:R-:W-:-:S02]  /*aae0*/  ISETP.GT.U32.AND P1, PT, R0, R10, PT ;  /* 0x0000000a0000720c */ /* 0x000fc40003f24070 */
[----:B------:R-:W-:Y:S02]  /*aaf0*/  ISETP.GT.U32.AND P4, PT, R0, R8, PT ;  /* 0x000000080000720c */ /* 0x000fe40003f84070 */
[----:B------:R-:W-:Y:S01]  /*ab00*/  IABS R4, R16 ;  /* 0x0000001000047213 */ /* 0x000fe20000000000 */
[----:B------:R-:W-:-:S04]  /*ab10*/  @!P5 IMAD.IADD R12, R12, 0x1, -R0 ;  /* 0x000000010c0cd824 */ /* 0x000fc800078e0a00 */
[----:B------:R-:W-:-:S04]  /*ab20*/  IMAD.HI.U32 R14, R2, R4, RZ ;  /* 0x00000004020e7227 */ /* 0x000fc800078e00ff */
[----:B------:R-:W-:Y:S01]  /*ab30*/  @!P0 IMAD.IADD R6, R6, 0x1, -R0 ;  /* 0x0000000106068824 */ /* 0x000fe200078e0a00 */
[----:B----4-:R-:W-:Y:S01]  /*ab40*/  ISETP.GE.AND P0, PT, R15, RZ, PT ;  /* 0x000000ff0f00720c */ /* 0x010fe20003f06270 */
[----:B------:R-:W-:Y:S02]  /*ab50*/  IMAD.MOV R14, RZ, RZ, -R14 ;  /* 0x000000ffff0e7224 */ /* 0x000fe400078e0a0e */
[--C-:B------:R-:W-:Y:S01]  /*ab60*/  @!P1 IMAD.IADD R10, R10, 0x1, -R0.reuse ;  /* 0x000000010a0a9824 */ /* 0x100fe200078e0a00 */
[----:B------:R-:W-:Y:S01]  /*ab70*/  ISETP.GT.U32.AND P1, PT, R0, R12, PT ;  /* 0x0000000c0000720c */ /* 0x000fe20003f24070 */
[----:B------:R-:W-:Y:S01]  /*ab80*/  @!P4 IMAD.IADD R8, R8, 0x1, -R0 ;  /* 0x000000010808c824 */ /* 0x000fe200078e0a00 */
[----:B------:R-:W-:Y:S01]  /*ab90*/  ISETP.GE.AND P5, PT, R18, RZ, PT ;  /* 0x000000ff1200720c */ /* 0x000fe20003fa6270 */
[C---:B------:R-:W-:Y:S01]  /*aba0*/  IMAD R4, R0.reuse, R14, R4 ;  /* 0x0000000e00047224 */ /* 0x040fe200078e0204 */
[----:B------:R-:W3:Y:S01]  /*abb0*/  LDL.LU R15, [R1+0x220] ;  /* 0x00022000010f7983 */ /* 0x000ee20000300800 */
[----:B------:R-:W-:Y:S01]  /*abc0*/  @!P3 IMAD.MOV R13, RZ, RZ, -R13 ;  /* 0x000000ffff0db224 */ /* 0x000fe200078e0a0d */
[C---:B------:R-:W-:Y:S01]  /*abd0*/  ISETP.GT.U32.AND P3, PT, R0.reuse, R8, PT ;  /* 0x000000080000720c */ /* 0x040fe20003f64070 */
[----:B------:R-:W-:Y:S01]  /*abe0*/  @!P2 IMAD.MOV R9, RZ, RZ, -R9 ;  /* 0x000000ffff09a224 */ /* 0x000fe200078e0a09 */
[C---:B------:R-:W-:Y:S01]  /*abf0*/  ISETP.GT.U32.AND P2, PT, R0.reuse, R4, PT ;  /* 0x000000040000720c */ /* 0x040fe20003f44070 */
[----:B------:R-:W-:Y:S01]  /*ac00*/  @!P6 IMAD.MOV R11, RZ, RZ, -R11 ;  /* 0x000000ffff0be224 */ /* 0x000fe200078e0a0b */
[----:B------:R-:W-:Y:S01]  /*ac10*/  ISETP.GT.U32.AND P6, PT, R0, R10, PT ;  /* 0x0000000a0000720c */ /* 0x000fe20003fc4070 */
[----:B------:R-:W-:Y:S01]  /*ac20*/  @!P0 IMAD.MOV R6, RZ, RZ, -R6 ;  /* 0x000000ffff068224 */ /* 0x000fe200078e0a06 */
[----:B------:R-:W-:Y:S01]  /*ac30*/  STL [R1+0x224], R13 ;  /* 0x0002240d01007387 */ /* 0x000fe20000100800 */
[----:B------:R-:W-:-:S03]  /*ac40*/  @!P1 IMAD.IADD R12, R12, 0x1, -R0 ;  /* 0x000000010c0c9824 */ /* 0x000fc600078e0a00 */
[----:B------:R2:W-:Y:S01]  /*ac50*/  STL [R1+0x218], R11 ;  /* 0x0002180b01007387 */ /* 0x0005e20000100800 */
[----:B------:R-:W-:Y:S01]  /*ac60*/  @!P5 IMAD.MOV R12, RZ, RZ, -R12 ;  /* 0x000000ffff0cd224 */ /* 0x000fe200078e0a0c */
[----:B------:R-:W-:Y:S02]  /*ac70*/  ISETP.GE.AND P4, PT, R21, RZ, PT ;  /* 0x000000ff1500720c */ /* 0x000fe40003f86270 */
[----:B------:R-:W4:Y:S01]  /*ac80*/  LDL.LU R18, [R1+0x230] ;  /* 0x0002300001127983 */ /* 0x000f220000300800 */
[----:B------:R-:W-:Y:S01]  /*ac90*/  ISETP.GE.AND P0, PT, R20, RZ, PT ;  /* 0x000000ff1400720c */ /* 0x000fe20003f06270 */
[----:B------:R-:W-:Y:S02]  /*aca0*/  @!P3 IMAD.IADD R8, R8, 0x1, -R0 ;  /* 0x000000010808b824 */ /* 0x000fe400078e0a00 */
[----:B------:R-:W-:Y:S01]  /*acb0*/  STL [R1+0x20c], R9 ;  /* 0x00020c0901007387 */ /* 0x000fe20000100800 */
[----:B------:R-:W-:-:S03]  /*acc0*/  ISETP.GE.AND P3, PT, R16, RZ, PT ;  /* 0x000000ff1000720c */ /* 0x000fc60003f66270 */
[----:B------:R-:W-:Y:S01]  /*acd0*/  STL [R1+0x208], R6 ;  /* 0x0002080601007387 */ /* 0x000fe20000100800 */
[----:B------:R-:W-:-:S03]  /*ace0*/  @!P2 IMAD.IADD R4, R4, 0x1, -R0 ;  /* 0x000000010404a824 */ /* 0x000fc600078e0a00 */
        /* <DEDUP_REMOVED lines=15> */
[----:B------:R-:W-:Y:S01]  /*ade0*/  ISETP.GT.U32.AND P5, PT, R0, R4, PT ;  /* 0x000000040000720c */ /* 0x000fe20003fa4070 */
[----:B0-----:R-:W-:-:S10]  /*adf0*/  IMAD.MOV.U32 R12, RZ, RZ, R8 ;  /* 0x000000ffff0c7224 */ /* 0x001fd400078e0008 */
[----:B------:R-:W-:-:S05]  /*ae00*/  @!P1 IMAD.IADD R7, R7, 0x1, -R0 ;  /* 0x0000000107079824 */ /* 0x000fca00078e0a00 */
[----:B------:R-:W-:Y:S01]  /*ae10*/  ISETP.GT.U32.AND P1, PT, R0, R7, PT ;  /* 0x000000070000720c */ /* 0x000fe20003f24070 */
[----:B------:R-:W-:Y:S02]  /*ae20*/  @!P4 IMAD.MOV R12, RZ, RZ, -R12 ;  /* 0x000000ffff0cc224 */ /* 0x000fe400078e0a0c */
[----:B------:R-:W-:Y:S02]  /*ae30*/  @!P0 IMAD.MOV R10, RZ, RZ, -R10 ;  /* 0x000000ffff0a8224 */ /* 0x000fe400078e0a0a */
[----:B------:R-:W-:Y:S01]  /*ae40*/  @!P5 IMAD.IADD R4, R4, 0x1, -R0 ;  /* 0x000000010404d824 */ /* 0x000fe200078e0a00 */
[----:B------:R-:W-:Y:S01]  /*ae50*/  STL [R1+0x1f8], R12 ;  /* 0x0001f80c01007387 */ /* 0x000fe20000100800 */
[----:B------:R-:W-:-:S03]  /*ae60*/  IMAD.HI.U32 R9, R2, R11, RZ ;  /* 0x0000000b02097227 */ /* 0x000fc600078e00ff */
[----:B------:R0:W-:Y:S01]  /*ae70*/  STL [R1+0x1f4], R10 ;  /* 0x0001f40a01007387 */ /* 0x0001e20000100800 */
[----:B------:R-:W-:Y:S02]  /*ae80*/  IMAD.MOV R9, RZ, RZ, -R9 ;  /* 0x000000ffff097224 */ /* 0x000fe400078e0a09 */
[----:B------:R-:W-:Y:S01]  /*ae90*/  @!P1 IMAD.IADD R7, R7, 0x1, -R0 ;  /* 0x0000000107079824 */ /* 0x000fe200078e0a00 */
[----:B---3--:R-:W-:Y:S01]  /*aea0*/  IABS R6, R15 ;  /* 0x0000000f00067213 */ /* 0x008fe20000000000 */
[----:B0-----:R-:W-:Y:S02]  /*aeb0*/  IMAD.MOV.U32 R10, RZ, RZ, R4 ;  /* 0x000000ffff0a7224 */ /* 0x001fe400078e0004 */
[----:B------:R-:W-:Y:S02]  /*aec0*/  IMAD R11, R0, R9, R11 ;  /* 0x00000009000b7224 */ /* 0x000fe400078e020b */
[----:B------:R-:W-:Y:S02]  /*aed0*/  @!P3 IMAD.MOV R10, RZ, RZ, -R10 ;  /* 0x000000ffff0ab224 */ /* 0x000fe400078e0a0a */
[----:B------:R-:W-:-:S04]  /*aee0*/  IMAD.HI.U32 R9, R2, R6, RZ ;  /* 0x0000000602097227 */ /* 0x000fc800078e00ff */
[----:B------:R-:W-:Y:S01]  /*aef0*/  IMAD.MOV.U32 R14, RZ, RZ, R7 ;  /* 0x000000ffff0e7224 */ /* 0x000fe200078e0007 */
[----:B----4-:R-:W-:Y:S02]  /*af00*/  IABS R5, R18 ;  /* 0x0000001200057213 */ /* 0x010fe40000000000 */
[----:B------:R-:W-:Y:S02]  /*af10*/  ISETP.GE.AND P5, PT, R18, RZ, PT ;  /* 0x000000ff1200720c */ /* 0x000fe40003fa6270 */
[----:B------:R-:W3:Y:S01]  /*af20*/  LDL.LU R18, [R1+0x3d0] ;  /* 0x0003d00001127983 */ /* 0x000ee20000300800 */
[----:B------:R-:W-:Y:S02]  /*af30*/  IMAD.MOV R9, RZ, RZ, -R9 ;  /* 0x000000ffff097224 */ /* 0x000fe400078e0a09 */
[----:B------:R-:W-:Y:S01]  /*af40*/  @!P6 IMAD.MOV R14, RZ, RZ, -R14 ;  /* 0x000000ffff0ee224 */ /* 0x000fe200078e0a0e */
[----:B------:R0:W-:Y:S01]  /*af50*/  STL [R1+0x1f0], R10 ;  /* 0x0001f00a01007387 */ /* 0x0001e20000100800 */
[----:B------:R-:W-:-:S02]  /*af60*/  ISETP.GE.AND P1, PT, R21, RZ, PT ;  /* 0x000000ff1500720c */ /* 0x000fc40003f26270 */
[----:B------:R-:W-:Y:S02]  /*af70*/  IABS R4, R21 ;  /* 0x0000001500047213 */ /* 0x000fe40000000000 */
[----:B------:R-:W4:Y:S01]  /*af80*/  LDL.LU R21, [R1+0x3e8] ;  /* 0x0003e80001157983 */ /* 0x000f220000300800 */
[----:B------:R-:W-:Y:S01]  /*af90*/  IMAD R6, R0, R9, R6 ;  /* 0x0000000900067224 */ /* 0x000fe200078e0206 */
[----:B0-----:R-:W-:Y:S02]  /*afa0*/  IABS R10, R16 ;  /* 0x00000010000a7213 */ /* 0x001fe40000000000 */
        /* <DEDUP_REMOVED lines=121> */
[----:B------:R0:W-:Y:S01]  /*b740*/  STL [R1+0x1b4], R9 ;  /* 0x0001b40901007387 */ /* 0x0001e20000100800 */
[----:B------:R-:W-:-:S03]  /*b750*/  @!P2 IMAD.IADD R4, R4, 0x1, -R0 ;  /* 0x000000010404a824 */ /* 0x000fc600078e0a00 */
[----:B------:R-:W-:Y:S01]  /*b760*/  STL [R1+0x1b0], R7 ;  /* 0x0001b00701007387 */ /* 0x000fe20000100800 */
[----:B------:R-:W-:-:S03]  /*b770*/  @!P4 IMAD.IADD R11, R11, 0x1, -R0 ;  /* 0x000000010b0bc824 */ /* 0x000fc600078e0a00 */
[----:B------:R-:W4:Y:S01]  /*b780*/  LDL.LU R21, [R1+0x430] ;  /* 0x0004300001157983 */ /* 0x000f220000300800 */
[----:B------:R-:W-:-:S03]  /*b790*/  IABS R6, R16 ;  /* 0x0000001000067213 */ /* 0x000fc60000000000 */
[----:B------:R-:W4:Y:S01]  /*b7a0*/  LDL R20, [R1+0x438] ;  /* 0x0004380001147983 */ /* 0x000f220000100800 */
        /* <DEDUP_REMOVED lines=10> */
[----:B0-----:R-:W-:Y:S01]  /*b850*/  IMAD.HI.U32 R9, R2, R10, RZ ;  /* 0x0000000a02097227 */ /* 0x001fe200078e00ff */
[----:B------:R-:W-:-:S03]  /*b860*/  ISETP.GT.U32.AND P1, PT, R0, R4, PT ;  /* 0x000000040000720c */ /* 0x000fc60003f24070 */
[----:B-1----:R-:W-:Y:S02]  /*b870*/  IMAD.MOV.U32 R12, RZ, RZ, R8 ;  /* 0x000000ffff0c7224 */ /* 0x002fe400078e0008 */
[----:B------:R-:W-:-:S06]  /*b880*/  IMAD.MOV R9, RZ, RZ, -R9 ;  /* 0x000000ffff097224 */ /* 0x000fcc00078e0a09 */
[----:B------:R-:W-:Y:S02]  /*b890*/  @!P3 IMAD.IADD R6, R6, 0x1, -R0 ;  /* 0x000000010606b824 */ /* 0x000fe400078e0a00 */
[----:B------:R-:W-:-:S03]  /*b8a0*/  @!P0 IMAD.MOV R12, RZ, RZ, -R12 ;  /* 0x000000ffff0c8224 */ /* 0x000fc600078e0a0c */
[C---:B------:R-:W-:Y:S01]  /*b8b0*/  ISETP.GT.U32.AND P3, PT, R0.reuse, R6, PT ;  /* 0x000000060000720c */ /* 0x040fe20003f64070 */
[----:B------:R-:W-:Y:S01]  /*b8c0*/  IMAD R10, R0, R9, R10 ;  /* 0x00000009000a7224 */ /* 0x000fe200078e020a */
[----:B------:R-:W-:Y:S01]  /*b8d0*/  STL [R1+0x1a0], R12 ;  /* 0x0001a00c01007387 */ /* 0x000fe20000100800 */
[----:B------:R-:W-:Y:S01]  /*b8e0*/  @!P6 IMAD.MOV R11, RZ, RZ, -R11 ;  /* 0x000000ffff0be224 */ /* 0x000fe200078e0a0b */
[----:B---3--:R-:W-:Y:S02]  /*b8f0*/  IABS R7, R19 ;  /* 0x0000001300077213 */ /* 0x008fe40000000000 */
[----:B------:R-:W-:Y:S01]  /*b900*/  ISETP.GE.AND P6, PT, R19, RZ, PT ;  /* 0x000000ff1300720c */ /* 0x000fe20003fc6270 */
[----:B------:R-:W-:Y:S01]  /*b910*/  @!P1 IMAD.IADD R4, R4, 0x1, -R0 ;  /* 0x0000000104049824 */ /* 0x000fe200078e0a00 */
[----:B------:R-:W3:Y:S01]  /*b920*/  LDL R19, [R1+0x454] ;  /* 0x0004540001137983 */ /* 0x000ee20000100800 */
[----:B------:R-:W-:-:S03]  /*b930*/  ISETP.GT.U32.AND P0, PT, R0, R10, PT ;  /* 0x0000000a0000720c */ /* 0x000fc60003f04070 */
[----:B------:R0:W-:Y:S01]  /*b940*/  STL [R1+0x19c], R11 ;  /* 0x00019c0b01007387 */ /* 0x0001e20000100800 */
        /* <DEDUP_REMOVED lines=8> */
[----:B------:R-:W-:Y:S01]  /*b9d0*/  @!P0 IMAD.IADD R10, R10, 0x1, -R0 ;  /* 0x000000010a0a8824 */ /* 0x000fe200078e0a00 */
[----:B------:R-:W-:Y:S02]  /*b9e0*/  ISETP.GE.AND P3, PT, R21, RZ, PT ;  /* 0x000000ff1500720c */ /* 0x000fe40003f66270 */
[----:B------:R0:W-:Y:S01]  /*b9f0*/  STL [R1+0x198], R11 ;  /* 0x0001980b01007387 */ /* 0x0001e20000100800 */
[----:B------:R-:W-:Y:S02]  /*ba00*/  IABS R4, R21 ;  /* 0x0000001500047213 */ /* 0x000fe40000000000 */
        /* <DEDUP_REMOVED lines=17> */
[----:B------:R-:W-:-:S04]  /*bb20*/  IMAD.HI.U32 R8, R2, R5, RZ ;  /* 0x0000000502087227 */ /* 0x000fc800078e00ff */
[----:B------:R-:W-:Y:S01]  /*bb30*/  IMAD.MOV R8, RZ, RZ, -R8 ;  /* 0x000000ffff087224 */ /* 0x000fe200078e0a08 */
[----:B------:R-:W-:-:S03]  /*bb40*/  ISETP.GT.U32.AND P4, PT, R0, R7, PT ;  /* 0x000000070000720c */ /* 0x000fc60003f84070 */
[----:B------:R-:W-:-:S04]  /*bb50*/  IMAD R5, R0, R8, R5 ;  /* 0x0000000800057224 */ /* 0x000fc800078e0205 */
[----:B------:R-:W-:Y:S01]  /*bb60*/  @!P5 IMAD.IADD R10, R10, 0x1, -R0 ;  /* 0x000000010a0ad824 */ /* 0x000fe200078e0a00 */
[----:B------:R-:W-:-:S05]  /*bb70*/  ISETP.GT.U32.AND P5, PT, R0, R5, PT ;  /* 0x000000050000720c */ /* 0x000fca0003fa4070 */
[----:B------:R-:W-:-:S08]  /*bb80*/  @!P4 IMAD.IADD R7, R7, 0x1, -R0 ;  /* 0x000000010707c824 */ /* 0x000fd000078e0a00 */
        /* <DEDUP_REMOVED lines=22> */
[----:B------:R-:W-:-:S05]  /*bcf0*/  IMAD R4, R0, R12, R4 ;  /* 0x0000000c00047224 */ /* 0x000fca00078e0204 */
[----:B------:R-:W-:Y:S01]  /*bd00*/  ISETP.GT.U32.AND P4, PT, R0, R4, PT ;  /* 0x000000040000720c */ /* 0x000fe20003f84070 */
[----:B------:R-:W-:-:S04]  /*bd10*/  IMAD.HI.U32 R12, R2, R9, RZ ;  /* 0x00000009020c7227 */ /* 0x000fc800078e00ff */
[----:B------:R-:W-:-:S08]  /*bd20*/  IMAD.MOV R12, RZ, RZ, -R12 ;  /* 0x000000ffff0c7224 */ /* 0x000fd000078e0a0c */
[----:B------:R-:W-:Y:S01]  /*bd30*/  @!P4 IMAD.IADD R4, R4, 0x1, -R0 ;  /* 0x000000010404c824 */ /* 0x000fe200078e0a00 */
[C---:B------:R-:W-:Y:S01]  /*bd40*/  ISETP.GT.U32.AND P4, PT, R0.reuse, R5, PT ;  /* 0x000000050000720c */ /* 0x040fe20003f84070 */
[----:B------:R-:W-:Y:S01]  /*bd50*/  IMAD R9, R0, R12, R9 ;  /* 0x0000000c00097224 */ /* 0x000fe200078e0209 */
[----:B----4-:R-:W-:-:S05]  /*bd60*/  IABS R12, R18 ;  /* 0x00000012000c7213 */ /* 0x010fca0000000000 */
[----:B------:R-:W-:Y:S01]  /*bd70*/  IMAD.HI.U32 R15, R2, R12, RZ ;  /* 0x0000000c020f7227 */ /* 0x000fe200078e00ff */
[----:B------:R-:W-:-:S03]  /*bd80*/  ISETP.GT.U32.AND P2, PT, R0, R4, PT ;  /* 0x000000040000720c */ /* 0x000fc60003f44070 */
[----:B------:R-:W-:Y:S02]  /*bd90*/  IMAD.MOV R15, RZ, RZ, -R15 ;  /* 0x000000ffff0f7224 */ /* 0x000fe400078e0a0f */
[----:B------:R-:W-:Y:S01]  /*bda0*/  @!P4 IMAD.IADD R5, R5, 0x1, -R0 ;  /* 0x000000010505c824 */ /* 0x000fe200078e0a00 */
[C---:B------:R-:W-:Y:S01]  /*bdb0*/  ISETP.GT.U32.AND P4, PT, R0.reuse, R9, PT ;  /* 0x000000090000720c */ /* 0x040fe20003f84070 */
[----:B------:R-:W-:Y:S02]  /*bdc0*/  IMAD R12, R0, R15, R12 ;  /* 0x0000000f000c7224 */ /* 0x000fe400078e020c */
[----:B------:R-:W4:Y:S01]  /*bdd0*/  LDL.LU R15, [R1+0x454] ;  /* 0x00045400010f7983 */ /* 0x000f220000300800 */
[----:B------:R-:W-:-:S03]  /*bde0*/  @!P1 IMAD.MOV R5, RZ, RZ, -R5 ;  /* 0x000000ffff059224 */ /* 0x000fc600078e0a05 */
[----:B------:R-:W-:Y:S01]  /*bdf0*/  @!P2 IMAD.IADD R4, R4, 0x1, -R0 ;  /* 0x000000010404a824 */ /* 0x000fe200078e0a00 */
[----:B---3--:R-:W-:-:S05]  /*be00*/  ISETP.GT.U32.AND P6, PT, R0, R11, PT ;  /* 0x0000000b0000720c */ /* 0x008fca0003fc4070 */
[--C-:B------:R-:W-:Y:S01]  /*be10*/  @!P4 IMAD.IADD R9, R9, 0x1, -R0.reuse ;  /* 0x000000010909c824 */ /* 0x100fe200078e0a00 */
[----:B------:R0:W-:Y:S07]  /*be20*/  STL [R1+0x17c], R5 ;  /* 0x00017c0501007387 */ /* 0x0001ee0000100800 */
[----:B------:R-:W-:-:S05]  /*be30*/  @!P6 IMAD.IADD R11, R11, 0x1, -R0 ;  /* 0x000000010b0be824 */ /* 0x000fca00078e0a00 */
[----:B------:R-:W-:Y:S01]  /*be40*/  ISETP.GT.U32.AND P4, PT, R0, R11, PT ;  /* 0x0000000b0000720c */ /* 0x000fe20003f84070 */
[----:B0-----:R-:W-:-:S04]  /*be50*/  IMAD.MOV.U32 R5, RZ, RZ, R4 ;  /* 0x000000ffff057224 */ /* 0x001fc800078e0004 */
[----:B------:R-:W-:-:S05]  /*be60*/  @!P3 IMAD.MOV R5, RZ, RZ, -R5 ;  /* 0x000000ffff05b224 */ /* 0x000fca00078e0a05 */
[----:B------:R-:W-:Y:S03]  /*be70*/  STL [R1+0x170], R5 ;  /* 0x0001700501007387 */ /* 0x000fe60000100800 */
[----:B------:R-:W-:Y:S01]  /*be80*/  @!P4 IMAD.IADD R11, R11, 0x1, -R0 ;  /* 0x000000010b0bc824 */ /* 0x000fe200078e0a00 */
[----:B--2---:R-:W-:Y:S02]  /*be90*/  ISETP.GE.AND P4, PT, R23, RZ, PT ;  /* 0x000000ff1700720c */ /* 0x004fe40003f86270 */
[----:B------:R-:W2:Y:S01]  /*bea0*/  LDL.LU R23, [R1+0x47c] ;  /* 0x00047c0001177983 */ /* 0x000ea20000300800 */
[----:B------:R-:W-:-:S04]  /*beb0*/  IMAD.HI.U32 R8, R2, R6, RZ ;  /* 0x0000000602087227 */ /* 0x000fc800078e00ff */
[----:B------:R-:W-:-:S04]  /*bec0*/  IMAD.MOV R8, RZ, RZ, -R8 ;  /* 0x000000ffff087224 */ /* 0x000fc800078e0a08 */
[----:B------:R-:W-:-:S05]  /*bed0*/  IMAD R6, R0, R8, R6 ;  /* 0x0000000800067224 */ /* 0x000fca00078e0206 */
[C---:B------:R-:W-:Y:S02]  /*bee0*/  ISETP.GT.U32.AND P2, PT, R0.reuse, R6, PT ;  /* 0x000000060000720c */ /* 0x040fe40003f44070 */
[----:B------:R-:W-:Y:S02]  /*bef0*/  IABS R8, R21 ;  /* 0x0000001500087213 */ /* 0x000fe40000000000 */
[----:B------:R-:W-:Y:S02]  /*bf00*/  IABS R10, R20 ;  /* 0x00000014000a7213 */ /* 0x000fe40000000000 */
[----:B------:R-:W-:Y:S01]  /*bf10*/  ISETP.GT.U32.AND P6, PT, R0, R13, PT ;  /* 0x0000000d0000720c */ /* 0x000fe20003fc4070 */
[----:B------:R-:W-:-:S04]  /*bf20*/  IMAD.HI.U32 R14, R2, R8, RZ ;  /* 0x00000008020e7227 */ /* 0x000fc800078e00ff */
[----:B------:R-:W-:-:S04]  /*bf30*/  IMAD.HI.U32 R7, R2, R10, RZ ;  /* 0x0000000a02077227 */ /* 0x000fc800078e00ff */
[----:B------:R-:W-:Y:S01]  /*bf40*/  @!P2 IMAD.IADD R6, R6, 0x1, -R0 ;  /* 0x000000010606a824 */ /* 0x000fe200078e0a00 */
[C---:B------:R-:W-:Y:S01]  /*bf50*/  ISETP.GT.U32.AND P2, PT, R0.reuse, R9, PT ;  /* 0x000000090000720c */ /* 0x040fe20003f44070 */
[----:B------:R-:W-:Y:S01]  /*bf60*/  IMAD.MOV R14, RZ, RZ, -R14 ;  /* 0x000000ffff0e7224 */ /* 0x000fe200078e0a0e */
[C---:B------:R-:W-:Y:S01]  /*bf70*/  ISETP.GT.U32.AND P3, PT, R0.reuse, R12, PT ;  /* 0x0000000c0000720c */ /* 0x040fe20003f64070 */
[----:B------:R-:W-:Y:S02]  /*bf80*/  IMAD.MOV R7, RZ, RZ, -R7 ;  /* 0x000000ffff077224 */ /* 0x000fe400078e0a07 */
[C---:B------:R-:W-:Y:S01]  /*bf90*/  IMAD R8, R0.reuse, R14, R8 ;  /* 0x0000000e00087224 */ /* 0x040fe200078e0208 */
[C---:B------:R-:W-:Y:S01]  /*bfa0*/  ISETP.GT.U32.AND P1, PT, R0.reuse, R6, PT ;  /* 0x000000060000720c */ /* 0x040fe20003f24070 */
[C---:B------:R-:W-:Y:S02]  /*bfb0*/  IMAD R10, R0.reuse, R7, R10 ;  /* 0x00000007000a7224 */ /* 0x040fe400078e020a */
[----:B------:R-:W-:Y:S01]  /*bfc0*/  @!P6 IMAD.IADD R13, R13, 0x1, -R0 ;  /* 0x000000010d0de824 */ /* 0x000fe200078e0a00 */
[----:B------:R-:W-:-:S02]  /*bfd0*/  ISETP.GT.U32.AND P6, PT, R0, R8, PT ;  /* 0x000000080000720c */ /* 0x000fc40003fc4070 */
[----:B------:R-:W-:Y:S01]  /*bfe0*/  IABS R4, R16 ;  /* 0x0000001000047213 */ /* 0x000fe20000000000 */
[--C-:B------:R-:W-:Y:S01]  /*bff0*/  @!P2 IMAD.IADD R9, R9, 0x1, -R0.reuse ;  /* 0x000000010909a824 */ /* 0x100fe200078e0a00 */
[----:B------:R-:W-:Y:S01]  /*c000*/  ISETP.GT.U32.AND P2, PT, R0, R10, PT ;  /* 0x0000000a0000720c */ /* 0x000fe20003f44070 */
[----:B------:R-:W-:Y:S02]  /*c010*/  @!P3 IMAD.IADD R12, R12, 0x1, -R0 ;  /* 0x000000010c0cb824 */ /* 0x000fe400078e0a00 */
[----:B------:R-:W-:-:S04]  /*c020*/  IMAD.HI.U32 R14, R2, R4, RZ ;  /* 0x00000004020e7227 */ /* 0x000fc800078e00ff */
[----:B------:R-:W-:Y:S01]  /*c030*/  @!P1 IMAD.IADD R6, R6, 0x1, -R0 ;  /* 0x0000000106069824 */ /* 0x000fe200078e0a00 */
[----:B----4-:R-:W-:Y:S01]  /*c040*/  ISETP.GE.AND P1, PT, R15, RZ, PT ;  /* 0x000000ff0f00720c */ /* 0x010fe20003f26270 */
[----:B------:R-:W-:Y:S02]  /*c050*/  IMAD.MOV R14, RZ, RZ, -R14 ;  /* 0x000000ffff0e7224 */ /* 0x000fe400078e0a0e */
[----:B------:R-:W-:Y:S01]  /*c060*/  @!P0 IMAD.MOV R13, RZ, RZ, -R13 ;  /* 0x000000ffff0d8224 */ /* 0x000fe200078e0a0d */
[----:B------:R-:W-:Y:S01]  /*c070*/  ISETP.GT.U32.AND P0, PT, R0, R12, PT ;  /* 0x0000000c0000720c */ /* 0x000fe20003f04070 */
[----:B------:R-:W-:Y:S01]  /*c080*/  @!P6 IMAD.IADD R8, R8, 0x1, -R0 ;  /* 0x000000010808e824 */ /* 0x000fe200078e0a00 */
[----:B------:R-:W-:Y:S01]  /*c090*/  ISETP.GE.AND P3, PT, R18, RZ, PT ;  /* 0x000000ff1200720c */ /* 0x000fe20003f66270 */
[----:B------:R-:W-:Y:S01]  /*c0a0*/  IMAD R4, R0, R14, R4 ;  /* 0x0000000e00047224 */ /* 0x000fe200078e0204 */
        /* <DEDUP_REMOVED lines=46> */
[----:B------:R-:W-:Y:S02]  /*c390*/  @!P0 IMAD.IADD R7, R7, 0x1, -R0 ;  /* 0x0000000107078824 */ /* 0x000fe400078e0a00 */
[----:B------:R-:W-:Y:S02]  /*c3a0*/  IMAD R11, R0, R9, R11 ;  /* 0x00000009000b7224 */ /* 0x000fe400078e020b */
[----:B0-----:R-:W-:Y:S01]  /*c3b0*/  IMAD.MOV.U32 R10, RZ, RZ, R4 ;  /* 0x000000ffff0a7224 */ /* 0x001fe200078e0004 */
[----:B---3--:R-:W-:Y:S01]  /*c3c0*/  IABS R6, R15 ;  /* 0x0000000f00067213 */ /* 0x008fe20000000000 */
[----:B------:R-:W-:Y:S02]  /*c3d0*/  IMAD.MOV.U32 R14, RZ, RZ, R7 ;  /* 0x000000ffff0e7224 */ /* 0x000fe400078e0007 */
[----:B------:R-:W-:-:S02]  /*c3e0*/  @!P2 IMAD.MOV R10, RZ, RZ, -R10 ;  /* 0x000000ffff0aa224 */ /* 0x000fc400078e0a0a */
[----:B------:R-:W-:-:S04]  /*c3f0*/  IMAD.HI.U32 R9, R2, R6, RZ ;  /* 0x0000000602097227 */ /* 0x000fc800078e00ff */
[----:B------:R-:W-:Y:S02]  /*c400*/  IMAD.MOV R9, RZ, RZ, -R9 ;  /* 0x000000ffff097224 */ /* 0x000fe400078e0a09 */
[----:B------:R-:W-:Y:S01]  /*c410*/  @!P5 IMAD.MOV R14, RZ, RZ, -R14 ;  /* 0x000000ffff0ed224 */ /* 0x000fe200078e0a0e */
[----:B----4-:R-:W-:Y:S02]  /*c420*/  IABS R5, R18 ;  /* 0x0000001200057213 */ /* 0x010fe40000000000 */
[----:B------:R-:W-:Y:S02]  /*c430*/  ISETP.GE.AND P3, PT, R18, RZ, PT ;  /* 0x000000ff1200720c */ /* 0x000fe40003f66270 */
[----:B------:R-:W3:Y:S04]  /*c440*/  LDL.LU R18, [R1+0x4d4] ;  /* 0x0004d40001127983 */ /* 0x000ee80000300800 */
        /* <DEDUP_REMOVED lines=89> */
[----:B------:R-:W-:Y:S01]  /*c9e0*/  ISETP.GT.U32.AND P0, PT, R0, R12, PT ;  /* 0x0000000c0000720c */ /* 0x000fe20003f04070 */
[----:B------:R-:W-:Y:S02]  /*c9f0*/  IMAD.MOV R6, RZ, RZ, -R6 ;  /* 0x000000ffff067224 */ /* 0x000fe400078e0a06 */
[--C-:B------:R-:W-:Y:S02]  /*ca00*/  @!P5 IMAD.IADD R8, R8, 0x1, -R0.reuse ;  /* 0x000000010808d824 */ /* 0x100fe400078e0a00 */
        /* <DEDUP_REMOVED lines=14> */
[C---:B------:R-:W-:Y:S01]  /*caf0*/  ISETP.GT.U32.AND P2, PT, R0.reuse, R12, PT ;  /* 0x0000000c0000720c */ /* 0x040fe20003f44070 */
[----:B------:R-:W-:Y:S01]  /*cb00*/  @!P1 IMAD.IADD R7, R7, 0x1, -R0 ;  /* 0x0000000107079824 */ /* 0x000fe200078e0a00 */
[----:B------:R-:W-:Y:S01]  /*cb10*/  ISETP.GE.AND P0, PT, R15, RZ, PT ;  /* 0x000000ff0f00720c */ /* 0x000fe20003f06270 */
[----:B------:R-:W-:Y:S01]  /*cb20*/  IMAD R4, R0, R14, R4 ;  /* 0x0000000e00047224 */ /* 0x000fe200078e0204 */
[----:B------:R-:W3:Y:S01]  /*cb30*/  LDL.LU R19, [R1+0x4e8] ;  /* 0x0004e80001137983 */ /* 0x000ee20000300800 */
[----:B------:R-:W-:-:S02]  /*cb40*/  @!P3 IMAD.IADD R11, R11, 0x1, -R0 ;  /* 0x000000010b0bb824 */ /* 0x000fc400078e0a00 */
[----:B------:R-:W-:Y:S01]  /*cb50*/  @!P6 IMAD.MOV R10, RZ, RZ, -R10 ;  /* 0x000000ffff0ae224 */ /* 0x000fe200078e0a0a */
[C---:B------:R-:W-:Y:S01]  /*cb60*/  ISETP.GT.U32.AND P6, PT, R0.reuse, R7, PT ;  /* 0x000000070000720c */ /* 0x040fe20003fc4070 */
[----:B------:R-:W-:Y:S01]  /*cb70*/  @!P4 IMAD.MOV R9, RZ, RZ, -R9 ;  /* 0x000000ffff09c224 */ /* 0x000fe200078e0a09 */
[C---:B------:R-:W-:Y:S02]  /*cb80*/  ISETP.GT.U32.AND P4, PT, R0.reuse, R4, PT ;  /* 0x000000040000720c */ /* 0x040fe40003f84070 */
[----:B------:R-:W-:Y:S01]  /*cb90*/  ISETP.GT.U32.AND P3, PT, R0, R11, PT ;  /* 0x0000000b0000720c */ /* 0x000fe20003f64070 */
[----:B------:R-:W-:Y:S01]  /*cba0*/  @!P5 IMAD.MOV R8, RZ, RZ, -R8 ;  /* 0x000000ffff08d224 */ /* 0x000fe200078e0a08 */
[----:B------:R-:W-:Y:S01]  /*cbb0*/  STL [R1+0x110], R13 ;  /* 0x0001100d01007387 */ /* 0x000fe20000100800 */
[----:B------:R-:W-:Y:S01]  /*cbc0*/  @!P2 IMAD.IADD R12, R12, 0x1, -R0 ;  /* 0x000000010c0ca824 */ /* 0x000fe200078e0a00 */
[----:B------:R-:W-:Y:S02]  /*cbd0*/  ISETP.GE.AND P1, PT, R18, RZ, PT ;  /* 0x000000ff1200720c */ /* 0x000fe40003f26270 */
[----:B------:R2:W-:Y:S01]  /*cbe0*/  STL [R1+0x108], R10 ;  /* 0x0001080a01007387 */ /* 0x0005e20000100800 */
[----:B------:R-:W-:Y:S01]  /*cbf0*/  @!P0 IMAD.MOV R12, RZ, RZ, -R12 ;  /* 0x000000ffff0c8224 */ /* 0x000fe200078e0a0c */
[----:B------:R-:W-:-:S02]  /*cc00*/  ISETP.GE.AND P5, PT, R21, RZ, PT ;  /* 0x000000ff1500720c */ /* 0x000fc40003fa6270 */
        /* <DEDUP_REMOVED lines=44> */
[----:B------:R-:W-:-:S03]  /*ced0*/  @!P1 IMAD.IADD R10, R10, 0x1, -R0 ;  /* 0x000000010a0a9824 */ /* 0x000fc600078e0a00 */
[----:B------:R0:W-:Y:S01]  /*cee0*/  STL [R1+0xdc], R11 ;  /* 0x0000dc0b01007387 */ /* 0x0001e20000100800 */
[----:B------:R-:W-:Y:S02]  /*cef0*/  ISETP.GE.AND P2, PT, R21, RZ, PT ;  /* 0x000000ff1500720c */ /* 0x000fe40003f46270 */
[----:B------:R-:W-:Y:S02]  /*cf00*/  IABS R4, R21 ;  /* 0x0000001500047213 */ /* 0x000fe40000000000 */
[----:B------:R-:W-:Y:S01]  /*cf10*/  ISETP.GE.AND P1, PT, R20, RZ, PT ;  /* 0x000000ff1400720c */ /* 0x000fe20003f26270 */
[----:B------:R-:W3:Y:S01]  /*cf20*/  LDL.LU R21, [R1+0x508] ;  /* 0x0005080001157983 */ /* 0x000ee20000300800 */
        /* <DEDUP_REMOVED lines=44> */
[C---:B------:R-:W-:Y:S01]  /*d1f0*/  IMAD R4, R0.reuse, R12, R4 ;  /* 0x0000000c00047224 */ /* 0x040fe200078e0204 */
[----:B------:R-:W-:Y:S01]  /*d200*/  ISETP.GT.U32.AND P4, PT, R0, R5, PT ;  /* 0x000000050000720c */ /* 0x000fe20003f84070 */
[----:B------:R-:W-:-:S03]  /*d210*/  IMAD.HI.U32 R12, R2, R9, RZ ;  /* 0x00000009020c7227 */ /* 0x000fc600078e00ff */
[----:B------:R-:W-:Y:S01]  /*d220*/  ISETP.GT.U32.AND P3, PT, R0, R4, PT ;  /* 0x000000040000720c */ /* 0x000fe20003f64070 */
[----:B------:R-:W-:-:S04]  /*d230*/  IMAD.MOV R12, RZ, RZ, -R12 ;  /* 0x000000ffff0c7224 */ /* 0x000fc800078e0a0c */
[----:B------:R-:W-:Y:S01]  /*d240*/  IMAD R9, R0, R12, R9 ;  /* 0x0000000c00097224 */ /* 0x000fe200078e0209 */
[----:B----4-:R-:W-:-:S03]  /*d250*/  IABS R12, R18 ;  /* 0x00000012000c7213 */ /* 0x010fc60000000000 */
[----:B------:R-:W-:Y:S01]  /*d260*/  @!P4 IMAD.IADD R5, R5, 0x1, -R0 ;  /* 0x000000010505c824 */ /* 0x000fe200078e0a00 */
[----:B------:R-:W-:Y:S01]  /*d270*/  ISETP.GT.U32.AND P4, PT, R0, R9, PT ;  /* 0x000000090000720c */ /* 0x000fe20003f84070 */
[----:B------:R-:W-:-:S04]  /*d280*/  IMAD.HI.U32 R15, R2, R12, RZ ;  /* 0x0000000c020f7227 */ /* 0x000fc800078e00ff */
[----:B------:R-:W-:Y:S02]  /*d290*/  @!P3 IMAD.IADD R4, R4, 0x1, -R0 ;  /* 0x000000010404b824 */ /* 0x000fe400078e0a00 */
[----:B------:R-:W-:-:S03]  /*d2a0*/  IMAD.MOV R15, RZ, RZ, -R15 ;  /* 0x000000ffff0f7224 */ /* 0x000fc600078e0a0f */
[C---:B------:R-:W-:Y:S01]  /*d2b0*/  ISETP.GT.U32.AND P3, PT, R0.reuse, R4, PT ;  /* 0x000000040000720c */ /* 0x040fe20003f64070 */
[----:B------:R-:W-:Y:S02]  /*d2c0*/  IMAD R12, R0, R15, R12 ;  /* 0x0000000f000c7224 */ /* 0x000fe400078e020c */
[----:B------:R-:W4:Y:S01]  /*d2d0*/  LDL.LU R15, [R1+0x500] ;  /* 0x00050000010f7983 */ /* 0x000f220000300800 */
[----:B------:R-:W-:Y:S02]  /*d2e0*/  @!P4 IMAD.IADD R9, R9, 0x1, -R0 ;  /* 0x000000010909c824 */ /* 0x000fe400078e0a00 */
[----:B------:R-:W-:-:S07]  /*d2f0*/  @!P0 IMAD.MOV R5, RZ, RZ, -R5 ;  /* 0x000000ffff058224 */ /* 0x000fce00078e0a05 */
[----:B------:R-:W-:Y:S01]  /*d300*/  @!P3 IMAD.IADD R4, R4, 0x1, -R0 ;  /* 0x000000010404b824 */ /* 0x000fe200078e0a00 */
[----:B---3--:R-:W-:Y:S01]  /*d310*/  ISETP.GT.U32.AND P5, PT, R0, R11, PT ;  /* 0x0000000b0000720c */ /* 0x008fe20003fa4070 */
[----:B------:R0:W-:-:S12]  /*d320*/  STL [R1+0xcc], R5 ;  /* 0x0000cc0501007387 */ /* 0x0001d80000100800 */
        /* <DEDUP_REMOVED lines=19> */
[----:B------:R-:W-:Y:S02]  /*d460*/  IMAD.MOV R14, RZ, RZ, -R14 ;  /* 0x000000ffff0e7224 */ /* 0x000fe400078e0a0e */
[----:B------:R-:W-:Y:S01]  /*d470*/  IMAD.MOV R8, RZ, RZ, -R8 ;  /* 0x000000ffff087224 */ /* 0x000fe200078e0a08 */
[C---:B------:R-:W-:Y:S01]  /*d480*/  ISETP.GT.U32.AND P2, PT, R0.reuse, R12, PT ;  /* 0x0000000c0000720c */ /* 0x040fe20003f44070 */
[C---:B------:R-:W-:Y:S02]  /*d490*/  IMAD R7, R0.reuse, R14, R7 ;  /* 0x0000000e00077224 */ /* 0x040fe400078e0207 */
[C---:B------:R-:W-:Y:S01]  /*d4a0*/  IMAD R10, R0.reuse, R8, R10 ;  /* 0x00000008000a7224 */ /* 0x040fe200078e020a */
[C---:B------:R-:W-:Y:S01]  /*d4b0*/  ISETP.GT.U32.AND P0, PT, R0.reuse, R6, PT ;  /* 0x000000060000720c */ /* 0x040fe20003f04070 */
[----:B------:R-:W-:Y:S01]  /*d4c0*/  @!P5 IMAD.IADD R13, R13, 0x1, -R0 ;  /* 0x000000010d0dd824 */ /* 0x000fe200078e0a00 */
[----:B------:R-:W-:-:S03]  /*d4d0*/  ISETP.GT.U32.AND P5, PT, R0, R7, PT ;  /* 0x000000070000720c */ /* 0x000fc60003fa4070 */
[--C-:B------:R-:W-:Y:S01]  /*d4e0*/  @!P3 IMAD.IADD R9, R9, 0x1, -R0.reuse ;  /* 0x000000010909b824 */ /* 0x100fe200078e0a00 */
[----:B------:R-:W-:Y:S02]  /*d4f0*/  ISETP.GT.U32.AND P3, PT, R0, R10, PT ;  /* 0x0000000a0000720c */ /* 0x000fe40003f64070 */
[----:B------:R-:W-:Y:S01]  /*d500*/  IABS R4, R16 ;  /* 0x0000001000047213 */ /* 0x000fe20000000000 */
[----:B------:R-:W-:-:S04]  /*d510*/  @!P2 IMAD.IADD R12, R12, 0x1, -R0 ;  /* 0x000000010c0ca824 */ /* 0x000fc800078e0a00 */
[----:B------:R-:W-:-:S04]  /*d520*/  IMAD.HI.U32 R14, R2, R4, RZ ;  /* 0x00000004020e7227 */ /* 0x000fc800078e00ff */
[----:B------:R-:W-:Y:S02]  /*d530*/  IMAD.MOV R14, RZ, RZ, -R14 ;  /* 0x000000ffff0e7224 */ /* 0x000fe400078e0a0e */
[--C-:B------:R-:W-:Y:S01]  /*d540*/  @!P0 IMAD.IADD R6, R6, 0x1, -R0.reuse ;  /* 0x0000000106068824 */ /* 0x100fe200078e0a00 */
[----:B----4-:R-:W-:Y:S01]  /*d550*/  ISETP.GE.AND P0, PT, R15, RZ, PT ;  /* 0x000000ff0f00720c */ /* 0x010fe20003f06270 */
[--C-:B------:R-:W-:Y:S02]  /*d560*/  @!P5 IMAD.IADD R7, R7, 0x1, -R0.reuse ;  /* 0x000000010707d824 */ /* 0x100fe400078e0a00 */
[----:B------:R-:W-:Y:S01]  /*d570*/  @!P1 IMAD.MOV R13, RZ, RZ, -R13 ;  /* 0x000000ffff0d9224 */ /* 0x000fe200078e0a0d */
[----:B------:R-:W-:Y:S01]  /*d580*/  ISETP.GT.U32.AND P1, PT, R0, R12, PT ;  /* 0x0000000c0000720c */ /* 0x000fe20003f24070 */
[----:B------:R-:W-:Y:S02]  /*d590*/  @!P3 IMAD.IADD R10, R10, 0x1, -R0 ;  /* 0x000000010a0ab824 */ /* 0x000fe400078e0a00 */
[----:B------:R-:W-:Y:S01]  /*d5a0*/  IMAD R4, R0, R14, R4 ;  /* 0x0000000e00047224 */ /* 0x000fe200078e0204 */
[----:B------:R-:W-:Y:S01]  /*d5b0*/  ISETP.GE.AND P2, PT, R18, RZ, PT ;  /* 0x000000ff1200720c */ /* 0x000fe20003f46270 */
[----:B------:R-:W-:Y:S01]  /*d5c0*/  @!P6 IMAD.MOV R11, RZ, RZ, -R11 ;  /* 0x000000ffff0be224 */ /* 0x000fe200078e0a0b */
[C---:B------:R-:W-:Y:S01]  /*d5d0*/  ISETP.GT.U32.AND P3, PT, R0.reuse, R7, PT ;  /* 0x000000070000720c */ /* 0x040fe20003f64070 */
[----:B------:R-:W-:Y:S01]  /*d5e0*/  @!P4 IMAD.MOV R9, RZ, RZ, -R9 ;  /* 0x000000ffff09c224 */ /* 0x000fe200078e0a09 */
[C---:B------:R-:W-:Y:S01]  /*d5f0*/  ISETP.GT.U32.AND P6, PT, R0.reuse, R10, PT ;  /* 0x0000000a0000720c */ /* 0x040fe20003fc4070 */
[----:B------:R-:W3:Y:S01]  /*d600*/  LDL.LU R15, [R1+0x51c] ;  /* 0x00051c00010f7983 */ /* 0x000ee20000300800 */
[----:B------:R-:W-:Y:S01]  /*d610*/  ISETP.GT.U32.AND P4, PT, R0, R4, PT ;  /* 0x000000040000720c */ /* 0x000fe20003f84070 */
[----:B------:R-:W-:Y:S01]  /*d620*/  @!P0 IMAD.MOV R6, RZ, RZ, -R6 ;  /* 0x000000ffff068224 */ /* 0x000fe200078e0a06 */
[----:B------:R-:W-:Y:S01]  /*d630*/  ISETP.GE.AND P5, PT, R21, RZ, PT ;  /* 0x000000ff1500720c */ /* 0x000fe20003fa6270 */
[----:B------:R-:W-:Y:S01]  /*d640*/  STL [R1+0xc0], R13 ;  /* 0x0000c00d01007387 */ /* 0x000fe20000100800 */
[----:B------:R-:W-:-:S03]  /*d650*/  @!P1 IMAD.IADD R12, R12, 0x1, -R0 ;  /* 0x000000010c0c9824 */ /* 0x000fc600078e0a00 */
[----:B------:R2:W-:Y:S04]  /*d660*/  STL [R1+0xb8], R11 ;  /* 0x0000b80b01007387 */ /* 0x0005e80000100800 */
[----:B------:R-:W4:Y:S01]  /*d670*/  LDL.LU R21, [R1+0x520] ;  /* 0x0005200001157983 */ /* 0x000f220000300800 */
[----:B------:R-:W-:Y:S01]  /*d680*/  @!P3 IMAD.IADD R7, R7, 0x1, -R0 ;  /* 0x000000010707b824 */ /* 0x000fe200078e0a00 */
[----:B------:R-:W-:Y:S01]  /*d690*/  ISETP.GE.AND P3, PT, R16, RZ, PT ;  /* 0x000000ff1000720c */ /* 0x000fe20003f66270 */
[----:B------:R-:W-:Y:S01]  /*d6a0*/  @!P2 IMAD.MOV R12, RZ, RZ, -R12 ;  /* 0x000000ffff0ca224 */ /* 0x000fe200078e0a0c */
[----:B------:R-:W-:Y:S01]  /*d6b0*/  STL [R1+0xb4], R9 ;  /* 0x0000b40901007387 */ /* 0x000fe20000100800 */
[--C-:B------:R-:W-:Y:S01]  /*d6c0*/  @!P6 IMAD.IADD R10, R10, 0x1, -R0.reuse ;  /* 0x000000010a0ae824 */ /* 0x100fe200078e0a00 */
[----:B------:R-:W-:Y:S01]  /*d6d0*/  IABS R8, R19 ;  /* 0x0000001300087213 */ /* 0x000fe20000000000 */
[----:B------:R-:W-:Y:S01]  /*d6e0*/  @!P4 IMAD.IADD R4, R4, 0x1, -R0 ;  /* 0x000000010404c824 */ /* 0x000fe200078e0a00 */
[----:B------:R-:W-:Y:S01]  /*d6f0*/  STL [R1+0xac], R6 ;  /* 0x0000ac0601007387 */ /* 0x000fe20000100800 */
[----:B------:R-:W-:-:S03]  /*d700*/  ISETP.GE.AND P6, PT, R19, RZ, PT ;  /* 0x000000ff1300720c */ /* 0x000fc60003fc6270 */
[----:B------:R-:W3:Y:S01]  /*d710*/  LDL.LU R16, [R1+0x524] ;  /* 0x0005240001107983 */ /* 0x000ee20000300800 */
[----:B------:R-:W-:-:S03]  /*d720*/  ISETP.GE.AND P0, PT, R20, RZ, PT ;  /* 0x000000ff1400720c */ /* 0x000fc60003f06270 */
[----:B------:R-:W3:Y:S01]  /*d730*/  LDL.LU R19, [R1+0x528] ;  /* 0x0005280001137983 */ /* 0x000ee20000300800 */
[----:B--2---:R-:W-:Y:S02]  /*d740*/  IABS R11, R23 ;  /* 0x00000017000b7213 */ /* 0x004fe40000000000 */
[----:B------:R-:W-:Y:S02]  /*d750*/  ISETP.GE.AND P4, PT, R23, RZ, PT ;  /* 0x000000ff1700720c */ /* 0x000fe40003f86270 */
[----:B------:R-:W2:Y:S04]  /*d760*/  LDL R23, [R1+0x52c] ;  /* 0x00052c0001177983 */ /* 0x000ea80000100800 */
[----:B------:R0:W-:Y:S04]  /*d770*/  STL [R1+0xa8], R12 ;  /* 0x0000a80c01007387 */ /* 0x0001e80000100800 */
        /* <DEDUP_REMOVED lines=12> */
[--C-:B------:R-:W-:Y:S01]  /*d840*/  @!P2 IMAD.IADD R4, R4, 0x1, -R0.reuse ;  /* 0x000000010404a824 */ /* 0x100fe200078e0a00 */
[----:B------:R-:W-:Y:S04]  /*d850*/  STL [R1+0x104], R12 ;  /* 0x0001040c01007387 */ /* 0x000fe80000100800 */
[----:B------:R0:W-:Y:S03]  /*d860*/  STL [R1+0xf4], R10 ;  /* 0x0000f40a01007387 */ /* 0x0001e60000100800 */
[----:B------:R-:W-:-:S02]  /*d870*/  @!P1 IMAD.IADD R8, R8, 0x1, -R0 ;  /* 0x0000000108089824 */ /* 0x000fc400078e0a00 */
[----:B0-----:R-:W-:Y:S02]  /*d880*/  IMAD.MOV.U32 R10, RZ, RZ, R4 ;  /* 0x000000ffff0a7224 */ /* 0x001fe400078e0004 */
[----:B------:R-:W-:Y:S02]  /*d890*/  IMAD.MOV.U32 R14, RZ, RZ, R8 ;  /* 0x000000ffff0e7224 */ /* 0x000fe400078e0008 */
[----:B------:R-:W-:Y:S02]  /*d8a0*/  @!P3 IMAD.MOV R10, RZ, RZ, -R10 ;  /* 0x000000ffff0ab224 */ /* 0x000fe400078e0a0a */
[----:B------:R-:W-:Y:S01]  /*d8b0*/  @!P6 IMAD.MOV R14, RZ, RZ, -R14 ;  /* 0x000000ffff0ee224 */ /* 0x000fe200078e0a0e */
[----:B----4-:R-:W-:Y:S02]  /*d8c0*/  IABS R5, R21 ;  /* 0x0000001500057213 */ /* 0x010fe40000000000 */
[----:B------:R-:W-:Y:S02]  /*d8d0*/  ISETP.GE.AND P2, PT, R21, RZ, PT ;  /* 0x000000ff1500720c */ /* 0x000fe40003f46270 */
[----:B------:R-:W4:Y:S01]  /*d8e0*/  LDL.LU R21, [R1+0x53c] ;  /* 0x00053c0001157983 */ /* 0x000f220000300800 */
[----:B------:R-:W-:-:S03]  /*d8f0*/  IMAD.HI.U32 R7, R2, R5, RZ ;  /* 0x0000000502077227 */ /* 0x000fc600078e00ff */
[----:B------:R2:W-:Y:S01]  /*d900*/  STL [R1+0x100], R10 ;  /* 0x0001000a01007387 */ /* 0x0005e20000100800 */
[----:B------:R-:W-:Y:S01]  /*d910*/  IMAD.MOV R7, RZ, RZ, -R7 ;  /* 0x000000ffff077224 */ /* 0x000fe200078e0a07 */
[----:B---3--:R-:W-:Y:S02]  /*d920*/  ISETP.GE.AND P1, PT, R16, RZ, PT ;  /* 0x000000ff1000720c */ /* 0x008fe40003f26270 */
[----:B------:R-:W-:Y:S02]  /*d930*/  IABS R4, R16 ;  /* 0x0000001000047213 */ /* 0x000fe40000000000 */
[----:B------:R-:W3:Y:S01]  /*d940*/  LDL.LU R16, [R1+0x540] ;  /* 0x0005400001107983 */ /* 0x000ee20000300800 */
[----:B------:R-:W-:Y:S01]  /*d950*/  IMAD R5, R0, R7, R5 ;  /* 0x0000000700057224 */ /* 0x000fe200078e0205 */
[----:B--2---:R-:W-:Y:S02]  /*d960*/  IABS R10, R23 ;  /* 0x00000017000a7213 */ /* 0x004fe40000000000 */
[----:B------:R0:W-:Y:S01]  /*d970*/  STL [R1+0x1c38], R20 ;  /* 0x001c381401007387 */ /* 0x0001e20000100800 */
[----:B------:R-:W-:-:S03]  /*d980*/  IABS R7, R20 ;  /* 0x0000001400077213 */ /* 0x000fc60000000000 */
[----:B------:R-:W-:Y:S04]  /*d990*/  STL [R1+0x1c3c], R18 ;  /* 0x001c3c1201007387 */ /* 0x000fe80000100800 */
[----:B------:R-:W2:Y:S04]  /*d9a0*/  LDL R23, [R1+0x538] ;  /* 0x0005380001177983 */ /* 0x000ea80000100800 */
[----:B------:R1:W-:Y:S04]  /*d9b0*/  STL [R1+0xfc], R14 ;  /* 0x0000fc0e01007387 */ /* 0x0003e80000100800 */
[----:B0-----:R-:W3:Y:S01]  /*d9c0*/  LDL.LU R20, [R1+0x52c] ;  /* 0x00052c0001147983 */ /* 0x001ee20000300800 */
[----:B------:R-:W-:-:S04]  /*d9d0*/  IMAD.HI.U32 R9, R2, R11, RZ ;  /* 0x0000000b02097227 */ /* 0x000fc800078e00ff */
[----:B------:R-:W-:-:S04]  /*d9e0*/  IMAD.MOV R9, RZ, RZ, -R9 ;  /* 0x000000ffff097224 */ /* 0x000fc800078e0a09 */
[----:B------:R-:W-:-:S05]  /*d9f0*/  IMAD R11, R0, R9, R11 ;  /* 0x00000009000b7224 */ /* 0x000fca00078e020b */
[----:B------:R-:W-:Y:S02]  /*da00*/  ISETP.GT.U32.AND P5, PT, R0, R11, PT ;  /* 0x0000000b0000720c */ /* 0x000fe40003fa4070 */
[----:B------:R-:W-:-:S05]  /*da10*/  IABS R6, R15 ;  /* 0x0000000f00067213 */ /* 0x000fca0000000000 */
[----:B------:R-:W-:-:S06]  /*da20*/  IMAD.HI.U32 R9, R2, R6, RZ ;  /* 0x0000000602097227 */ /* 0x000fcc00078e00ff */
[----:B------:R-:W-:Y:S02]  /*da30*/  @!P5 IMAD.IADD R11, R11, 0x1, -R0 ;  /* 0x000000010b0bd824 */ /* 0x000fe400078e0a00 */
[----:B------:R-:W-:-:S03]  /*da40*/  IMAD.MOV R9, RZ, RZ, -R9 ;  /* 0x000000ffff097224 */ /* 0x000fc600078e0a09 */
[C---:B------:R-:W-:Y:S01]  /*da50*/  ISETP.GT.U32.AND P5, PT, R0.reuse, R11, PT ;  /* 0x0000000b0000720c */ /* 0x040fe20003fa4070 */
[----:B------:R-:W-:-:S05]  /*da60*/  IMAD R6, R0, R9, R6 ;  /* 0x0000000900067224 */ /* 0x000fca00078e0206 */
[----:B------:R-:W-:-:S07]  /*da70*/  ISETP.GT.U32.AND P6, PT, R0, R6, PT ;  /* 0x000000060000720c */ /* 0x000fce0003fc4070 */
[----:B------:R-:W-:Y:S01]  /*da80*/  @!P5 IMAD.IADD R11, R11, 0x1, -R0 ;  /* 0x000000010b0bd824 */ /* 0x000fe200078e0a00 */
[----:B------:R-:W-:Y:S02]  /*da90*/  ISETP.GT.U32.AND P5, PT, R0, R5, PT ;  /* 0x000000050000720c */ /* 0x000fe40003fa4070 */
[----:B------:R-:W-:-:S03]  /*daa0*/  IABS R13, R19 ;  /* 0x00000013000d7213 */ /* 0x000fc60000000000 */
[----:B------:R-:W-:Y:S02]  /*dab0*/  @!P6 IMAD.IADD R6, R6, 0x1, -R0 ;  /* 0x000000010606e824 */ /* 0x000fe400078e0a00 */
[----:B------:R-:W-:-:S06]  /*dac0*/  IMAD.HI.U32 R8, R2, R13, RZ ;  /* 0x0000000d02087227 */ /* 0x000fcc00078e00ff */
[----:B------:R-:W-:Y:S01]  /*dad0*/  @!P5 IMAD.IADD R5, R5, 0x1, -R0 ;  /* 0x000000010505d824 */ /* 0x000fe200078e0a00 */
[----:B------:R-:W-:Y:S01]  /*dae0*/  ISETP.GT.U32.AND P5, PT, R0, R6, PT ;  /* 0x000000060000720c */ /* 0x000fe20003fa4070 */
[----:B------:R-:W-:Y:S02]  /*daf0*/  IMAD.MOV R8, RZ, RZ, -R8 ;  /* 0x000000ffff087224 */ /* 0x000fe400078e0a08 */
[----:B------:R-:W-:Y:S01]  /*db00*/  IMAD.HI.U32 R12, R2, R4, RZ ;  /* 0x00000004020c7227 */ /* 0x000fe200078e00ff */
[----:B------:R-:W-:-:S03]  /*db10*/  ISETP.GE.AND P0, PT, R15, RZ, PT ;  /* 0x000000ff0f00720c */ /* 0x000fc60003f06270 */
[----:B-1----:R-:W-:-:S04]  /*db20*/  IMAD.HI.U32 R14, R2, R10, RZ ;  /* 0x0000000a020e7227 */ /* 0x002fc800078e00ff */
[----:B------:R-:W-:Y:S02]  /*db30*/  IMAD R13, R0, R8, R13 ;  /* 0x00000008000d7224 */ /* 0x000fe400078e020d */
[----:B------:R-:W-:Y:S02]  /*db40*/  IMAD.MOV R12, RZ, RZ, -R12 ;  /* 0x000000ffff0c7224 */ /* 0x000fe400078e0a0c */
[----:B------:R-:W-:Y:S02]  /*db50*/  IMAD.MOV R14, RZ, RZ, -R14 ;  /* 0x000000ffff0e7224 */ /* 0x000fe400078e0a0e */
[----:B------:R-:W-:Y:S01]  /*db60*/  @!P5 IMAD.IADD R6, R6, 0x1, -R0 ;  /* 0x000000010606d824 */ /* 0x000fe200078e0a00 */
[C---:B------:R-:W-:Y:S01]  /*db70*/  ISETP.GT.U32.AND P5, PT, R0.reuse, R13, PT ;  /* 0x0000000d0000720c */ /* 0x040fe20003fa4070 */
[C---:B------:R-:W-:Y:S02]  /*db80*/  IMAD R4, R0.reuse, R12, R4 ;  /* 0x0000000c00047224 */ /* 0x040fe400078e0204 */
[----:B------:R-:W-:Y:S01]  /*db90*/  IMAD R10, R0, R14, R10 ;  /* 0x0000000e000a7224 */ /* 0x000fe200078e020a */
[----:B------:R-:W-:Y:S01]  /*dba0*/  IABS R9, R18 ;  /* 0x0000001200097213 */ /* 0x000fe20000000000 */
[----:B------:R-:W-:-:S04]  /*dbb0*/  IMAD.HI.U32 R12, R2, R7, RZ ;  /* 0x00000007020c7227 */ /* 0x000fc800078e00ff */
[----:B------:R-:W-:Y:S02]  /*dbc0*/  IMAD.MOV.U32 R14, RZ, RZ, R11 ;  /* 0x000000ffff0e7224 */ /* 0x000fe400078e000b */
[----:B------:R-:W-:Y:S02]  /*dbd0*/  IMAD.MOV.U32 R18, RZ, RZ, R6 ;  /* 0x000000ffff127224 */ /* 0x000fe400078e0006 */
[----:B------:R-:W-:Y:S02]  /*dbe0*/  IMAD.MOV R12, RZ, RZ, -R12 ;  /* 0x000000ffff0c7224 */ /* 0x000fe400078e0a0c */
[----:B------:R-:W-:Y:S01]  /*dbf0*/  @!P4 IMAD.MOV R14, RZ, RZ, -R14 ;  /* 0x000000ffff0ec224 */ /* 0x000fe200078e0a0e */
[----:B------:R-:W-:Y:S01]  /*dc00*/  ISETP.GE.AND P3, PT, R19, RZ, PT ;  /* 0x000000ff1300720c */ /* 0x000fe20003f66270 */
[----:B------:R-:W-:Y:S01]  /*dc10*/  @!P0 IMAD.MOV R18, RZ, RZ, -R18 ;  /* 0x000000ffff128224 */ /* 0x000fe200078e0a12 */
[----:B------:R-:W4:Y:S01]  /*dc20*/  LDL.LU R19, [R1+0x544] ;  /* 0x0005440001137983 */ /* 0x000f220000300800 */
[----:B------:R-:W-:-:S03]  /*dc30*/  IMAD R7, R0, R12, R7 ;  /* 0x0000000c00077224 */ /* 0x000fc600078e0207 */
[----:B------:R-:W-:Y:S01]  /*dc40*/  STL [R1+0xa4], R14 ;  /* 0x0000a40e01007387 */ /* 0x000fe20000100800 */
[----:B------:R-:W-:Y:S01]  /*dc50*/  @!P5 IMAD.IADD R13, R13, 0x1, -R0 ;  /* 0x000000010d0dd824 */ /* 0x000fe200078e0a00 */
[----:B--2---:R-:W-:Y:S02]  /*dc60*/  IABS R12, R23 ;  /* 0x00000017000c7213 */ /* 0x004fe40000000000 */
[----:B------:R-:W2:Y:S04]  /*dc70*/  LDL.LU R23, [R1+0x548] ;  /* 0x0005480001177983 */ /* 0x000ea80000300800 */
[----:B------:R0:W-:Y:S01]  /*dc80*/  STL [R1+0xa0], R18 ;  /* 0x0000a01201007387 */ /* 0x0001e20000100800 */
[----:B---3--:R-:W-:-:S03]  /*dc90*/  ISETP.GE.AND P5, PT, R20, RZ, PT ;  /* 0x000000ff1400720c */ /* 0x008fc60003fa6270 */
[----:B0-----:R-:W3:Y:S04]  /*dca0*/  LDL.LU R18, [R1+0x1c3c] ;  /* 0x001c3c0001127983 */ /* 0x001ee80000300800 */
[----:B------:R-:W2:Y:S01]  /*dcb0*/  LDL.LU R20, [R1+0x1c38] ;  /* 0x001c380001147983 */ /* 0x000ea20000300800 */
[C---:B------:R-:W-:Y:S02]  /*dcc0*/  ISETP.GT.U32.AND P6, PT, R0.reuse, R4, PT ;  /* 0x000000040000720c */ /* 0x040fe40003fc4070 */
[C---:B------:R-:W-:Y:S02]  /*dcd0*/  ISETP.GT.U32.AND P4, PT, R0.reuse, R5, PT ;  /* 0x000000050000720c */ /* 0x040fe40003f84070 */
[----:B------:R-:W-:-:S09]  /*dce0*/  ISETP.GT.U32.AND P0, PT, R0, R10, PT ;  /* 0x0000000a0000720c */ /* 0x000fd20003f04070 */
[--C-:B------:R-:W-:Y:S02]  /*dcf0*/  @!P6 IMAD.IADD R4, R4, 0x1, -R0.reuse ;  /* 0x000000010404e824 */ /* 0x100fe400078e0a00 */
[--C-:B------:R-:W-:Y:S01]  /*dd00*/  @!P4 IMAD.IADD R5, R5, 0x1, -R0.reuse ;  /* 0x000000010505c824 */ /* 0x100fe200078e0a00 */
[C---:B------:R-:W-:Y:S02]  /*dd10*/  ISETP.GT.U32.AND P4, PT, R0.reuse, R7, PT ;  /* 0x000000070000720c */ /* 0x040fe40003f84070 */
[----:B------:R-:W-:Y:S02]  /*dd20*/  ISETP.GT.U32.AND P6, PT, R0, R4, PT ;  /* 0x000000040000720c */ /* 0x000fe40003fc4070 */
[----:B------:R-:W-:Y:S01]  /*dd30*/  IABS R11, R16 ;  /* 0x00000010000b7213 */ /* 0x000fe20000000000 */
[----:B------:R-:W-:-:S04]  /*dd40*/  @!P0 IMAD.IADD R10, R10, 0x1, -R0 ;  /* 0x000000010a0a8824 */ /* 0x000fc800078e0a00 */
[----:B------:R-:W-:-:S04]  /*dd50*/  IMAD.HI.U32 R6, R2, R11, RZ ;  /* 0x0000000b02067227 */ /* 0x000fc800078e00ff */
[----:B------:R-:W-:Y:S01]  /*dd60*/  @!P4 IMAD.IADD R7, R7, 0x1, -R0 ;  /* 0x000000010707c824 */ /* 0x000fe200078e0a00 */
[----:B------:R-:W-:Y:S01]  /*dd70*/  ISETP.GT.U32.AND P4, PT, R0, R10, PT ;  /* 0x0000000a0000720c */ /* 0x000fe20003f84070 */
[----:B------:R-:W-:-:S04]  /*dd80*/  IMAD.HI.U32 R15, R2, R12, RZ ;  /* 0x0000000c020f7227 */ /* 0x000fc800078e00ff */
[----:B------:R-:W-:Y:S02]  /*dd90*/  IMAD.MOV R6, RZ, RZ, -R6 ;  /* 0x000000ffff067224 */ /* 0x000fe400078e0a06 */
[----:B------:R-:W-:Y:S02]  /*dda0*/  @!P6 IMAD.IADD R4, R4, 0x1, -R0 ;  /* 0x000000010404e824 */ /* 0x000fe400078e0a00 */
[----:B------:R-:W-:Y:S02]  /*ddb0*/  IMAD.MOV R15, RZ, RZ, -R15 ;  /* 0x000000ffff0f7224 */ /* 0x000fe400078e0a0f */
[C---:B------:R-:W-:Y:S02]  /*ddc0*/  IMAD R11, R0.reuse, R6, R11 ;  /* 0x00000006000b7224 */ /* 0x040fe400078e020b */
[----:B------:R-:W-:Y:S02]  /*ddd0*/  IMAD.MOV.U32 R6, RZ, RZ, R4 ;  /* 0x000000ffff067224 */ /* 0x000fe400078e0004 */
[----:B------:R-:W-:-:S02]  /*dde0*/  IMAD R12, R0, R15, R12 ;  /* 0x0000000f000c7224 */ /* 0x000fc400078e020c */
[----:B------:R-:W-:Y:S01]  /*ddf0*/  @!P2 IMAD.MOV R5, RZ, RZ, -R5 ;  /* 0x000000ffff05a224 */ /* 0x000fe200078e0a05 */
[----:B------:R-:W3:Y:S01]  /*de00*/  LDL.LU R15, [R1+0x538] ;  /* 0x00053800010f7983 */ /* 0x000ee20000300800 */
[----:B------:R-:W-:Y:S02]  /*de10*/  @!P1 IMAD.MOV R6, RZ, RZ, -R6 ;  /* 0x000000ffff069224 */ /* 0x000fe400078e0a06 */
[----:B------:R-:W-:Y:S01]  /*de20*/  @!P4 IMAD.IADD R10, R10, 0x1, -R0 ;  /* 0x000000010a0ac824 */ /* 0x000fe200078e0a00 */
[----:B------:R-:W-:Y:S04]  /*de30*/  STL [R1+0x98], R5 ;  /* 0x0000980501007387 */ /* 0x000fe80000100800 */
[----:B------:R-:W-:Y:S01]  /*de40*/  STL [R1+0x94], R6 ;  /* 0x0000940601007387 */ /* 0x000fe20000100800 */
[----:B------:R-:W-:-:S04]  /*de50*/  IMAD.HI.U32 R8, R2, R9, RZ ;  /* 0x0000000902087227 */ /* 0x000fc800078e00ff */
[----:B------:R-:W-:Y:S01]  /*de60*/  IMAD.MOV R8, RZ, RZ, -R8 ;  /* 0x000000ffff087224 */ /* 0x000fe200078e0a08 */
[----:B--2---:R-:W-:Y:S01]  /*de70*/  ISETP.GE.AND P4, PT, R20, RZ, PT ;  /* 0x000000ff1400720c */ /* 0x004fe20003f86270 */
[----:B------:R-:W-:Y:S02]  /*de80*/  IMAD.MOV.U32 R20, RZ, RZ, R24 ;  /* 0x000000ffff147224 */ /* 0x000fe400078e0018 */
[----:B------:R-:W2:Y:S01]  /*de90*/  LDL.LU R24, [R1+0x54c] ;  /* 0x00054c0001187983 */ /* 0x000ea20000300800 */
[----:B------:R-:W-:-:S05]  /*dea0*/  IMAD R9, R0, R8, R9 ;  /* 0x0000000800097224 */ /* 0x000fca00078e0209 */
[C---:B------:R-:W-:Y:S02]  /*deb0*/  ISETP.GT.U32.AND P6, PT, R0.reuse, R9, PT ;  /* 0x000000090000720c */ /* 0x040fe40003fc4070 */
[C---:B------:R-:W-:Y:S02]  /*dec0*/  ISETP.GT.U32.AND P0, PT, R0.reuse, R13, PT ;  /* 0x0000000d0000720c */ /* 0x040fe40003f04070 */
[----:B------:R-:W-:Y:S02]  /*ded0*/  ISETP.GT.U32.AND P2, PT, R0, R7, PT ;  /* 0x000000070000720c */ /* 0x000fe40003f44070 */
[----:B----4-:R-:W-:-:S07]  /*dee0*/  IABS R8, R21 ;  /* 0x0000001500087213 */ /* 0x010fce0000000000 */
[----:B------:R-:W-:Y:S02]  /*def0*/  @!P6 IMAD.IADD R9, R9, 0x1, -R0 ;  /* 0x000000010909e824 */ /* 0x000fe400078e0a00 */
[----:B------:R-:W-:-:S03]  /*df00*/  IMAD.HI.U32 R14, R2, R8, RZ ;  /* 0x00000008020e7227 */ /* 0x000fc600078e00ff */
[C---:B------:R-:W-:Y:S01]  /*df10*/  ISETP.GT.U32.AND P6, PT, R0.reuse, R9, PT ;  /* 0x000000090000720c */ /* 0x040fe20003fc4070 */
[----:B------:R-:W-:Y:S01]  /*df20*/  IMAD.MOV R14, RZ, RZ, -R14 ;  /* 0x000000ffff0e7224 */ /* 0x000fe200078e0a0e */
[----:B------:R-:W-:Y:S02]  /*df30*/  IABS R4, R19 ;  /* 0x0000001300047213 */ /* 0x000fe40000000000 */
[C---:B------:R-:W-:Y:S01]  /*df40*/  ISETP.GT.U32.AND P1, PT, R0.reuse, R12, PT ;  /* 0x0000000c0000720c */ /* 0x040fe20003f24070 */
[--C-:B------:R-:W-:Y:S02]  /*df50*/  @!P0 IMAD.IADD R13, R13, 0x1, -R0.reuse ;  /* 0x000000010d0d8824 */ /* 0x100fe400078e0a00 */
[----:B------:R-:W-:Y:S01]  /*df60*/  @!P2 IMAD.IADD R7, R7, 0x1, -R0 ;  /* 0x000000010707a824 */ /* 0x000fe200078e0a00 */
[C---:B------:R-:W-:Y:S01]  /*df70*/  ISETP.GT.U32.AND P2, PT, R0.reuse, R11, PT ;  /* 0x0000000b0000720c */ /* 0x040fe20003f44070 */
[----:B------:R-:W-:Y:S02]  /*df80*/  IMAD R8, R0, R14, R8 ;  /* 0x0000000e00087224 */ /* 0x000fe400078e0208 */
[----:B------:R-:W-:-:S04]  /*df90*/  IMAD.HI.U32 R14, R2, R4, RZ ;  /* 0x00000004020e7227 */ /* 0x000fc800078e00ff */
[----:B------:R-:W-:Y:S02]  /*dfa0*/  @!P3 IMAD.MOV R13, RZ, RZ, -R13 ;  /* 0x000000ffff0db224 */ /* 0x000fe400078e0a0d */
[----:B------:R-:W-:Y:S02]  /*dfb0*/  @!P5 IMAD.MOV R10, RZ, RZ, -R10 ;  /* 0x000000ffff0ad224 */ /* 0x000fe400078e0a0a */
[----:B------:R-:W-:Y:S01]  /*dfc0*/  @!P6 IMAD.IADD R9, R9, 0x1, -R0 ;  /* 0x000000010909e824 */ /* 0x000fe200078e0a00 */
[----:B---3--:R-:W-:Y:S01]  /*dfd0*/  ISETP.GE.AND P6, PT, R18, RZ, PT ;  /* 0x000000ff1200720c */ /* 0x008fe20003fc6270 */
[----:B------:R-:W-:Y:S01]  /*dfe0*/  IMAD.MOV R14, RZ, RZ, -R14 ;  /* 0x000000ffff0e7224 */ /* 0x000fe200078e0a0e */
[----:B------:R-:W-:Y:S01]  /*dff0*/  ISETP.GT.U32.AND P0, PT, R0, R8, PT ;  /* 0x000000080000720c */ /* 0x000fe20003f04070 */
[----:B------:R-:W3:Y:S01]  /*e000*/  LDL.LU R18, [R1+0x550] ;  /* 0x0005500001127983 */ /* 0x000ee20000300800 */
[----:B------:R-:W-:-:S03]  /*e010*/  @!P1 IMAD.IADD R12, R12, 0x1, -R0 ;  /* 0x000000010c0c9824 */ /* 0x000fc600078e0a00 */
[----:B------:R-:W-:Y:S01]  /*e020*/  STL [R1+0x90], R13 ;  /* 0x0000900d01007387 */ /* 0x000fe20000100800 */
[----:B------:R-:W-:-:S03]  /*e030*/  IMAD R4, R0, R14, R4 ;  /* 0x0000000e00047224 */ /* 0x000fc600078e0204 */
[----:B------:R0:W-:Y:S01]  /*e040*/  STL [R1+0x8c], R10 ;  /* 0x00008c0a01007387 */ /* 0x0001e20000100800 */
[----:B------:R-:W-:Y:S01]  /*e050*/  @!P2 IMAD.IADD R11, R11, 0x1, -R0 ;  /* 0x000000010b0ba824 */ /* 0x000fe200078e0a00 */
[----:B------:R-:W-:Y:S01]  /*e060*/  ISETP.GT.U32.AND P2, PT, R0, R12, PT ;  /* 0x0000000c0000720c */ /* 0x000fe20003f44070 */
[----:B0-----:R-:W-:-:S04]  /*e070*/  IMAD.MOV.U32 R10, RZ, RZ, R7 ;  /* 0x000000ffff0a7224 */ /* 0x001fc800078e0007 */
[----:B------:R-:W-:Y:S01]  /*e080*/  @!P4 IMAD.MOV R10, RZ, RZ, -R10 ;  /* 0x000000ffff0ac224 */ /* 0x000fe200078e0a0a */
[----:B------:R-:W-:Y:S01]  /*e090*/  ISETP.GT.U32.AND P4, PT, R0, R4, PT ;  /* 0x000000040000720c */ /* 0x000fe20003f84070 */
[----:B------:R-:W-:Y:S01]  /*e0a0*/  @!P0 IMAD.IADD R8, R8, 0x1, -R0 ;  /* 0x0000000108088824 */ /* 0x000fe200078e0a00 */
[----:B------:R-:W-:-:S05]  /*e0b0*/  ISETP.GE.AND P1, PT, R15, RZ, PT ;  /* 0x000000ff0f00720c */ /* 0x000fca0003f26270 */
[----:B------:R-:W-:Y:S01]  /*e0c0*/  @!P2 IMAD.IADD R12, R12, 0x1, -R0 ;  /* 0x000000010c0ca824 */ /* 0x000fe200078e0a00 */
[----:B------:R-:W-:Y:S01]  /*e0d0*/  ISETP.GT.U32.AND P5, PT, R0, R8, PT ;  /* 0x000000080000720c */ /* 0x000fe20003fa4070 */
[----:B------:R-:W-:-:S04]  /*e0e0*/  @!P6 IMAD.MOV R9, RZ, RZ, -R9 ;  /* 0x000000ffff09e224 */ /* 0x000fc800078e0a09 */
[----:B------:R-:W-:Y:S01]  /*e0f0*/  @!P4 IMAD.IADD R4, R4, 0x1, -R0 ;  /* 0x000000010404c824 */ /* 0x000fe200078e0a00 */
[----:B------:R-:W-:Y:S01]  /*e100*/  STL [R1+0x88], R10 ;  /* 0x0000880a01007387 */ /* 0x000fe20000100800 */
[----:B------:R-:W-:-:S03]  /*e110*/  ISETP.GE.AND P6, PT, R16, RZ, PT ;  /* 0x000000ff1000720c */ /* 0x000fc60003fc6270 */
[----:B------:R-:W-:Y:S03]  /*e120*/  STL [R1+0x84], R9 ;  /* 0x0000840901007387 */ /* 0x000fe60000100800 */
[----:B------:R-:W-:Y:S01]  /*e130*/  @!P5 IMAD.IADD R8, R8, 0x1, -R0 ;  /* 0x000000010808d824 */ /* 0x000fe200078e0a00 */
[----:B------:R-:W-:Y:S01]  /*e140*/  ISETP.GE.AND P5, PT, R19, RZ, PT ;  /* 0x000000ff1300720c */ /* 0x000fe20003fa6270 */
[----:B------:R-:W4:Y:S04]  /*e150*/  LDL.LU R16, [R1+0x560] ;  /* 0x0005600001107983 */ /* 0x000f280000300800 */
[----:B------:R-:W4:Y:S01]  /*e160*/  LDL.LU R19, [R1+0x558] ;  /* 0x0005580001137983 */ /* 0x000f220000300800 */
[----:B------:R-:W-:-:S02]  /*e170*/  ISETP.GT.U32.AND P3, PT, R0, R11, PT ;  /* 0x0000000b0000720c */ /* 0x000fc40003f64070 */
[----:B------:R-:W-:Y:S01]  /*e180*/  ISETP.GE.AND P0, PT, R21, RZ, PT ;  /* 0x000000ff1500720c */ /* 0x000fe20003f06270 */
[----:B------:R-:W-:Y:S01]  /*e190*/  IMAD.MOV.U32 R21, RZ, RZ, R20 ;  /* 0x000000ffff157224 */ /* 0x000fe200078e0014 */
[----:B------:R-:W-:-:S09]  /*e1a0*/  IABS R5, R23 ;  /* 0x0000001700057213 */ /* 0x000fd20000000000 */
[----:B------:R-:W-:Y:S01]  /*e1b0*/  @!P3 IMAD.IADD R11, R11, 0x1, -R0 ;  /* 0x000000010b0bb824 */ /* 0x000fe200078e0a00 */
[----:B------:R-:W-:Y:S02]  /*e1c0*/  ISETP.GE.AND P3, PT, R23, RZ, PT ;  /* 0x000000ff1700720c */ /* 0x000fe40003f66270 */
[----:B--2---:R-:W-:Y:S02]  /*e1d0*/  IABS R7, R24 ;  /* 0x0000001800077213 */ /* 0x004fe40000000000 */
[----:B------:R-:W-:Y:S01]  /*e1e0*/  ISETP.GE.AND P4, PT, R24, RZ, PT ;  /* 0x000000ff1800720c */ /* 0x000fe20003f86270 */
[----:B------:R-:W-:Y:S02]  /*e1f0*/  IMAD.MOV.U32 R24, RZ, RZ, R22 ;  /* 0x000000ffff187224 */ /* 0x000fe400078e0016 */
[----:B------:R-:W-:Y:S02]  /*e200*/  IMAD.MOV.U32 R22, RZ, RZ, R3 ;  /* 0x000000ffff167224 */ /* 0x000fe400078e0003 */
[----:B------:R-:W-:-:S04]  /*e210*/  IMAD.MOV.U32 R3, RZ, RZ, R12 ;  /* 0x000000ffff037224 */ /* 0x000fc800078e000c */
[----:B------:R-:W-:-:S05]  /*e220*/  @!P1 IMAD.MOV R3, RZ, RZ, -R3 ;  /* 0x000000ffff039224 */ /* 0x000fca00078e0a03 */
[----:B------:R0:W-:Y:S04]  /*e230*/  STL [R1+0x80], R3 ;  /* 0x0000800301007387 */ /* 0x0001e80000100800 */
[----:B0-----:R-:W2:Y:S04]  /*e240*/  LDL.LU R3, [R1+0x55c] ;  /* 0x00055c0001037983 */ /* 0x001ea80000300800 */
[----:B------:R-:W2:Y:S04]  /*e250*/  LDL.LU R20, [R1+0x568] ;  /* 0x0005680001147983 */ /* 0x000ea80000300800 */
[----:B------:R-:W2:Y:S01]  /*e260*/  LDL R23, [R1+0x564] ;  /* 0x0005640001177983 */ /* 0x000ea20000100800 */
[----:B------:R-:W-:-:S04]  /*e270*/  IMAD.HI.U32 R6, R2, R5, RZ ;  /* 0x0000000502067227 */ /* 0x000fc800078e00ff */
[----:B------:R-:W-:-:S04]  /*e280*/  IMAD.MOV R6, RZ, RZ, -R6 ;  /* 0x000000ffff067224 */ /* 0x000fc800078e0a06 */
[----:B------:R-:W-:Y:S02]  /*e290*/  IMAD R5, R0, R6, R5 ;  /* 0x0000000600057224 */ /* 0x000fe400078e0205 */
[----:B------:R-:W-:-:S03]  /*e2a0*/  IMAD.HI.U32 R10, R2, R7, RZ ;  /* 0x00000007020a7227 */ /* 0x000fc600078e00ff */
[C---:B------:R-:W-:Y:S01]  /*e2b0*/  ISETP.GT.U32.AND P2, PT, R0.reuse, R5, PT ;  /* 0x000000050000720c */ /* 0x040fe20003f44070 */
[----:B------:R-:W-:Y:S01]  /*e2c0*/  IMAD.MOV R10, RZ, RZ, -R10 ;  /* 0x000000ffff0a7224 */ /* 0x000fe200078e0a0a */
[C---:B------:R-:W-:Y:S01]  /*e2d0*/  ISETP.GT.U32.AND P1, PT, R0.reuse, R4, PT ;  /* 0x000000040000720c */ /* 0x040fe20003f24070 */
[----:B------:R-:W-:Y:S02]  /*e2e0*/  IMAD.MOV.U32 R12, RZ, RZ, R8 ;  /* 0x000000ffff0c7224 */ /* 0x000fe400078e0008 */
[----:B------:R-:W-:Y:S02]  /*e2f0*/  IMAD R7, R0, R10, R7 ;  /* 0x0000000a00077224 */ /* 0x000fe400078e0207 */
[----:B------:R-:W-:-:S03]  /*e300*/  @!P0 IMAD.MOV R12, RZ, RZ, -R12 ;  /* 0x000000ffff0c8224 */ /* 0x000fc600078e0a0c */
[----:B------:R-:W-:-:S03]  /*e310*/  ISETP.GT.U32.AND P0, PT, R0, R7, PT ;  /* 0x000000070000720c */ /* 0x000fc60003f04070 */
[----:B------:R-:W-:Y:S02]  /*e320*/  @!P2 IMAD.IADD R5, R5, 0x1, -R0 ;  /* 0x000000010505a824 */ /* 0x000fe400078e0a00 */
[----:B------:R-:W-:-:S03]  /*e330*/  @!P6 IMAD.MOV R11, RZ, RZ, -R11 ;  /* 0x000000ffff0be224 */ /* 0x000fc600078e0a0b */
[----:B------:R-:W-:Y:S01]  /*e340*/  ISETP.GT.U32.AND P2, PT, R0, R5, PT ;  /* 0x000000050000720c */ /* 0x000fe20003f44070 */
[--C-:B------:R-:W-:Y:S01]  /*e350*/  @!P1 IMAD.IADD R4, R4, 0x1, -R0.reuse ;  /* 0x0000000104049824 */ /* 0x100fe200078e0a00 */
[----:B---3--:R-:W-:Y:S01]  /*e360*/  IABS R9, R18 ;  /* 0x0000001200097213 */ /* 0x008fe20000000000 */
[----:B------:R-:W-:Y:S01]  /*e370*/  STL [R1+0x78], R12 ;  /* 0x0000780c01007387 */ /* 0x000fe20000100800 */
[----:B------:R-:W-:Y:S01]  /*e380*/  IABS R6, R21 ;  /* 0x0000001500067213 */ /* 0x000fe20000000000 */
[----:B------:R-:W-:Y:S02]  /*e390*/  @!P0 IMAD.IADD R7, R7, 0x1, -R0 ;  /* 0x0000000107078824 */ /* 0x000fe400078e0a00 */
[----:B------:R0:W-:Y:S01]  /*e3a0*/  STL [R1+0x70], R11 ;  /* 0x0000700b01007387 */ /* 0x0001e20000100800 */
[----:B------:R-:W-:-:S04]  /*e3b0*/  IMAD.HI.U32 R10, R2, R9, RZ ;  /* 0x00000009020a7227 */ /* 0x000fc800078e00ff */
[----:B0-----:R-:W-:Y:S02]  /*e3c0*/  IMAD.MOV.U32 R11, RZ, RZ, R4 ;  /* 0x000000ffff0b7224 */ /* 0x001fe400078e0004 */
[----:B------:R-:W-:-:S04]  /*e3d0*/  IMAD.HI.U32 R8, R2, R6, RZ ;  /* 0x0000000602087227 */ /* 0x000fc800078e00ff */
[----:B------:R-:W-:Y:S01]  /*e3e0*/  @!P5 IMAD.MOV R11, RZ, RZ, -R11 ;  /* 0x000000ffff0bd224 */ /* 0x000fe200078e0a0b */
[C---:B------:R-:W-:Y:S01]  /*e3f0*/  ISETP.GT.U32.AND P5, PT, R0.reuse, R7, PT ;  /* 0x000000070000720c */ /* 0x040fe20003fa4070 */
[----:B------:R-:W-:Y:S02]  /*e400*/  IMAD.MOV R10, RZ, RZ, -R10 ;  /* 0x000000ffff0a7224 */ /* 0x000fe400078e0a0a */
[----:B------:R-:W-:Y:S02]  /*e410*/  @!P2 IMAD.IADD R5, R5, 0x1, -R0 ;  /* 0x000000010505a824 */ /* 0x000fe400078e0a00 */
[----:B------:R-:W-:Y:S02]  /*e420*/  IMAD.MOV R8, RZ, RZ, -R8 ;  /* 0x000000ffff087224 */ /* 0x000fe400078e0a08 */
[----:B------:R-:W-:Y:S02]  /*e430*/  IMAD R9, R0, R10, R9 ;  /* 0x0000000a00097224 */ /* 0x000fe400078e0209 */
[----:B------:R-:W-:-:S02]  /*e440*/  IMAD.MOV.U32 R14, RZ, RZ, R5 ;  /* 0x000000ffff0e7224 */ /* 0x000fc400078e0005 */
[C---:B------:R-:W-:Y:S02]  /*e450*/  IMAD R6, R0.reuse, R8, R6 ;  /* 0x0000000800067224 */ /* 0x040fe400078e0206 */
[----:B------:R-:W-:Y:S01]  /*e460*/  @!P3 IMAD.MOV R14, RZ, RZ, -R14 ;  /* 0x000000ffff0eb224 */ /* 0x000fe200078e0a0e */
[C---:B------:R-:W-:Y:S01]  /*e470*/  ISETP.GT.U32.AND P3, PT, R0.reuse, R9, PT ;  /* 0x000000090000720c */ /* 0x040fe20003f64070 */
[----:B------:R-:W-:Y:S01]  /*e480*/  @!P5 IMAD.IADD R7, R7, 0x1, -R0 ;  /* 0x000000010707d824 */ /* 0x000fe200078e0a00 */
[----:B------:R-:W-:-:S11]  /*e490*/  ISETP.GT.U32.AND P5, PT, R0, R6, PT ;  /* 0x000000060000720c */ /* 0x000fd60003fa4070 */
[--C-:B------:R-:W-:Y:S02]  /*e4a0*/  @!P3 IMAD.IADD R9, R9, 0x1, -R0.reuse ;  /* 0x000000010909b824 */ /* 0x100fe400078e0a00 */
[----:B------:R-:W-:-:S03]  /*e4b0*/  @!P5 IMAD.IADD R6, R6, 0x1, -R0 ;  /* 0x000000010606d824 */ /* 0x000fc600078e0a00 */
[----:B------:R-:W-:Y:S02]  /*e4c0*/  ISETP.GT.U32.AND P5, PT, R0, R9, PT ;  /* 0x000000090000720c */ /* 0x000fe40003fa4070 */
[----:B------:R-:W-:Y:S01]  /*e4d0*/  ISETP.GE.AND P6, PT, R18, RZ, PT ;  /* 0x000000ff1200720c */ /* 0x000fe20003fc6270 */
[----:B------:R-:W-:Y:S01]  /*e4e0*/  IMAD.MOV.U32 R15, RZ, RZ, R7 ;  /* 0x000000ffff0f7224 */ /* 0x000fe200078e0007 */
[----:B------:R-:W-:Y:S02]  /*e4f0*/  ISETP.GE.AND P1, PT, R21, RZ, PT ;  /* 0x000000ff1500720c */ /* 0x000fe40003f26270 */
[----:B----4-:R-:W-:Y:S01]  /*e500*/  IABS R12, R16 ;  /* 0x00000010000c7213 */ /* 0x010fe20000000000 */
[----:B------:R-:W-:-:S06]  /*e510*/  @!P4 IMAD.MOV R15, RZ, RZ, -R15 ;  /* 0x000000ffff0fc224 */ /* 0x000fcc00078e0a0f */
[----:B------:R-:W-:Y:S01]  /*e520*/  @!P5 IMAD.IADD R9, R9, 0x1, -R0 ;  /* 0x000000010909d824 */ /* 0x000fe200078e0a00 */
[----:B------:R-:W-:Y:S02]  /*e530*/  ISETP.GE.AND P2, PT, R19, RZ, PT ;  /* 0x000000ff1300720c */ /* 0x000fe40003f46270 */
[----:B------:R-:W-:Y:S02]  /*e540*/  IABS R4, R19 ;  /* 0x0000001300047213 */ /* 0x000fe40000000000 */
[----:B--2---:R-:W-:Y:S02]  /*e550*/  ISETP.GE.AND P0, PT, R3, RZ, PT ;  /* 0x000000ff0300720c */ /* 0x004fe40003f06270 */
[----:B------:R-:W-:Y:S02]  /*e560*/  IABS R13, R3 ;  /* 0x00000003000d7213 */ /* 0x000fe40000000000 */
[----:B------:R-:W2:Y:S04]  /*e570*/  LDL.LU R3, [R1+0x56c] ;  /* 0x00056c0001037983 */ /* 0x000ea80000300800 */
[----:B------:R0:W-:Y:S04]  /*e580*/  STL [R1+0x6c], R11 ;  /* 0x00006c0b01007387 */ /* 0x0001e80000100800 */
[----:B------:R-:W3:Y:S04]  /*e590*/  LDL.LU R18, [R1+0x570] ;  /* 0x0005700001127983 */ /* 0x000ee80000300800 */
[----:B------:R-:W4:Y:S04]  /*e5a0*/  LDL.LU R21, [R1+0x574] ;  /* 0x0005740001157983 */ /* 0x000f280000300800 */
[----:B------:R1:W-:Y:S01]  /*e5b0*/  STL [R1+0x1c34], R16 ;  /* 0x001c341001007387 */ /* 0x0003e20000100800 */
[----:B0-----:R-:W-:-:S03]  /*e5c0*/  IABS R11, R23 ;  /* 0x00000017000b7213 */ /* 0x001fc60000000000 */
[----:B------:R-:W-:Y:S01]  /*e5d0*/  STL [R1+0x68], R14 ;  /* 0x0000680e01007387 */ /* 0x000fe20000100800 */
[----:B-1----:R-:W-:-:S03]  /*e5e0*/  IMAD.MOV.U32 R16, RZ, RZ, R9 ;  /* 0x000000ffff107224 */ /* 0x002fc600078e0009 */
[----:B------:R-:W-:Y:S01]  /*e5f0*/  STL [R1+0x64], R15 ;  /* 0x0000640f01007387 */ /* 0x000fe20000100800 */
[----:B------:R-:W-:-:S03]  /*e600*/  @!P6 IMAD.MOV R16, RZ, RZ, -R16 ;  /* 0x000000ffff10e224 */ /* 0x000fc600078e0a10 */
[----:B------:R-:W3:Y:S04]  /*e610*/  LDL.LU R19, [R1+0x578] ;  /* 0x0005780001137983 */ /* 0x000ee80000300800 */
[----:B------:R-:W3:Y:S04]  /*e620*/  LDL.LU R23, [R1+0x57c] ;  /* 0x00057c0001177983 */ /* 0x000ee80000300800 */
[----:B------:R0:W-:Y:S04]  /*e630*/  STL [R1+0x5c], R16 ;  /* 0x00005c1001007387 */ /* 0x0001e80000100800 */
[----:B0-----:R-:W3:Y:S01]  /*e640*/  LDL.LU R16, [R1+0x1c34] ;  /* 0x001c340001107983 */ /* 0x001ee20000300800 */
[----:B------:R-:W-:-:S04]  /*e650*/  IMAD.HI.U32 R10, R2, R4, RZ ;  /* 0x00000004020a7227 */ /* 0x000fc800078e00ff */
[----:B------:R-:W-:-:S04]  /*e660*/  IMAD.MOV R10, RZ, RZ, -R10 ;  /* 0x000000ffff0a7224 */ /* 0x000fc800078e0a0a */
[----:B------:R-:W-:Y:S02]  /*e670*/  IMAD R4, R0, R10, R4 ;  /* 0x0000000a00047224 */ /* 0x000fe400078e0204 */
[----:B------:R-:W-:-:S04]  /*e680*/  IMAD.HI.U32 R10, R2, R11, RZ ;  /* 0x0000000b020a7227 */ /* 0x000fc800078e00ff */
[----:B------:R-:W-:-:S04]  /*e690*/  IMAD.MOV R10, RZ, RZ, -R10 ;  /* 0x000000ffff0a7224 */ /* 0x000fc800078e0a0a */
[----:B------:R-:W-:Y:S02]  /*e6a0*/  IMAD R11, R0, R10, R11 ;  /* 0x0000000a000b7224 */ /* 0x000fe400078e020b */
[----:B------:R-:W-:Y:S01]  /*e6b0*/  IMAD.HI.U32 R5, R2, R13, RZ ;  /* 0x0000000d02057227 */ /* 0x000fe200078e00ff */
[----:B------:R-:W-:-:S03]  /*e6c0*/  ISETP.GT.U32.AND P4, PT, R0, R6, PT ;  /* 0x000000060000720c */ /* 0x000fc60003f84070 */
[----:B------:R-:W-:-:S04]  /*e6d0*/  IMAD.MOV R5, RZ, RZ, -R5 ;  /* 0x000000ffff057224 */ /* 0x000fc800078e0a05 */
[----:B------:R-:W-:-:S05]  /*e6e0*/  IMAD R13, R0, R5, R13 ;  /* 0x00000005000d7224 */ /* 0x000fca00078e020d */
[----:B------:R-:W-:Y:S01]  /*e6f0*/  ISETP.GT.U32.AND P5, PT, R0, R13, PT ;  /* 0x0000000d0000720c */ /* 0x000fe20003fa4070 */
[----:B------:R-:W-:-:S04]  /*e700*/  @!P4 IMAD.IADD R6, R6, 0x1, -R0 ;  /* 0x000000010606c824 */ /* 0x000fc800078e0a00 */
[----:B------:R-:W-:-:S08]  /*e710*/  @!P1 IMAD.MOV R6, RZ, RZ, -R6 ;  /* 0x000000ffff069224 */ /* 0x000fd000078e0a06 */
[----:B------:R-:W-:Y:S01]  /*e720*/  @!P5 IMAD.IADD R13, R13, 0x1, -R0 ;  /* 0x000000010d0dd824 */ /* 0x000fe200078e0a00 */
[----:B--2---:R-:W-:-:S05]  /*e730*/  IABS R10, R3 ;  /* 0x00000003000a7213 */ /* 0x004fca0000000000 */
[----:B------:R-:W-:-:S04]  /*e740*/  IMAD.HI.U32 R15, R2, R10, RZ ;  /* 0x0000000a020f7227 */ /* 0x000fc800078e00ff */
[----:B------:R-:W-:-:S04]  /*e750*/  IMAD.MOV R15, RZ, RZ, -R15 ;  /* 0x000000ffff0f7224 */ /* 0x000fc800078e0a0f */
[----:B------:R-:W-:Y:S02]  /*e760*/  IMAD R10, R0, R15, R10 ;  /* 0x0000000f000a7224 */ /* 0x000fe400078e020a */
[----:B------:R-:W2:Y:S04]  /*e770*/  LDL.LU R15, [R1+0x564] ;  /* 0x00056400010f7983 */ /* 0x000ea80000300800 */
[----:B------:R0:W-:Y:S01]  /*e780*/  STL [R1+0x58], R6 ;  /* 0x0000580601007387 */ /* 0x0001e20000100800 */
[----:B---3--:R-:W-:Y:S01]  /*e790*/  ISETP.GE.AND P5, PT, R16, RZ, PT ;  /* 0x000000ff1000720c */ /* 0x008fe20003fa6270 */
[----:B------:R-:W-:Y:S02]  /*e7a0*/  IMAD.MOV.U32 R16, RZ, RZ, R24 ;  /* 0x000000ffff107224 */ /* 0x000fe400078e0018 */
[----:B------:R-:W3:Y:S01]  /*e7b0*/  LDL.LU R24, [R1+0x580] ;  /* 0x0005800001187983 */ /* 0x000ee20000300800 */
[----:B------:R-:W-:-:S02]  /*e7c0*/  ISETP.GT.U32.AND P3, PT, R0, R4, PT ;  /* 0x000000040000720c */ /* 0x000fc40003f64070 */
[----:B------:R-:W-:Y:S01]  /*e7d0*/  IABS R8, R20 ;  /* 0x0000001400087213 */ /* 0x000fe20000000000 */
[----:B------:R-:W-:-:S04]  /*e7e0*/  IMAD.HI.U32 R14, R2, R12, RZ ;  /* 0x0000000c020e7227 */ /* 0x000fc800078e00ff */
[----:B------:R-:W-:-:S06]  /*e7f0*/  IMAD.HI.U32 R5, R2, R8, RZ ;  /* 0x0000000802057227 */ /* 0x000fcc00078e00ff */
[----:B------:R-:W-:-:S05]  /*e800*/  @!P3 IMAD.IADD R4, R4, 0x1, -R0 ;  /* 0x000000010404b824 */ /* 0x000fca00078e0a00 */
[C---:B------:R-:W-:Y:S01]  /*e810*/  ISETP.GT.U32.AND P3, PT, R0.reuse, R4, PT ;  /* 0x000000040000720c */ /* 0x040fe20003f64070 */
[----:B------:R-:W-:Y:S02]  /*e820*/  IMAD.MOV R14, RZ, RZ, -R14 ;  /* 0x000000ffff0e7224 */ /* 0x000fe400078e0a0e */
[----:B------:R-:W-:Y:S02]  /*e830*/  IMAD.MOV R5, RZ, RZ, -R5 ;  /* 0x000000ffff057224 */ /* 0x000fe400078e0a05 */
[C---:B------:R-:W-:Y:S02]  /*e840*/  IMAD R12, R0.reuse, R14, R12 ;  /* 0x0000000e000c7224 */ /* 0x040fe400078e020c */
[----:B------:R-:W-:-:S03]  /*e850*/  IMAD R8, R0, R5, R8 ;  /* 0x0000000500087224 */ /* 0x000fc600078e0208 */
[----:B------:R-:W-:-:S03]  /*e860*/  ISETP.GT.U32.AND P6, PT, R0, R12, PT ;  /* 0x0000000c0000720c */ /* 0x000fc60003fc4070 */
[----:B------:R-:W-:Y:S01]  /*e870*/  @!P3 IMAD.IADD R4, R4, 0x1, -R0 ;  /* 0x000000010404b824 */ /* 0x000fe200078e0a00 */
[C---:B------:R-:W-:Y:S02]  /*e880*/  ISETP.GT.U32.AND P3, PT, R0.reuse, R8, PT ;  /* 0x000000080000720c */ /* 0x040fe40003f64070 */
[----:B------:R-:W-:Y:S02]  /*e890*/  ISETP.GT.U32.AND P4, PT, R0, R11, PT ;  /* 0x0000000b0000720c */ /* 0x000fe40003f84070 */
[----:B------:R-:W-:-:S05]  /*e8a0*/  IABS R5, R18 ;  /* 0x0000001200057213 */ /* 0x000fca0000000000 */
[----:B------:R-:W-:-:S04]  /*e8b0*/  @!P6 IMAD.IADD R12, R12, 0x1, -R0 ;  /* 0x000000010c0ce824 */ /* 0x000fc800078e0a00 */
[--C-:B------:R-:W-:Y:S02]  /*e8c0*/  @!P3 IMAD.IADD R8, R8, 0x1, -R0.reuse ;  /* 0x000000010808b824 */ /* 0x100fe400078e0a00 */
[----:B------:R-:W-:Y:S01]  /*e8d0*/  @!P4 IMAD.IADD R11, R11, 0x1, -R0 ;  /* 0x000000010b0bc824 */ /* 0x000fe200078e0a00 */
[C---:B------:R-:W-:Y:S02]  /*e8e0*/  ISETP.GT.U32.AND P4, PT, R0.reuse, R12, PT ;  /* 0x0000000c0000720c */ /* 0x040fe40003f84070 */
[----:B------:R-:W-:Y:S01]  /*e8f0*/  ISETP.GT.U32.AND P1, PT, R0, R8, PT ;  /* 0x000000080000720c */ /* 0x000fe20003f24070 */
[----:B------:R-:W-:Y:S01]  /*e900*/  IMAD.HI.U32 R14, R2, R5, RZ ;  /* 0x00000005020e7227 */ /* 0x000fe200078e00ff */
[----:B----4-:R-:W-:Y:S02]  /*e910*/  IABS R7, R21 ;  /* 0x0000001500077213 */ /* 0x010fe40000000000 */
[C---:B------:R-:W-:Y:S01]  /*e920*/  ISETP.GT.U32.AND P6, PT, R0.reuse, R13, PT ;  /* 0x0000000d0000720c */ /* 0x040fe20003fc4070 */
[----:B0-----:R-:W-:Y:S01]  /*e930*/  IMAD.MOV.U32 R6, RZ, RZ, R4 ;  /* 0x000000ffff067224 */ /* 0x001fe200078e0004 */
[----:B------:R-:W-:Y:S01]  /*e940*/  ISETP.GT.U32.AND P3, PT, R0, R11, PT ;  /* 0x0000000b0000720c */ /* 0x000fe20003f64070 */
[----:B------:R-:W-:Y:S01]  /*e950*/  IMAD.HI.U32 R9, R2, R7, RZ ;  /* 0x0000000702097227 */ /* 0x000fe200078e00ff */
[----:B------:R-:W-:-:S03]  /*e960*/  IABS R4, R19 ;  /* 0x0000001300047213 */ /* 0x000fc60000000000 */
[----:B------:R-:W-:Y:S02]  /*e970*/  IMAD.MOV R14, RZ, RZ, -R14 ;  /* 0x000000ffff0e7224 */ /* 0x000fe400078e0a0e */
[----:B------:R-:W-:Y:S01]  /*e980*/  @!P2 IMAD.MOV R6, RZ, RZ, -R6 ;  /* 0x000000ffff06a224 */ /* 0x000fe200078e0a06 */
[C---:B------:R-:W-:Y:S01]  /*e990*/  ISETP.GT.U32.AND P2, PT, R0.reuse, R10, PT ;  /* 0x0000000a0000720c */ /* 0x040fe20003f44070 */
[----:B------:R-:W-:Y:S02]  /*e9a0*/  IMAD.MOV R9, RZ, RZ, -R9 ;  /* 0x000000ffff097224 */ /* 0x000fe400078e0a09 */
[----:B------:R-:W-:Y:S02]  /*e9b0*/  IMAD R5, R0, R14, R5 ;  /* 0x0000000e00057224 */ /* 0x000fe400078e0205 */
[--C-:B------:R-:W-:Y:S01]  /*e9c0*/  @!P4 IMAD.IADD R12, R12, 0x1, -R0.reuse ;  /* 0x000000010c0cc824 */ /* 0x100fe200078e0a00 */
[----:B------:R0:W-:Y:S01]  /*e9d0*/  STL [R1+0x50], R6 ;  /* 0x0000500601007387 */ /* 0x0001e20000100800 */
[----:B------:R-:W-:Y:S01]  /*e9e0*/  @!P1 IMAD.IADD R8, R8, 0x1, -R0 ;  /* 0x0000000108089824 */ /* 0x000fe200078e0a00 */
[----:B------:R-:W-:Y:S01]  /*e9f0*/  ISETP.GE.AND P1, PT, R20, RZ, PT ;  /* 0x000000ff1400720c */ /* 0x000fe20003f26270 */
[----:B------:R-:W-:Y:S01]  /*ea00*/  IMAD.HI.U32 R14, R2, R4, RZ ;  /* 0x00000004020e7227 */ /* 0x000fe200078e00ff */
[----:B------:R-:W4:Y:S03]  /*ea10*/  LDL.LU R20, [R1+0x584] ;  /* 0x0005840001147983 */ /* 0x000f260000300800 */
[----:B------:R-:W-:-:S02]  /*ea20*/  IMAD R7, R0, R9, R7 ;  /* 0x0000000900077224 */ /* 0x000fc400078e0207 */
[----:B------:R-:W-:Y:S01]  /*ea30*/  @!P6 IMAD.IADD R13, R13, 0x1, -R0 ;  /* 0x000000010d0de824 */ /* 0x000fe200078e0a00 */
[C---:B------:R-:W-:Y:S01]  /*ea40*/  ISETP.GT.U32.AND P6, PT, R0.reuse, R5, PT ;  /* 0x000000050000720c */ /* 0x040fe20003fc4070 */
[----:B------:R-:W-:Y:S02]  /*ea50*/  IMAD.MOV R14, RZ, RZ, -R14 ;  /* 0x000000ffff0e7224 */ /* 0x000fe400078e0a0e */
[--C-:B------:R-:W-:Y:S01]  /*ea60*/  @!P3 IMAD.IADD R11, R11, 0x1, -R0.reuse ;  /* 0x000000010b0bb824 */ /* 0x100fe200078e0a00 */
[----:B------:R-:W-:Y:S01]  /*ea70*/  ISETP.GT.U32.AND P3, PT, R0, R7, PT ;  /* 0x000000070000720c */ /* 0x000fe20003f64070 */
[----:B------:R-:W-:Y:S02]  /*ea80*/  @!P2 IMAD.IADD R10, R10, 0x1, -R0 ;  /* 0x000000010a0aa824 */ /* 0x000fe400078e0a00 */
[C---:B------:R-:W-:Y:S02]  /*ea90*/  IMAD R4, R0.reuse, R14, R4 ;  /* 0x0000000e00047224 */ /* 0x040fe400078e0204 */
[----:B------:R-:W-:Y:S01]  /*eaa0*/  @!P0 IMAD.MOV R13, RZ, RZ, -R13 ;  /* 0x000000ffff0d8224 */ /* 0x000fe200078e0a0d */
[----:B------:R-:W-:-:S03]  /*eab0*/  ISETP.GT.U32.AND P0, PT, R0, R10, PT ;  /* 0x0000000a0000720c */ /* 0x000fc60003f04070 */
[--C-:B------:R-:W-:Y:S01]  /*eac0*/  @!P6 IMAD.IADD R5, R5, 0x1, -R0.reuse ;  /* 0x000000010505e824 */ /* 0x100fe200078e0a00 */
[----:B------:R-:W-:Y:S02]  /*ead0*/  IABS R9, R23 ;  /* 0x0000001700097213 */ /* 0x000fe40000000000 */
[----:B------:R-:W-:Y:S01]  /*eae0*/  ISETP.GE.AND P2, PT, R3, RZ, PT ;  /* 0x000000ff0300720c */ /* 0x000fe20003f46270 */
[----:B------:R-:W-:Y:S01]  /*eaf0*/  @!P3 IMAD.IADD R7, R7, 0x1, -R0 ;  /* 0x000000010707b824 */ /* 0x000fe200078e0a00 */
[----:B------:R-:W-:Y:S01]  /*eb00*/  ISETP.GT.U32.AND P3, PT, R0, R5, PT ;  /* 0x000000050000720c */ /* 0x000fe20003f64070 */
[----:B0-----:R-:W-:-:S04]  /*eb10*/  IMAD.HI.U32 R6, R2, R9, RZ ;  /* 0x0000000902067227 */ /* 0x001fc800078e00ff */
[----:B------:R-:W-:Y:S01]  /*eb20*/  @!P5 IMAD.MOV R12, RZ, RZ, -R12 ;  /* 0x000000ffff0cd224 */ /* 0x000fe200078e0a0c */
[----:B------:R-:W-:Y:S01]  /*eb30*/  ISETP.GT.U32.AND P5, PT, R0, R7, PT ;  /* 0x000000070000720c */ /* 0x000fe20003fa4070 */
[----:B------:R-:W-:Y:S02]  /*eb40*/  IMAD.MOV R6, RZ, RZ, -R6 ;  /* 0x000000ffff067224 */ /* 0x000fe400078e0a06 */
[----:B------:R-:W-:Y:S01]  /*eb50*/  @!P0 IMAD.IADD R10, R10, 0x1, -R0 ;  /* 0x000000010a0a8824 */ /* 0x000fe200078e0a00 */
[----:B------:R-:W-:Y:S01]  /*eb60*/  ISETP.GE.AND P6, PT, R18, RZ, PT ;  /* 0x000000ff1200720c */ /* 0x000fe20003fc6270 */
[----:B------:R-:W-:Y:S01]  /*eb70*/  @!P1 IMAD.MOV R8, RZ, RZ, -R8 ;  /* 0x000000ffff089224 */ /* 0x000fe200078e0a08 */
[----:B------:R-:W-:Y:S01]  /*eb80*/  ISETP.GE.AND P1, PT, R21, RZ, PT ;  /* 0x000000ff1500720c */ /* 0x000fe20003f26270 */
[----:B------:R-:W4:Y:S01]  /*eb90*/  LDL.LU R3, [R1+0x1c30] ;  /* 0x001c300001037983 */ /* 0x000f220000300800 */
[----:B------:R-:W-:Y:S02]  /*eba0*/  IMAD R9, R0, R6, R9 ;  /* 0x0000000600097224 */ /* 0x000fe400078e0209 */
[----:B------:R-:W-:Y:S01]  /*ebb0*/  @!P2 IMAD.MOV R10, RZ, RZ, -R10 ;  /* 0x000000ffff0aa224 */ /* 0x000fe200078e0a0a */
[----:B------:R-:W-:Y:S01]  /*ebc0*/  STL [R1+0x4c], R13 ;  /* 0x00004c0d01007387 */ /* 0x000fe20000100800 */
[----:B------:R-:W-:Y:S01]  /*ebd0*/  @!P3 IMAD.IADD R5, R5, 0x1, -R0 ;  /* 0x000000010505b824 */ /* 0x000fe200078e0a00 */
[----:B------:R-:W-:-:S02]  /*ebe0*/  ISETP.GE.AND P3, PT, R19, RZ, PT ;  /* 0x000000ff1300720c */ /* 0x000fc40003f66270 */
[----:B------:R3:W-:Y:S01]  /*ebf0*/  STL [R1+0x48], R12 ;  /* 0x0000480c01007387 */ /* 0x0007e20000100800 */
[----:B------:R-:W-:Y:S01]  /*ec00*/  ISETP.GT.U32.AND P0, PT, R0, R9, PT ;  /* 0x000000090000720c */ /* 0x000fe20003f04070 */
[----:B------:R-:W-:Y:S01]  /*ec10*/  @!P5 IMAD.IADD R7, R7, 0x1, -R0 ;  /* 0x000000010707d824 */ /* 0x000fe200078e0a00 */
[----:B------:R-:W-:-:S03]  /*ec20*/  ISETP.GE.AND P5, PT, R23, RZ, PT ;  /* 0x000000ff1700720c */ /* 0x000fc60003fa6270 */
[----:B------:R-:W-:-:S08]  /*ec30*/  @!P1 IMAD.MOV R7, RZ, RZ, -R7 ;  /* 0x000000ffff079224 */ /* 0x000fd000078e0a07 */
[----:B------:R-:W-:-:S05]  /*ec40*/  @!P0 IMAD.IADD R9, R9, 0x1, -R0 ;  /* 0x0000000109098824 */ /* 0x000fca00078e0a00 */
[----:B------:R-:W-:-:S13]  /*ec50*/  ISETP.GT.U32.AND P0, PT, R0, R9, PT ;  /* 0x000000090000720c */ /* 0x000fda0003f04070 */
[----:B------:R-:W-:Y:S01]  /*ec60*/  @!P0 IMAD.IADD R9, R9, 0x1, -R0 ;  /* 0x0000000109098824 */ /* 0x000fe200078e0a00 */
[----:B------:R-:W-:Y:S02]  /*ec70*/  ISETP.GE.AND P0, PT, R22, RZ, PT ;  /* 0x000000ff1600720c */ /* 0x000fe40003f06270 */
[----:B--2---:R-:W-:-:S13]  /*ec80*/  ISETP.GE.AND P4, PT, R15, RZ, PT ;  /* 0x000000ff0f00720c */ /* 0x004fda0003f86270 */
[----:B------:R-:W-:Y:S01]  /*ec90*/  @!P4 IMAD.MOV R11, RZ, RZ, -R11 ;  /* 0x000000ffff0bc224 */ /* 0x000fe200078e0a0b */
[----:B------:R-:W-:-:S04]  /*eca0*/  ISETP.GT.U32.AND P4, PT, R0, R4, PT ;  /* 0x000000040000720c */ /* 0x000fc80003f84070 */
[----:B------:R-:W-:Y:S09]  /*ecb0*/  STL [R1+0x44], R11 ;  /* 0x0000440b01007387 */ /* 0x000ff20000100800 */
[----:B------:R-:W-:Y:S01]  /*ecc0*/  @!P4 IMAD.IADD R4, R4, 0x1, -R0 ;  /* 0x000000010404c824 */ /* 0x000fe200078e0a00 */
[----:B------:R-:W-:Y:S04]  /*ecd0*/  STL [R1+0x3c], R8 ;  /* 0x00003c0801007387 */ /* 0x000fe80000100800 */
[----:B------:R-:W-:Y:S01]  /*ece0*/  ISETP.GT.U32.AND P2, PT, R0, R4, PT ;  /* 0x000000040000720c */ /* 0x000fe20003f44070 */
[----:B------:R-:W2:Y:S04]  /*ecf0*/  LDL.LU R19, [R1+0x594] ;  /* 0x0005940001137983 */ /* 0x000ea80000300800 */
[----:B------:R0:W-:Y:S01]  /*ed00*/  STL [R1+0x38], R10 ;  /* 0x0000380a01007387 */ /* 0x0001e20000100800 */
[----:B---3--:R-:W-:-:S02]  /*ed10*/  IABS R12, R24 ;  /* 0x00000018000c7213 */ /* 0x008fc40000000000 */
[----:B------:R-:W-:Y:S01]  /*ed20*/  ISETP.GE.AND P4, PT, R24, RZ, PT ;  /* 0x000000ff1800720c */ /* 0x000fe20003f86270 */
[----:B------:R-:W3:Y:S04]  /*ed30*/  LDL.LU R23, [R1+0x598] ;  /* 0x0005980001177983 */ /* 0x000ee80000300800 */
[----:B------:R-:W-:Y:S01]  /*ed40*/  @!P2 IMAD.IADD R4, R4, 0x1, -R0 ;  /* 0x000000010404a824 */ /* 0x000fe200078e0a00 */
[----:B------:R-:W3:Y:S01]  /*ed50*/  LDL.LU R24, [R1+0x59c] ;  /* 0x00059c0001187983 */ /* 0x000ee20000300800 */
[----:B0-----:R-:W-:-:S04]  /*ed60*/  IMAD.MOV.U32 R10, RZ, RZ, R5 ;  /* 0x000000ffff0a7224 */ /* 0x001fc800078e0005 */
[----:B------:R-:W-:-:S05]  /*ed70*/  @!P6 IMAD.MOV R10, RZ, RZ, -R10 ;  /* 0x000000ffff0ae224 */ /* 0x000fca00078e0a0a */
[----:B------:R-:W-:Y:S04]  /*ed80*/  STL [R1+0x34], R10 ;  /* 0x0000340a01007387 */ /* 0x000fe80000100800 */
[----:B------:R0:W-:Y:S02]  /*ed90*/  STL [R1+0x30], R7 ;  /* 0x0000300701007387 */ /* 0x0001e40000100800 */
[----:B0-----:R-:W-:-:S04]  /*eda0*/  IMAD.MOV.U32 R7, RZ, RZ, R4 ;  /* 0x000000ffff077224 */ /* 0x001fc800078e0004 */
[----:B------:R-:W-:Y:S01]  /*edb0*/  @!P3 IMAD.MOV R7, RZ, RZ, -R7 ;  /* 0x000000ffff07b224 */ /* 0x000fe200078e0a07 */
[----:B------:R-:W-:-:S04]  /*edc0*/  ISETP.GE.AND P3, PT, R25, RZ, PT ;  /* 0x000000ff1900720c */ /* 0x000fc80003f66270 */
[----:B------:R0:W-:Y:S01]  /*edd0*/  STL [R1+0x2c], R7 ;  /* 0x00002c0701007387 */ /* 0x0001e20000100800 */
[----:B------:R-:W-:Y:S02]  /*ede0*/  IABS R4, R22 ;  /* 0x0000001600047213 */ /* 0x000fe40000000000 */
[----:B0-----:R-:W-:Y:S02]  /*edf0*/  IABS R7, R25 ;  /* 0x0000001900077213 */ /* 0x001fe40000000000 */
[----:B------:R-:W3:Y:S01]  /*ee00*/  LDL.LU R25, [R1+0x5a0] ;  /* 0x0005a00001197983 */ /* 0x000ee20000300800 */
[----:B------:R-:W-:-:S03]  /*ee10*/  IMAD.MOV.U32 R22, RZ, RZ, R26 ;  /* 0x000000ffff167224 */ /* 0x000fc600078e001a */
[----:B------:R-:W3:Y:S01]  /*ee20*/  LDL.LU R26, [R1+0x5a4] ;  /* 0x0005a400011a7983 */ /* 0x000ee20000300800 */
[----:B------:R-:W-:-:S04]  /*ee30*/  IMAD.HI.U32 R6, R2, R12, RZ ;  /* 0x0000000c02067227 */ /* 0x000fc800078e00ff */
[----:B------:R-:W-:-:S04]  /*ee40*/  IMAD.MOV R6, RZ, RZ, -R6 ;  /* 0x000000ffff067224 */ /* 0x000fc800078e0a06 */
[----:B------:R-:W-:-:S05]  /*ee50*/  IMAD R12, R0, R6, R12 ;  /* 0x00000006000c7224 */ /* 0x000fca00078e020c */
[----:B------:R-:W-:Y:S02]  /*ee60*/  ISETP.GT.U32.AND P6, PT, R0, R12, PT ;  /* 0x0000000c0000720c */ /* 0x000fe40003fc4070 */
[----:B----4-:R-:W-:Y:S02]  /*ee70*/  IABS R13, R20 ;  /* 0x00000014000d7213 */ /* 0x010fe40000000000 */
[----:B------:R-:W-:-:S03]  /*ee80*/  IABS R8, R16 ;  /* 0x0000001000087213 */ /* 0x000fc60000000000 */
[----:B------:R-:W-:-:S06]  /*ee90*/  IMAD.HI.U32 R6, R2, R13, RZ ;  /* 0x0000000d02067227 */ /* 0x000fcc00078e00ff */
[----:B------:R-:W-:Y:S02]  /*eea0*/  @!P6 IMAD.IADD R12, R12, 0x1, -R0 ;  /* 0x000000010c0ce824 */ /* 0x000fe400078e0a00 */
[----:B------:R-:W-:-:S03]  /*eeb0*/  IMAD.HI.U32 R5, R2, R8, RZ ;  /* 0x0000000802057227 */ /* 0x000fc600078e00ff */
[C---:B------:R-:W-:Y:S01]  /*eec0*/  ISETP.GT.U32.AND P6, PT, R0.reuse, R12, PT ;  /* 0x0000000c0000720c */ /* 0x040fe20003fc4070 */
[----:B------:R-:W-:Y:S02]  /*eed0*/  IMAD.MOV R6, RZ, RZ, -R6 ;  /* 0x000000ffff067224 */ /* 0x000fe400078e0a06 */
[----:B------:R-:W-:Y:S02]  /*eee0*/  IMAD.MOV R5, RZ, RZ, -R5 ;  /* 0x000000ffff057224 */ /* 0x000fe400078e0a05 */
[C---:B------:R-:W-:Y:S02]  /*eef0*/  IMAD R13, R0.reuse, R6, R13 ;  /* 0x00000006000d7224 */ /* 0x040fe400078e020d */
[----:B------:R-:W-:Y:S02]  /*ef00*/  IMAD.MOV.U32 R14, RZ, RZ, R9 ;  /* 0x000000ffff0e7224 */ /* 0x000fe400078e0009 */
[C---:B------:R-:W-:Y:S02]  /*ef10*/  IMAD R8, R0.reuse, R5, R8 ;  /* 0x0000000500087224 */ /* 0x040fe400078e0208 */
[----:B------:R-:W-:Y:S01]  /*ef20*/  @!P5 IMAD.MOV R14, RZ, RZ, -R14 ;  /* 0x000000ffff0ed224 */ /* 0x000fe200078e0a0e */
[----:B------:R-:W-:Y:S01]  /*ef30*/  ISETP.GT.U32.AND P5, PT, R0, R13, PT ;  /* 0x0000000d0000720c */ /* 0x000fe20003fa4070 */
[----:B------:R-:W-:Y:S01]  /*ef40*/  @!P6 IMAD.IADD R12, R12, 0x1, -R0 ;  /* 0x000000010c0ce824 */ /* 0x000fe200078e0a00 */
[----:B------:R-:W-:Y:S01]  /*ef50*/  ISETP.GT.U32.AND P6, PT, R0, R8, PT ;  /* 0x000000080000720c */ /* 0x000fe20003fc4070 */
[----:B------:R-:W-:-:S04]  /*ef60*/  IMAD.HI.U32 R11, R2, R4, RZ ;  /* 0x00000004020b7227 */ /* 0x000fc800078e00ff */
[----:B------:R-:W-:-:S06]  /*ef70*/  IMAD.MOV R11, RZ, RZ, -R11 ;  /* 0x000000ffff0b7224 */ /* 0x000fcc00078e0a0b */
[----:B------:R-:W-:Y:S02]  /*ef80*/  @!P5 IMAD.IADD R13, R13, 0x1, -R0 ;  /* 0x000000010d0dd824 */ /* 0x000fe400078e0a00 */
[----:B------:R-:W-:Y:S02]  /*ef90*/  IMAD R4, R0, R11, R4 ;  /* 0x0000000b00047224 */ /* 0x000fe400078e0204 */
[----:B------:R-:W-:Y:S01]  /*efa0*/  @!P6 IMAD.IADD R8, R8, 0x1, -R0 ;  /* 0x000000010808e824 */ /* 0x000fe200078e0a00 */
[----:B------:R-:W-:Y:S01]  /*efb0*/  ISETP.GT.U32.AND P6, PT, R0, R13, PT ;  /* 0x0000000d0000720c */ /* 0x000fe20003fc4070 */
[----:B------:R-:W-:Y:S01]  /*efc0*/  IMAD.HI.U32 R10, R2, R7, RZ ;  /* 0x00000007020a7227 */ /* 0x000fe200078e00ff */
[----:B------:R-:W-:Y:S01]  /*efd0*/  ISETP.GT.U32.AND P5, PT, R0, R4, PT ;  /* 0x000000040000720c */ /* 0x000fe20003fa4070 */
[----:B------:R-:W-:Y:S02]  /*efe0*/  STL [R1+0x28], R14 ;  /* 0x0000280e01007387 */ /* 0x000fe40000100800 */
[----:B------:R-:W-:Y:S01]  /*eff0*/  IMAD.MOV.U32 R15, RZ, RZ, R12 ;  /* 0x000000ffff0f7224 */ /* 0x000fe200078e000c */
[----:B------:R-:W-:Y:S01]  /*f000*/  ISETP.GE.AND P1, PT, R20, RZ, PT ;  /* 0x000000ff1400720c */ /* 0x000fe20003f26270 */
[----:B------:R-:W-:-:S02]  /*f010*/  IMAD.MOV R10, RZ, RZ, -R10 ;  /* 0x000000ffff0a7224 */ /* 0x000fc400078e0a0a */
[----:B------:R-:W-:Y:S01]  /*f020*/  @!P4 IMAD.MOV R15, RZ, RZ, -R15 ;  /* 0x000000ffff0fc224 */ /* 0x000fe200078e0a0f */
[C---:B------:R-:W-:Y:S01]  /*f030*/  ISETP.GT.U32.AND P4, PT, R0.reuse, R8, PT ;  /* 0x000000080000720c */ /* 0x040fe20003f84070 */
[----:B------:R-:W-:Y:S02]  /*f040*/  IMAD R7, R0, R10, R7 ;  /* 0x0000000a00077224 */ /* 0x000fe400078e0207 */
[--C-:B------:R-:W-:Y:S01]  /*f050*/  @!P6 IMAD.IADD R13, R13, 0x1, -R0.reuse ;  /* 0x000000010d0de824 */ /* 0x100fe200078e0a00 */
[----:B------:R-:W-:Y:S01]  /*f060*/  ISETP.GE.AND P2, PT, R16, RZ, PT ;  /* 0x000000ff1000720c */ /* 0x000fe20003f46270 */
[----:B------:R-:W-:Y:S01]  /*f070*/  @!P5 IMAD.IADD R4, R4, 0x1, -R0 ;  /* 0x000000010404d824 */ /* 0x000fe200078e0a00 */
[----:B------:R-:W-:Y:S01]  /*f080*/  ISETP.GT.U32.AND P6, PT, R0, R7, PT ;  /* 0x000000070000720c */ /* 0x000fe20003fc4070 */
[----:B------:R-:W-:-:S03]  /*f090*/  IMAD.MOV.U32 R16, RZ, RZ, R13 ;  /* 0x000000ffff107224 */ /* 0x000fc600078e000d */
[----:B------:R-:W-:Y:S01]  /*f0a0*/  ISETP.GT.U32.AND P5, PT, R0, R4, PT ;  /* 0x000000040000720c */ /* 0x000fe20003fa4070 */
[----:B------:R-:W-:Y:S02]  /*f0b0*/  @!P1 IMAD.MOV R16, RZ, RZ, -R16 ;  /* 0x000000ffff109224 */ /* 0x000fe400078e0a10 */
[--C-:B------:R-:W-:Y:S01]  /*f0c0*/  @!P4 IMAD.IADD R8, R8, 0x1, -R0.reuse ;  /* 0x000000010808c824 */ /* 0x100fe200078e0a00 */
[----:B------:R-:W-:Y:S05]  /*f0d0*/  STL [R1+0x24], R15 ;  /* 0x0000240f01007387 */ /* 0x000fea0000100800 */
[----:B------:R-:W-:-:S04]  /*f0e0*/  @!P6 IMAD.IADD R7, R7, 0x1, -R0 ;  /* 0x000000010707e824 */ /* 0x000fc800078e0a00 */
[----:B------:R-:W-:Y:S01]  /*f0f0*/  @!P5 IMAD.IADD R4, R4, 0x1, -R0 ;  /* 0x000000010404d824 */ /* 0x000fe200078e0a00 */
[----:B------:R-:W-:-:S03]  /*f100*/  IABS R12, R22 ;  /* 0x00000016000c7213 */ /* 0x000fc60000000000 */
[----:B------:R-:W-:Y:S02]  /*f110*/  @!P0 IMAD.MOV R4, RZ, RZ, -R4 ;  /* 0x000000ffff048224 */ /* 0x000fe400078e0a04 */
[----:B------:R-:W-:Y:S02]  /*f120*/  @!P2 IMAD.MOV R8, RZ, RZ, -R8 ;  /* 0x000000ffff08a224 */ /* 0x000fe400078e0a08 */
[----:B------:R-:W-:-:S04]  /*f130*/  IMAD.HI.U32 R13, R2, R12, RZ ;  /* 0x0000000c020d7227 */ /* 0x000fc800078e00ff */
[----:B------:R-:W-:Y:S01]  /*f140*/  IMAD.MOV R13, RZ, RZ, -R13 ;  /* 0x000000ffff0d7224 */ /* 0x000fe200078e0a0d */
[----:B------:R-:W-:Y:S03]  /*f150*/  STL [R1+0x20], R16 ;  /* 0x0000201001007387 */ /* 0x000fe60000100800 */
[----:B------:R-:W-:Y:S01]  /*f160*/  IMAD R12, R0, R13, R12 ;  /* 0x0000000d000c7224 */ /* 0x000fe200078e020c */
[----:B------:R0:W-:Y:S04]  /*f170*/  STL [R1+0x1c], R8 ;  /* 0x00001c0801007387 */ /* 0x0001e80000100800 */
[----:B------:R1:W-:Y:S01]  /*f180*/  STL [R1+0x18], R4 ;  /* 0x0000180401007387 */ /* 0x0003e20000100800 */
[----:B------:R-:W-:-:S05]  /*f190*/  IABS R13, R28 ;  /* 0x0000001c000d7213 */ /* 0x000fca0000000000 */
[----:B0-----:R-:W-:-:S04]  /*f1a0*/  IMAD.HI.U32 R8, R2, R13, RZ ;  /* 0x0000000d02087227 */ /* 0x001fc800078e00ff */
[----:B------:R-:W-:-:S04]  /*f1b0*/  IMAD.MOV R8, RZ, RZ, -R8 ;  /* 0x000000ffff087224 */ /* 0x000fc800078e0a08 */
[----:B------:R-:W-:Y:S01]  /*f1c0*/  IMAD R13, R0, R8, R13 ;  /* 0x00000008000d7224 */ /* 0x000fe200078e020d */
[----:B--2---:R-:W-:-:S05]  /*f1d0*/  IABS R6, R19 ;  /* 0x0000001300067213 */ /* 0x004fca0000000000 */
[----:B------:R-:W-:Y:S01]  /*f1e0*/  IMAD.HI.U32 R14, R2, R6, RZ ;  /* 0x00000006020e7227 */ /* 0x000fe200078e00ff */
[----:B---3--:R-:W-:Y:S02]  /*f1f0*/  IABS R5, R23 ;  /* 0x0000001700057213 */ /* 0x008fe40000000000 */
[----:B------:R-:W-:-:S03]  /*f200*/  IABS R9, R24 ;  /* 0x0000001800097213 */ /* 0x000fc60000000000 */
[----:B------:R-:W-:-:S04]  /*f210*/  IMAD.HI.U32 R11, R2, R5, RZ ;  /* 0x00000005020b7227 */ /* 0x000fc800078e00ff */
[----:B------:R-:W-:-:S04]  /*f220*/  IMAD.HI.U32 R10, R2, R9, RZ ;  /* 0x00000009020a7227 */ /* 0x000fc800078e00ff */
[----:B------:R-:W-:Y:S02]  /*f230*/  IMAD.MOV R14, RZ, RZ, -R14 ;  /* 0x000000ffff0e7224 */ /* 0x000fe400078e0a0e */
[----:B------:R-:W-:Y:S02]  /*f240*/  IMAD.MOV R11, RZ, RZ, -R11 ;  /* 0x000000ffff0b7224 */ /* 0x000fe400078e0a0b */
[----:B------:R-:W-:Y:S02]  /*f250*/  IMAD.MOV R10, RZ, RZ, -R10 ;  /* 0x000000ffff0a7224 */ /* 0x000fe400078e0a0a */
[C---:B------:R-:W-:Y:S02]  /*f260*/  IMAD R6, R0.reuse, R14, R6 ;  /* 0x0000000e00067224 */ /* 0x040fe400078e0206 */
[C---:B------:R-:W-:Y:S02]  /*f270*/  IMAD R5, R0.reuse, R11, R5 ;  /* 0x0000000b00057224 */ /* 0x040fe400078e0205 */
[C---:B------:R-:W-:Y:S01]  /*f280*/  IMAD R9, R0.reuse, R10, R9 ;  /* 0x0000000a00097224 */ /* 0x040fe200078e0209 */
[----:B------:R-:W-:-:S02]  /*f290*/  ISETP.GT.U32.AND P1, PT, R0, R6, PT ;  /* 0x000000060000720c */ /* 0x000fc40003f24070 */
[C---:B------:R-:W-:Y:S02]  /*f2a0*/  ISETP.GT.U32.AND P4, PT, R0.reuse, R5, PT ;  /* 0x000000050000720c */ /* 0x040fe40003f84070 */
[----:B------:R-:W-:Y:S02]  /*f2b0*/  ISETP.GT.U32.AND P5, PT, R0, R9, PT ;  /* 0x000000090000720c */ /* 0x000fe40003fa4070 */
[----:B------:R-:W-:-:S05]  /*f2c0*/  IABS R10, R25 ;  /* 0x00000019000a7213 */ /* 0x000fca0000000000 */
[----:B------:R-:W-:Y:S01]  /*f2d0*/  IMAD.HI.U32 R15, R2, R10, RZ ;  /* 0x0000000a020f7227 */ /* 0x000fe200078e00ff */
[----:B------:R-:W-:-:S03]  /*f2e0*/  IABS R11, R26 ;  /* 0x0000001a000b7213 */ /* 0x000fc60000000000 */
[----:B------:R-:W-:Y:S02]  /*f2f0*/  IMAD.MOV R15, RZ, RZ, -R15 ;  /* 0x000000ffff0f7224 */ /* 0x000fe400078e0a0f */
[----:B------:R-:W-:Y:S01]  /*f300*/  @!P1 IMAD.IADD R6, R6, 0x1, -R0 ;  /* 0x0000000106069824 */ /* 0x000fe200078e0a00 */
[C---:B------:R-:W-:Y:S01]  /*f310*/  ISETP.GT.U32.AND P1, PT, R0.reuse, R7, PT ;  /* 0x000000070000720c */ /* 0x040fe20003f24070 */
[----:B------:R-:W-:Y:S02]  /*f320*/  IMAD R10, R0, R15, R10 ;  /* 0x0000000f000a7224 */ /* 0x000fe400078e020a */
[----:B------:R-:W-:-:S04]  /*f330*/  IMAD.HI.U32 R14, R2, R11, RZ ;  /* 0x0000000b020e7227 */ /* 0x000fc800078e00ff */
[----:B------:R-:W-:Y:S01]  /*f340*/  @!P4 IMAD.IADD R5, R5, 0x1, -R0 ;  /* 0x000000010505c824 */ /* 0x000fe200078e0a00 */
[----:B------:R-:W-:Y:S01]  /*f350*/  ISETP.GT.U32.AND P0, PT, R0, R10, PT ;  /* 0x0000000a0000720c */ /* 0x000fe20003f04070 */
[----:B------:R-:W-:-:S03]  /*f360*/  IMAD.MOV R14, RZ, RZ, -R14 ;  /* 0x000000ffff0e7224 */ /* 0x000fc600078e0a0e */
[C---:B------:R-:W-:Y:S01]  /*f370*/  ISETP.GT.U32.AND P2, PT, R0.reuse, R5, PT ;  /* 0x000000050000720c */ /* 0x040fe20003f44070 */
[C---:B------:R-:W-:Y:S01]  /*f380*/  IMAD R11, R0.reuse, R14, R11 ;  /* 0x0000000e000b7224 */ /* 0x040fe200078e020b */
[----:B------:R-:W-:Y:S01]  /*f390*/  ISETP.GT.U32.AND P4, PT, R0, R6, PT ;  /* 0x000000060000720c */ /* 0x000fe20003f84070 */
[----:B------:R-:W-:-:S03]  /*f3a0*/  @!P1 IMAD.IADD R7, R7, 0x1, -R0 ;  /* 0x0000000107079824 */ /* 0x000fc600078e0a00 */
[----:B------:R-:W-:Y:S01]  /*f3b0*/  ISETP.GT.U32.AND P1, PT, R0, R11, PT ;  /* 0x0000000b0000720c */ /* 0x000fe20003f24070 */
[--C-:B------:R-:W-:Y:S02]  /*f3c0*/  @!P5 IMAD.IADD R9, R9, 0x1, -R0.reuse ;  /* 0x000000010909d824 */ /* 0x100fe400078e0a00 */
[--C-:B------:R-:W-:Y:S01]  /*f3d0*/  @!P0 IMAD.IADD R10, R10, 0x1, -R0.reuse ;  /* 0x000000010a0a8824 */ /* 0x100fe200078e0a00 */
[----:B------:R-:W-:Y:S02]  /*f3e0*/  ISETP.GE.AND P0, PT, R25, RZ, PT ;  /* 0x000000ff1900720c */ /* 0x000fe40003f06270 */
[----:B------:R-:W2:Y:S01]  /*f3f0*/  LDL.LU R25, [R1+0x5b8] ;  /* 0x0005b80001197983 */ /* 0x000ea20000300800 */
[--C-:B------:R-:W-:Y:S01]  /*f400*/  @!P2 IMAD.IADD R5, R5, 0x1, -R0.reuse ;  /* 0x000000010505a824 */ /* 0x100fe200078e0a00 */
[C---:B------:R-:W-:Y:S02]  /*f410*/  ISETP.GT.U32.AND P5, PT, R0.reuse, R9, PT ;  /* 0x000000090000720c */ /* 0x040fe40003fa4070 */
[----:B------:R-:W-:Y:S01]  /*f420*/  ISETP.GT.U32.AND P2, PT, R0, R12, PT ;  /* 0x0000000c0000720c */ /* 0x000fe20003f44070 */
[--C-:B------:R-:W-:Y:S01]  /*f430*/  @!P4 IMAD.IADD R6, R6, 0x1, -R0.reuse ;  /* 0x000000010606c824 */ /* 0x100fe200078e0a00 */
[----:B------:R-:W-:Y:S01]  /*f440*/  ISETP.GE.AND P4, PT, R23, RZ, PT ;  /* 0x000000ff1700720c */ /* 0x000fe20003f86270 */
[----:B------:R-:W-:Y:S01]  /*f450*/  @!P1 IMAD.IADD R11, R11, 0x1, -R0 ;  /* 0x000000010b0b9824 */ /* 0x000fe200078e0a00 */
[----:B------:R-:W-:-:S02]  /*f460*/  ISETP.GE.AND P1, PT, R26, RZ, PT ;  /* 0x000000ff1a00720c */ /* 0x000fc40003f26270 */
[----:B------:R-:W3:Y:S01]  /*f470*/  LDL.LU R26, [R1+0x5bc] ;  /* 0x0005bc00011a7983 */ /* 0x000ee20000300800 */
[----:B------:R-:W-:-:S04]  /*f480*/  ISETP.GE.AND P6, PT, R19, RZ, PT ;  /* 0x000000ff1300720c */ /* 0x000fc80003fc6270 */
[--C-:B------:R-:W-:Y:S01]  /*f490*/  @!P5 IMAD.IADD R9, R9, 0x1, -R0.reuse ;  /* 0x000000010909d824 */ /* 0x100fe200078e0a00 */
[----:B------:R-:W-:Y:S01]  /*f4a0*/  ISETP.GE.AND P5, PT, R24, RZ, PT ;  /* 0x000000ff1800720c */ /* 0x000fe20003fa6270 */
[----:B------:R-:W-:Y:S02]  /*f4b0*/  @!P2 IMAD.IADD R12, R12, 0x1, -R0 ;  /* 0x000000010c0ca824 */ /* 0x000fe400078e0a00 */
[----:B------:R-:W-:Y:S02]  /*f4c0*/  @!P3 IMAD.MOV R7, RZ, RZ, -R7 ;  /* 0x000000ffff07b224 */ /* 0x000fe400078e0a07 */
[----:B------:R-:W-:Y:S01]  /*f4d0*/  @!P4 IMAD.MOV R5, RZ, RZ, -R5 ;  /* 0x000000ffff05c224 */ /* 0x000fe200078e0a05 */
[C---:B------:R-:W-:Y:S02]  /*f4e0*/  ISETP.GT.U32.AND P3, PT, R0.reuse, R12, PT ;  /* 0x0000000c0000720c */ /* 0x040fe40003f64070 */
[----:B------:R-:W-:Y:S01]  /*f4f0*/  ISETP.GT.U32.AND P4, PT, R0, R13, PT ;  /* 0x0000000d0000720c */ /* 0x000fe20003f84070 */
[----:B------:R-:W-:Y:S01]  /*f500*/  @!P6 IMAD.MOV R6, RZ, RZ, -R6 ;  /* 0x000000ffff06e224 */ /* 0x000fe200078e0a06 */
[----:B------:R-:W-:Y:S03]  /*f510*/  STL [R1+0x14], R7 ;  /* 0x0000140701007387 */ /* 0x000fe60000100800 */
[----:B------:R-:W-:Y:S01]  /*f520*/  @!P5 IMAD.MOV R9, RZ, RZ, -R9 ;  /* 0x000000ffff09d224 */ /* 0x000fe200078e0a09 */
[----:B------:R-:W-:Y:S01]  /*f530*/  STL [R1+0x4], R6 ;  /* 0x0000040601007387 */ /* 0x000fe20000100800 */
[----:B------:R-:W-:-:S03]  /*f540*/  IABS R14, R29 ;  /* 0x0000001d000e7213 */ /* 0x000fc60000000000 */
[----:B------:R0:W-:Y:S01]  /*f550*/  STL [R1], R5 ;  /* 0x0000000501007387 */ /* 0x0001e20000100800 */
[--C-:B------:R-:W-:Y:S01]  /*f560*/  @!P3 IMAD.IADD R12, R12, 0x1, -R0.reuse ;  /* 0x000000010c0cb824 */ /* 0x100fe200078e0a00 */
[----:B------:R-:W-:Y:S01]  /*f570*/  ISETP.GE.AND P3, PT, R29, RZ, PT ;  /* 0x000000ff1d00720c */ /* 0x000fe20003f66270 */
[----:B------:R-:W-:Y:S01]  /*f580*/  @!P4 IMAD.IADD R13, R13, 0x1, -R0 ;  /* 0x000000010d0dc824 */ /* 0x000fe200078e0a00 */
[----:B------:R-:W-:Y:S01]  /*f590*/  STL [R1+0x1bac], R9 ;  /* 0x001bac0901007387 */ /* 0x000fe20000100800 */
[----:B------:R-:W-:Y:S02]  /*f5a0*/  IABS R15, R17 ;  /* 0x00000011000f7213 */ /* 0x000fe40000000000 */
[----:B------:R-:W-:Y:S01]  /*f5b0*/  ISETP.GE.AND P4, PT, R17, RZ, PT ;  /* 0x000000ff1100720c */ /* 0x000fe20003f86270 */
[----:B------:R-:W4:Y:S04]  /*f5c0*/  LDL.LU R29, [R1+0x5c0] ;  /* 0x0005c000011d7983 */ /* 0x000f280000300800 */
[----:B------:R-:W4:Y:S01]  /*f5d0*/  LDL.LU R17, [R1+0x5c4] ;  /* 0x0005c40001117983 */ /* 0x000f220000300800 */
[----:B------:R-:W-:Y:S01]  /*f5e0*/  ISETP.GT.U32.AND P2, PT, R0, R10, PT ;  /* 0x0000000a0000720c */ /* 0x000fe20003f44070 */
[----:B-1----:R-:W-:-:S04]  /*f5f0*/  IMAD.HI.U32 R4, R2, R14, RZ ;  /* 0x0000000e02047227 */ /* 0x002fc800078e00ff */
[----:B------:R-:W-:-:S04]  /*f600*/  IMAD.MOV R4, RZ, RZ, -R4 ;  /* 0x000000ffff047224 */ /* 0x000fc800078e0a04 */
[----:B------:R-:W-:-:S04]  /*f610*/  IMAD R14, R0, R4, R14 ;  /* 0x00000004000e7224 */ /* 0x000fc800078e020e */
[----:B------:R-:W-:Y:S01]  /*f620*/  @!P2 IMAD.IADD R10, R10, 0x1, -R0 ;  /* 0x000000010a0aa824 */ /* 0x000fe200078e0a00 */
[C---:B------:R-:W-:Y:S02]  /*f630*/  ISETP.GT.U32.AND P2, PT, R0.reuse, R14, PT ;  /* 0x0000000e0000720c */ /* 0x040fe40003f44070 */
[C---:B------:R-:W-:Y:S01]  /*f640*/  ISETP.GT.U32.AND P6, PT, R0.reuse, R11, PT ;  /* 0x0000000b0000720c */ /* 0x040fe20003fc4070 */
[----:B------:R-:W-:Y:S01]  /*f650*/  @!P0 IMAD.MOV R10, RZ, RZ, -R10 ;  /* 0x000000ffff0a8224 */ /* 0x000fe200078e0a0a */
[----:B------:R-:W-:Y:S02]  /*f660*/  ISETP.GT.U32.AND P0, PT, R0, R13, PT ;  /* 0x0000000d0000720c */ /* 0x000fe40003f04070 */
[----:B------:R-:W-:-:S07]  /*f670*/  ISETP.GE.AND P5, PT, R22, RZ, PT ;  /* 0x000000ff1600720c */ /* 0x000fce0003fa6270 */
[--C-:B------:R-:W-:Y:S02]  /*f680*/  @!P2 IMAD.IADD R14, R14, 0x1, -R0.reuse ;  /* 0x000000010e0ea824 */ /* 0x100fe400078e0a00 */
[----:B------:R-:W-:-:S03]  /*f690*/  @!P6 IMAD.IADD R11, R11, 0x1, -R0 ;  /* 0x000000010b0be824 */ /* 0x000fc600078e0a00 */
[----:B------:R-:W-:Y:S02]  /*f6a0*/  ISETP.GT.U32.AND P2, PT, R0, R14, PT ;  /* 0x0000000e0000720c */ /* 0x000fe40003f44070 */
[----:B------:R-:W-:Y:S01]  /*f6b0*/  ISETP.GE.AND P6, PT, R28, RZ, PT ;  /* 0x000000ff1c00720c */ /* 0x000fe20003fc6270 */
[----:B------:R-:W-:Y:S01]  /*f6c0*/  @!P1 IMAD.MOV R11, RZ, RZ, -R11 ;  /* 0x000000ffff0b9224 */ /* 0x000fe200078e0a0b */
[----:B------:R-:W4:Y:S01]  /*f6d0*/  LDL.LU R28, [R1+0x5c8] ;  /* 0x0005c800011c7983 */ /* 0x000f220000300800 */
[----:B------:R-:W-:-:S03]  /*f6e0*/  @!P0 IMAD.IADD R13, R13, 0x1, -R0 ;  /* 0x000000010d0d8824 */ /* 0x000fc600078e0a00 */
[----:B------:R-:W-:Y:S01]  /*f6f0*/  STL [R1+0x1bb0], R10 ;  /* 0x001bb00a01007387 */ /* 0x000fe20000100800 */
[----:B------:R-:W-:-:S03]  /*f700*/  @!P5 IMAD.MOV R12, RZ, RZ, -R12 ;  /* 0x000000ffff0cd224 */ /* 0x000fc600078e0a0c */
[----:B------:R-:W-:Y:S01]  /*f710*/  STL [R1+0x1bb4], R11 ;  /* 0x001bb40b01007387 */ /* 0x000fe20000100800 */
[----:B------:R-:W-:Y:S02]  /*f720*/  @!P2 IMAD.IADD R14, R14, 0x1, -R0 ;  /* 0x000000010e0ea824 */ /* 0x000fe400078e0a00 */
[----:B------:R-:W-:Y:S02]  /*f730*/  @!P6 IMAD.MOV R13, RZ, RZ, -R13 ;  /* 0x000000ffff0de224 */ /* 0x000fe400078e0a0d */
[----:B------:R-:W-:Y:S02]  /*f740*/  @!P3 IMAD.MOV R14, RZ, RZ, -R14 ;  /* 0x000000ffff0eb224 */ /* 0x000fe400078e0a0e */
[----:B------:R-:W-:-:S04]  /*f750*/  IMAD.HI.U32 R4, R2, R15, RZ ;  /* 0x0000000f02047227 */ /* 0x000fc800078e00ff */
[----:B------:R-:W-:-:S04]  /*f760*/  IMAD.MOV R4, RZ, RZ, -R4 ;  /* 0x000000ffff047224 */ /* 0x000fc800078e0a04 */
[----:B------:R-:W-:-:S05]  /*f770*/  IMAD R15, R0, R4, R15 ;  /* 0x00000004000f7224 */ /* 0x000fca00078e020f */
[----:B------:R-:W-:-:S13]  /*f780*/  ISETP.GT.U32.AND P5, PT, R0, R15, PT ;  /* 0x0000000f0000720c */ /* 0x000fda0003fa4070 */
[----:B------:R-:W-:-:S05]  /*f790*/  @!P5 IMAD.IADD R15, R15, 0x1, -R0 ;  /* 0x000000010f0fd824 */ /* 0x000fca00078e0a00 */
[----:B------:R-:W-:-:S13]  /*f7a0*/  ISETP.GT.U32.AND P5, PT, R0, R15, PT ;  /* 0x0000000f0000720c */ /* 0x000fda0003fa4070 */
[----:B------:R-:W-:-:S04]  /*f7b0*/  @!P5 IMAD.IADD R15, R15, 0x1, -R0 ;  /* 0x000000010f0fd824 */ /* 0x000fc800078e0a00 */
[----:B------:R-:W-:Y:S01]  /*f7c0*/  @!P4 IMAD.MOV R15, RZ, RZ, -R15 ;  /* 0x000000ffff0fc224 */ /* 0x000fe200078e0a0f */
[----:B--2---:R-:W-:Y:S02]  /*f7d0*/  IABS R16, R25 ;  /* 0x0000001900107213 */ /* 0x004fe40000000000 */
[----:B------:R-:W-:Y:S01]  /*f7e0*/  ISETP.GE.AND P1, PT, R25, RZ, PT ;  /* 0x000000ff1900720c */ /* 0x000fe20003f26270 */
[----:B------:R-:W-:Y:S02]  /*f7f0*/  IMAD.MOV.U32 R25, RZ, RZ, R27 ;  /* 0x000000ffff197224 */ /* 0x000fe400078e001b */
[----:B------:R-:W2:Y:S04]  /*f800*/  LDL R27, [R1+0x5d0] ;  /* 0x0005d000011b7983 */ /* 0x000ea80000100800 */
[----:B------:R-:W-:Y:S01]  /*f810*/  STL [R1+0x1bb8], R12 ;  /* 0x001bb80c01007387 */ /* 0x000fe20000100800 */
[----:B---3--:R-:W-:-:S02]  /*f820*/  IABS R18, R26 ;  /* 0x0000001a00127213 */ /* 0x008fc40000000000 */
[----:B------:R-:W-:Y:S01]  /*f830*/  ISETP.GE.AND P0, PT, R26, RZ, PT ;  /* 0x000000ff1a00720c */ /* 0x000fe20003f06270 */
[----:B------:R-:W-:Y:S04]  /*f840*/  STL [R1+0x1bbc], R13 ;  /* 0x001bbc0d01007387 */ /* 0x000fe80000100800 */
[----:B------:R1:W-:Y:S04]  /*f850*/  STL [R1+0x1bc0], R14 ;  /* 0x001bc00e01007387 */ /* 0x0003e80000100800 */
[----:B------:R-:W3:Y:S01]  /*f860*/  LDL R26, [R1+0x5d4] ;  /* 0x0005d400011a7983 */ /* 0x000ee20000100800 */
[----:B0-----:R-:W-:-:S04]  /*f870*/  IMAD.HI.U32 R5, R2, R16, RZ ;  /* 0x0000001002057227 */ /* 0x001fc800078e00ff */
[----:B------:R-:W-:Y:S02]  /*f880*/  IMAD.MOV R5, RZ, RZ, -R5 ;  /* 0x000000ffff057224 */ /* 0x000fe400078e0a05 */
[----:B------:R-:W-:-:S04]  /*f890*/  IMAD.HI.U32 R4, R2, R18, RZ ;  /* 0x0000001202047227 */ /* 0x000fc800078e00ff */
[----:B------:R-:W-:Y:S02]  /*f8a0*/  IMAD R16, R0, R5, R16 ;  /* 0x0000000500107224 */ /* 0x000fe400078e0210 */
[----:B------:R-:W-:-:S03]  /*f8b0*/  IMAD.MOV R4, RZ, RZ, -R4 ;  /* 0x000000ffff047224 */ /* 0x000fc600078e0a04 */
[C---:B------:R-:W-:Y:S01]  /*f8c0*/  ISETP.GT.U32.AND P2, PT, R0.reuse, R16, PT ;  /* 0x000000100000720c */ /* 0x040fe20003f44070 */
[----:B------:R-:W-:Y:S01]  /*f8d0*/  IMAD R18, R0, R4, R18 ;  /* 0x0000000400127224 */ /* 0x000fe200078e0212 */
[----:B----4-:R-:W-:Y:S02]  /*f8e0*/  ISETP.GE.AND P6, PT, R29, RZ, PT ;  /* 0x000000ff1d00720c */ /* 0x010fe40003fc6270 */
[----:B------:R-:W-:Y:S02]  /*f8f0*/  IABS R4, R29 ;  /* 0x0000001d00047213 */ /* 0x000fe40000000000 */
[----:B------:R-:W-:Y:S01]  /*f900*/  ISETP.GE.AND P3, PT, R17, RZ, PT ;  /* 0x000000ff1100720c */ /* 0x000fe20003f66270 */
[----:B------:R-:W4:Y:S01]  /*f910*/  LDL R29, [R1+0x5d8] ;  /* 0x0005d800011d7983 */ /* 0x000f220000100800 */
[----:B------:R-:W-:-:S03]  /*f920*/  IABS R20, R17 ;  /* 0x0000001100147213 */ /* 0x000fc60000000000 */
[----:B------:R-:W4:Y:S04]  /*f930*/  LDL.LU R17, [R1+0x5dc] ;  /* 0x0005dc0001117983 */ /* 0x000f280000300800 */
[----:B-1----:R-:W4:Y:S04]  /*f940*/  LDL.LU R14, [R1+0x5e0] ;  /* 0x0005e000010e7983 */ /* 0x002f280000300800 */
[----:B------:R-:W4:Y:S01]  /*f950*/  LDL.LU R13, [R1+0x5e4] ;  /* 0x0005e400010d7983 */ /* 0x000f220000300800 */
[----:B------:R-:W-:-:S03]  /*f960*/  @!P2 IMAD.IADD R16, R16, 0x1, -R0 ;  /* 0x000000011010a824 */ /* 0x000fc600078e0a00 */
[----:B------:R-:W4:Y:S02]  /*f970*/  LDL.LU R9, [R1+0x5e8] ;  /* 0x0005e80001097983 */ /* 0x000f240000300800 */
[----:B------:R-:W-:Y:S02]  /*f980*/  ISETP.GT.U32.AND P2, PT, R0, R16, PT ;  /* 0x000000100000720c */ /* 0x000fe40003f44070 */
[----:B------:R-:W4:Y:S04]  /*f990*/  LDL.LU R11, [R1+0x5ec] ;  /* 0x0005ec00010b7983 */ /* 0x000f280000300800 */
[----:B------:R-:W4:Y:S04]  /*f9a0*/  LDL.LU R10, [R1+0x5f0] ;  /* 0x0005f000010a7983 */ /* 0x000f280000300800 */
[----:B------:R-:W4:Y:S03]  /*f9b0*/  LDL.LU R12, [R1+0x5f4] ;  /* 0x0005f400010c7983 */ /* 0x000f260000300800 */
[----:B------:R-:W-:Y:S01]  /*f9c0*/  @!P2 IMAD.IADD R16, R16, 0x1, -R0 ;  /* 0x000000011010a824 */ /* 0x000fe200078e0a00 */
[----:B------:R0:W-:Y:S03]  /*f9d0*/  STL [R1+0x1bc4], R15 ;  /* 0x001bc40f01007387 */ /* 0x0001e60000100800 */
[----:B------:R-:W-:Y:S01]  /*f9e0*/  @!P1 IMAD.MOV R16, RZ, RZ, -R16 ;  /* 0x000000ffff109224 */ /* 0x000fe200078e0a10 */
[----:B0-----:R-:W4:Y:S04]  /*f9f0*/  LDL.LU R15, [R1+0x5d0] ;  /* 0x0005d000010f7983 */ /* 0x001f280000300800 */
[----:B------:R0:W-:Y:S04]  /*fa00*/  STL [R1+0x1bc8], R16 ;  /* 0x001bc81001007387 */ /* 0x0001e80000100800 */
[----:B0-----:R-:W4:Y:S01]  /*fa10*/  LDL.LU R16, [R1+0x5cc] ;  /* 0x0005cc0001107983 */ /* 0x001f220000300800 */
[----:B------:R-:W-:-:S04]  /*fa20*/  IMAD.MOV.U32 R5, RZ, RZ, R4 ;  /* 0x000000ffff057224 */ /* 0x000fc800078e0004 */
[----:B------:R-:W-:-:S04]  /*fa30*/  IMAD.HI.U32 R19, R2, R5, RZ ;  /* 0x0000000502137227 */ /* 0x000fc800078e00ff */
[----:B------:R-:W-:Y:S01]  /*fa40*/  IMAD.MOV R19, RZ, RZ, -R19 ;  /* 0x000000ffff137224 */ /* 0x000fe200078e0a13 */
[----:B------:R-:W-:Y:S01]  /*fa50*/  ISETP.GT.U32.AND P5, PT, R0, R18, PT ;  /* 0x000000120000720c */ /* 0x000fe20003fa4070 */
[----:B------:R-:W-:-:S04]  /*fa60*/  IMAD.HI.U32 R4, R2, R20, RZ ;  /* 0x0000001402047227 */ /* 0x000fc800078e00ff */
[----:B------:R-:W-:Y:S02]  /*fa70*/  IMAD R19, R0, R19, R5 ;  /* 0x0000001300137224 */ /* 0x000fe400078e0205 */
[----:B------:R-:W-:-:S03]  /*fa80*/  IMAD.MOV R4, RZ, RZ, -R4 ;  /* 0x000000ffff047224 */ /* 0x000fc600078e0a04 */
[C---:B------:R-:W-:Y:S01]  /*fa90*/  ISETP.GT.U32.AND P2, PT, R0.reuse, R19, PT ;  /* 0x000000130000720c */ /* 0x040fe20003f44070 */
[----:B------:R-:W-:Y:S02]  /*faa0*/  IMAD R20, R0, R4, R20 ;  /* 0x0000000400147224 */ /* 0x000fe400078e0214 */
[----:B------:R-:W-:Y:S01]  /*fab0*/  @!P5 IMAD.IADD R18, R18, 0x1, -R0 ;  /* 0x000000011212d824 */ /* 0x000fe200078e0a00 */
[----:B------:R-:W-:Y:S02]  /*fac0*/  IABS R21, R28 ;  /* 0x0000001c00157213 */ /* 0x000fe40000000000 */
[----:B------:R-:W-:-:S03]  /*fad0*/  ISETP.GT.U32.AND P5, PT, R0, R20, PT ;  /* 0x000000140000720c */ /* 0x000fc60003fa4070 */
[----:B------:R-:W-:-:S04]  /*fae0*/  IMAD.HI.U32 R6, R2, R21, RZ ;  /* 0x0000001502067227 */ /* 0x000fc800078e00ff */
[----:B------:R-:W-:Y:S01]  /*faf0*/  @!P2 IMAD.IADD R19, R19, 0x1, -R0 ;  /* 0x000000011313a824 */ /* 0x000fe200078e0a00 */
[----:B------:R-:W-:Y:S01]  /*fb00*/  ISETP.GT.U32.AND P2, PT, R0, R18, PT ;  /* 0x000000120000720c */ /* 0x000fe20003f44070 */
[----:B------:R-:W-:Y:S01]  /*fb10*/  IMAD.MOV R6, RZ, RZ, -R6 ;  /* 0x000000ffff067224 */ /* 0x000fe200078e0a06 */
[----:B------:R-:W-:-:S03]  /*fb20*/  IABS R22, R25 ;  /* 0x0000001900167213 */ /* 0x000fc60000000000 */
[----:B------:R-:W-:Y:S01]  /*fb30*/  @!P5 IMAD.IADD R20, R20, 0x1, -R0 ;  /* 0x000000011414d824 */ /* 0x000fe200078e0a00 */
[C---:B------:R-:W-:Y:S01]  /*fb40*/  ISETP.GT.U32.AND P5, PT, R0.reuse, R19, PT ;  /* 0x000000130000720c */ /* 0x040fe20003fa4070 */
[----:B------:R-:W-:Y:S02]  /*fb50*/  IMAD R21, R0, R6, R21 ;  /* 0x0000000600157224 */ /* 0x000fe400078e0215 */
[----:B------:R-:W-:Y:S01]  /*fb60*/  IMAD.HI.U32 R5, R2, R22, RZ ;  /* 0x0000001602057227 */ /* 0x000fe200078e00ff */
[----:B------:R-:W-:-:S03]  /*fb70*/  ISETP.GT.U32.AND P4, PT, R0, R20, PT ;  /* 0x000000140000720c */ /* 0x000fc60003f84070 */
[----:B------:R-:W-:Y:S01]  /*fb80*/  @!P2 IMAD.IADD R18, R18, 0x1, -R0 ;  /* 0x000000011212a824 */ /* 0x000fe200078e0a00 */
[----:B------:R-:W-:Y:S01]  /*fb90*/  ISETP.GT.U32.AND P2, PT, R0, R21, PT ;  /* 0x000000150000720c */ /* 0x000fe20003f44070 */
[----:B------:R-:W-:-:S04]  /*fba0*/  IMAD.MOV R5, RZ, RZ, -R5 ;  /* 0x000000ffff057224 */ /* 0x000fc800078e0a05 */
[----:B------:R-:W-:Y:S02]  /*fbb0*/  IMAD R22, R0, R5, R22 ;  /* 0x0000000500167224 */ /* 0x000fe400078e0216 */
[----:B------:R-:W-:-:S03]  /*fbc0*/  @!P5 IMAD.IADD R19, R19, 0x1, -R0 ;  /* 0x000000011313d824 */ /* 0x000fc600078e0a00 */
[----:B------:R-:W-:Y:S01]  /*fbd0*/  ISETP.GT.U32.AND P5, PT, R0, R22, PT ;  /* 0x000000160000720c */ /* 0x000fe20003fa4070 */
[--C-:B------:R-:W-:Y:S02]  /*fbe0*/  @!P4 IMAD.IADD R20, R20, 0x1, -R0.reuse ;  /* 0x000000011414c824 */ /* 0x100fe400078e0a00 */
[----:B------:R-:W-:-:S10]  /*fbf0*/  @!P2 IMAD.IADD R21, R21, 0x1, -R0 ;  /* 0x000000011515a824 */ /* 0x000fd400078e0a00 */
[----:B------:R-:W-:Y:S01]  /*fc00*/  @!P5 IMAD.IADD R22, R22, 0x1, -R0 ;  /* 0x000000011616d824 */ /* 0x000fe200078e0a00 */
[----:B--2---:R-:W-:-:S05]  /*fc10*/  IABS R23, R27 ;  /* 0x0000001b00177213 */ /* 0x004fca0000000000 */
[----:B------:R-:W-:-:S04]  /*fc20*/  IMAD.HI.U32 R4, R2, R23, RZ ;  /* 0x0000001702047227 */ /* 0x000fc800078e00ff */
[----:B------:R-:W-:Y:S01]  /*fc30*/  IMAD.MOV R4, RZ, RZ, -R4 ;  /* 0x000000ffff047224 */ /* 0x000fe200078e0a04 */
[----:B---3--:R-:W-:-:S03]  /*fc40*/  IABS R24, R26 ;  /* 0x0000001a00187213 */ /* 0x008fc60000000000 */
[----:B------:R-:W-:Y:S02]  /*fc50*/  IMAD R23, R0, R4, R23 ;  /* 0x0000000400177224 */ /* 0x000fe400078e0217 */
[----:B------:R-:W-:-:S04]  /*fc60*/  IMAD.HI.U32 R4, R2, R24, RZ ;  /* 0x0000001802047227 */ /* 0x000fc800078e00ff */
[----:B------:R-:W-:-:S04]  /*fc70*/  IMAD.MOV R4, RZ, RZ, -R4 ;  /* 0x000000ffff047224 */ /* 0x000fc800078e0a04 */
[C---:B------:R-:W-:Y:S01]  /*fc80*/  IMAD R24, R0.reuse, R4, R24 ;  /* 0x0000000400187224 */ /* 0x040fe200078e0218 */
[----:B------:R-:W-:-:S04]  /*fc90*/  ISETP.GT.U32.AND P4, PT, R0, R23, PT ;  /* 0x000000170000720c */ /* 0x000fc80003f84070 */
[----:B------:R-:W-:Y:S02]  /*fca0*/  ISETP.GT.U32.AND P2, PT, R0, R24, PT ;  /* 0x000000180000720c */ /* 0x000fe40003f44070 */
[----:B----4-:R-:W-:-:S07]  /*fcb0*/  IABS R25, R29 ;  /* 0x0000001d00197213 */ /* 0x010fce0000000000 */
[--C-:B------:R-:W-:Y:S01]  /*fcc0*/  @!P4 IMAD.IADD R23, R23, 0x1, -R0.reuse ;  /* 0x000000011717c824 */ /* 0x100fe200078e0a00 */
[----:B------:R-:W-:Y:S02]  /*fcd0*/  IABS R26, R17 ;  /* 0x00000011001a7213 */ /* 0x000fe40000000000 */
[----:B------:R-:W-:Y:S01]  /*fce0*/  IABS R27, R14 ;  /* 0x0000000e001b7213 */ /* 0x000fe20000000000 */
[----:B------:R-:W-:Y:S01]  /*fcf0*/  @!P2 IMAD.IADD R24, R24, 0x1, -R0 ;  /* 0x000000011818a824 */ /* 0x000fe200078e0a00 */
[----:B------:R-:W-:Y:S01]  /*fd00*/  ISETP.GT.U32.AND P4, PT, R0, R22, PT ;  /* 0x000000160000720c */ /* 0x000fe20003f84070 */
[----:B------:R-:W-:Y:S01]  /*fd10*/  IMAD.HI.U32 R5, R2, R26, RZ ;  /* 0x0000001a02057227 */ /* 0x000fe200078e00ff */
[----:B------:R-:W-:-:S03]  /*fd20*/  IABS R29, R13 ;  /* 0x0000000d001d7213 */ /* 0x000fc60000000000 */
[----:B------:R-:W-:Y:S01]  /*fd30*/  IMAD.HI.U32 R4, R2, R27, RZ ;  /* 0x0000001b02047227 */ /* 0x000fe200078e00ff */
[----:B------:R-:W-:-:S03]  /*fd40*/  ISETP.GT.U32.AND P1, PT, R0, R24, PT ;  /* 0x000000180000720c */ /* 0x000fc60003f24070 */
[----:B------:R-:W-:Y:S02]  /*fd50*/  IMAD.MOV R5, RZ, RZ, -R5 ;  /* 0x000000ffff057224 */ /* 0x000fe400078e0a05 */
[----:B------:R-:W-:Y:S02]  /*fd60*/  IMAD.MOV R4, RZ, RZ, -R4 ;  /* 0x000000ffff047224 */ /* 0x000fe400078e0a04 */
[----:B------:R-:W-:-:S04]  /*fd70*/  IMAD.HI.U32 R6, R2, R25, RZ ;  /* 0x0000001902067227 */ /* 0x000fc800078e00ff */
[----:B------:R-:W-:-:S04]  /*fd80*/  IMAD.HI.U32 R7, R2, R29, RZ ;  /* 0x0000001d02077227 */ /* 0x000fc800078e00ff */
[C---:B------:R-:W-:Y:S02]  /*fd90*/  IMAD R26, R0.reuse, R5, R26 ;  /* 0x00000005001a7224 */ /* 0x040fe400078e021a */
[----:B------:R-:W-:Y:S01]  /*fda0*/  IMAD R27, R0, R4, R27 ;  /* 0x00000004001b7224 */ /* 0x000fe200078e021b */
[----:B------:R-:W-:Y:S01]  /*fdb0*/  IABS R4, R9 ;  /* 0x0000000900047213 */ /* 0x000fe20000000000 */
[----:B------:R-:W-:Y:S02]  /*fdc0*/  IMAD.MOV R6, RZ, RZ, -R6 ;  /* 0x000000ffff067224 */ /* 0x000fe400078e0a06 */
[----:B------:R-:W-:Y:S02]  /*fdd0*/  IMAD.MOV R7, RZ, RZ, -R7 ;  /* 0x000000ffff077224 */ /* 0x000fe400078e0a07 */
[----:B------:R-:W-:Y:S01]  /*fde0*/  @!P4 IMAD.IADD R22, R22, 0x1, -R0 ;  /* 0x000000011616c824 */ /* 0x000fe200078e0a00 */
[C---:B------:R-:W-:Y:S01]  /*fdf0*/  ISETP.GT.U32.AND P4, PT, R0.reuse, R26, PT ;  /* 0x0000001a0000720c */ /* 0x040fe20003f84070 */
[----:B------:R-:W-:-:S02]  /*fe00*/  IMAD R25, R0, R6, R25 ;  /* 0x0000000600197224 */ /* 0x000fc400078e0219 */
[----:B------:R-:W-:Y:S02]  /*fe10*/  IMAD R29, R0, R7, R29 ;  /* 0x00000007001d7224 */ /* 0x000fe400078e021d */
[----:B------:R-:W-:-:S04]  /*fe20*/  IMAD.HI.U32 R6, R2, R4, RZ ;  /* 0x0000000402067227 */ /* 0x000fc800078e00ff */
[----:B------:R-:W-:Y:S01]  /*fe30*/  @!P1 IMAD.IADD R24, R24, 0x1, -R0 ;  /* 0x0000000118189824 */ /* 0x000fe200078e0a00 */
[----:B------:R-:W-:Y:S01]  /*fe40*/  ISETP.GT.U32.AND P1, PT, R0, R29, PT ;  /* 0x0000001d0000720c */ /* 0x000fe20003f24070 */
[----:B------:R-:W-:-:S04]  /*fe50*/  IMAD.MOV R6, RZ, RZ, -R6 ;  /* 0x000000ffff067224 */ /* 0x000fc800078e0a06 */
[----:B------:R-:W-:Y:S02]  /*fe60*/  IMAD R4, R0, R6, R4 ;  /* 0x0000000600047224 */ /* 0x000fe400078e0204 */
[----:B------:R-:W-:-:S03]  /*fe70*/  @!P4 IMAD.IADD R26, R26, 0x1, -R0 ;  /* 0x000000011a1ac824 */ /* 0x000fc600078e0a00 */
[----:B------:R-:W-:-:S03]  /*fe80*/  ISETP.GT.U32.AND P4, PT, R0, R4, PT ;  /* 0x000000040000720c */ /* 0x000fc60003f84070 */
[--C-:B------:R-:W-:Y:S01]  /*fe90*/  @!P1 IMAD.IADD R29, R29, 0x1, -R0.reuse ;  /* 0x000000011d1d9824 */ /* 0x100fe200078e0a00 */
[----:B------:R-:W-:Y:S02]  /*fea0*/  ISETP.GE.AND P1, PT, R16, RZ, PT ;  /* 0x000000ff1000720c */ /* 0x000fe40003f26270 */
[----:B------:R-:W2:Y:S07]  /*feb0*/  LDL.LU R16, [R1+0x5d4] ;  /* 0x0005d40001107983 */ /* 0x000eae0000300800 */
[----:B------:R-:W-:Y:S01]  /*fec0*/  @!P4 IMAD.IADD R4, R4, 0x1, -R0 ;  /* 0x000000010404c824 */ /* 0x000fe200078e0a00 */
[----:B------:R-:W-:-:S02]  /*fed0*/  ISETP.GE.AND P4, PT, R15, RZ, PT ;  /* 0x000000ff0f00720c */ /* 0x000fc40003f86270 */
[----:B------:R-:W3:Y:S01]  /*fee0*/  LDL.LU R15, [R1+0x5d8] ;  /* 0x0005d800010f7983 */ /* 0x000ee20000300800 */
[C---:B------:R-:W-:Y:S02]  /*fef0*/  ISETP.GT.U32.AND P5, PT, R0.reuse, R21, PT ;  /* 0x000000150000720c */ /* 0x040fe40003fa4070 */
[----:B------:R-:W-:-:S11]  /*ff00*/  ISETP.GT.U32.AND P2, PT, R0, R23, PT ;  /* 0x000000170000720c */ /* 0x000fd60003f44070 */
[----:B------:R-:W-:Y:S01]  /*ff10*/  @!P5 IMAD.IADD R21, R21, 0x1, -R0 ;  /* 0x000000011515d824 */ /* 0x000fe200078e0a00 */
[----:B------:R-:W-:Y:S02]  /*ff20*/  ISETP.GT.U32.AND P5, PT, R0, R25, PT ;  /* 0x000000190000720c */ /* 0x000fe40003fa4070 */
[----:B------:R-:W-:Y:S02]  /*ff30*/  IABS R5, R3 ;  /* 0x0000000300057213 */ /* 0x000fe40000000000 */
[----:B------:R-:W-:-:S03]  /*ff40*/  IABS R6, R11 ;  /* 0x0000000b00067213 */ /* 0x000fc60000000000 */
[----:B------:R-:W-:-:S06]  /*ff50*/  IMAD.HI.U32 R7, R2, R5, RZ ;  /* 0x0000000502077227 */ /* 0x000fcc00078e00ff */
[----:B------:R-:W-:Y:S01]  /*ff60*/  @!P5 IMAD.IADD R25, R25, 0x1, -R0 ;  /* 0x000000011919d824 */ /* 0x000fe200078e0a00 */
[----:B------:R-:W-:Y:S01]  /*ff70*/  ISETP.GE.AND P5, PT, R28, RZ, PT ;  /* 0x000000ff1c00720c */ /* 0x000fe20003fa6270 */
[----:B------:R-:W-:Y:S02]  /*ff80*/  IMAD.MOV R7, RZ, RZ, -R7 ;  /* 0x000000ffff077224 */ /* 0x000fe400078e0a07 */
[----:B------:R-:W-:-:S04]  /*ff90*/  IMAD.HI.U32 R28, R2, R6, RZ ;  /* 0x00000006021c7227 */ /* 0x000fc800078e00ff */
[----:B------:R-:W-:Y:S01]  /*ffa0*/  @!P2 IMAD.IADD R23, R23, 0x1, -R0 ;  /* 0x000000011717a824 */ /* 0x000fe200078e0a00 */
[C---:B------:R-:W-:Y:S01]  /*ffb0*/  ISETP.GT.U32.AND P2, PT, R0.reuse, R27, PT ;  /* 0x0000001b0000720c */ /* 0x040fe20003f44070 */
[C---:B------:R-:W-:Y:S01]  /*ffc0*/  IMAD R5, R0.reuse, R7, R5 ;  /* 0x0000000700057224 */ /* 0x040fe200078e0205 */
[----:B------:R-:W-:Y:S01]  /*ffd0*/  IABS R7, R10 ;  /* 0x0000000a00077213 */ /* 0x000fe20000000000 */
[----:B------:R-:W-:Y:S02]  /*ffe0*/  IMAD.MOV R28, RZ, RZ, -R28 ;  /* 0x000000ffff1c7224 */ /* 0x000fe400078e0a1c */
[----:B------:R-:W-:Y:S01]  /*fff0*/  @!P5 IMAD.MOV R21, RZ, RZ, -R21 ;  /* 0x000000ffff15d224 */ /* 0x000fe200078e0a15 */
[C---:B------:R-:W-:Y:S01]  /*10000*/  ISETP.GT.U32.AND P5, PT, R0.reuse, R29, PT ;  /* 0x0000001d0000720c */ /* 0x040fe20003fa4070 */
[----:B------:R-:W-:Y:S02]  /*10010*/  IMAD R6, R0, R28, R6 ;  /* 0x0000001c00067224 */ /* 0x000fe400078e0206 */
[----:B------:R-:W-:-:S04]  /*10020*/  IMAD.HI.U32 R28, R2, R7, RZ ;  /* 0x00000007021c7227 */ /* 0x000fc800078e00ff */
[----:B------:R-:W-:Y:S02]  /*10030*/  IMAD.MOV R28, RZ, RZ, -R28 ;  /* 0x000000ffff1c7224 */ /* 0x000fe400078e0a1c */
[--C-:B------:R-:W-:Y:S01]  /*10040*/  @!P2 IMAD.IADD R27, R27, 0x1, -R0.reuse ;  /* 0x000000011b1ba824 */ /* 0x100fe200078e0a00 */
[C---:B------:R-:W-:Y:S01]  /*10050*/  ISETP.GT.U32.AND P2, PT, R0.reuse, R5, PT ;  /* 0x000000050000720c */ /* 0x040fe20003f44070 */
[----:B------:R-:W-:Y:S02]  /*10060*/  IMAD R7, R0, R28, R7 ;  /* 0x0000001c00077224 */ /* 0x000fe400078e0207 */
[----:B------:R-:W-:-:S03]  /*10070*/  @!P5 IMAD.IADD R29, R29, 0x1, -R0 ;  /* 0x000000011d1dd824 */ /* 0x000fc600078e0a00 */
[----:B------:R-:W-:-:S07]  /*10080*/  ISETP.GT.U32.AND P5, PT, R0, R7, PT ;  /* 0x000000070000720c */ /* 0x000fce0003fa4070 */
[----:B------:R-:W-:Y:S01]  /*10090*/  @!P2 IMAD.IADD R5, R5, 0x1, -R0 ;  /* 0x000000010505a824 */ /* 0x000fe200078e0a00 */
[----:B------:R-:W-:-:S05]  /*100a0*/  ISETP.GT.U32.AND P2, PT, R0, R26, PT ;  /* 0x0000001a0000720c */ /* 0x000fca0003f44070 */
[----:B------:R-:W-:Y:S01]  /*100b0*/  @!P5 IMAD.IADD R7, R7, 0x1, -R0 ;  /* 0x000000010707d824 */ /* 0x000fe200078e0a00 */
[----:B------:R-:W-:Y:S02]  /*100c0*/  ISETP.GE.AND P5, PT, R9, RZ, PT ;  /* 0x000000ff0900720c */ /* 0x000fe40003fa6270 */
[----:B------:R-:W0:Y:S01]  /*100d0*/  S2R R9, SR_TID.X ;  /* 0x0000000000097919 */ /* 0x000e220000002100 */
[----:B------:R-:W-:Y:S01]  /*100e0*/  @!P0 IMAD.MOV R18, RZ, RZ, -R18 ;  /* 0x000000ffff128224 */ /* 0x000fe200078e0a12 */
[----:B------:R-:W-:Y:S02]  /*100f0*/  IABS R8, R12 ;  /* 0x0000000c00087213 */ /* 0x000fe40000000000 */
[----:B------:R-:W-:Y:S01]  /*10100*/  ISETP.GT.U32.AND P0, PT, R0, R25, PT ;  /* 0x000000190000720c */ /* 0x000fe20003f04070 */
[----:B------:R-:W-:Y:S01]  /*10110*/  @!P2 IMAD.IADD R26, R26, 0x1, -R0 ;  /* 0x000000011a1aa824 */ /* 0x000fe200078e0a00 */
[C---:B------:R-:W-:Y:S01]  /*10120*/  ISETP.GT.U32.AND P2, PT, R0.reuse, R6, PT ;  /* 0x000000060000720c */ /* 0x040fe20003f44070 */
[----:B------:R-:W-:Y:S01]  /*10130*/  @!P6 IMAD.MOV R19, RZ, RZ, -R19 ;  /* 0x000000ffff13e224 */ /* 0x000fe200078e0a13 */
[----:B------:R-:W-:Y:S01]  /*10140*/  ISETP.GT.U32.AND P6, PT, R0, R4, PT ;  /* 0x000000040000720c */ /* 0x000fe20003fc4070 */
[----:B------:R-:W-:-:S04]  /*10150*/  IMAD.HI.U32 R2, R2, R8, RZ ;  /* 0x0000000802027227 */ /* 0x000fc800078e00ff */
[----:B------:R-:W-:Y:S01]  /*10160*/  @!P3 IMAD.MOV R20, RZ, RZ, -R20 ;  /* 0x000000ffff14b224 */ /* 0x000fe200078e0a14 */
[C---:B------:R-:W-:Y:S01]  /*10170*/  ISETP.GT.U32.AND P3, PT, R0.reuse, R27, PT ;  /* 0x0000001b0000720c */ /* 0x040fe20003f64070 */
[----:B------:R-:W-:Y:S01]  /*10180*/  @!P1 IMAD.MOV R22, RZ, RZ, -R22 ;  /* 0x000000ffff169224 */ /* 0x000fe200078e0a16 */
[C---:B------:R-:W-:Y:S01]  /*10190*/  ISETP.GT.U32.AND P1, PT, R0.reuse, R5, PT ;  /* 0x000000050000720c */ /* 0x040fe20003f24070 */
[----:B------:R-:W-:Y:S02]  /*101a0*/  IMAD.MOV R2, RZ, RZ, -R2 ;  /* 0x000000ffff027224 */ /* 0x000fe400078e0a02 */
[----:B------:R-:W-:Y:S02]  /*101b0*/  @!P0 IMAD.IADD R25, R25, 0x1, -R0 ;  /* 0x0000000119198824 */ /* 0x000fe400078e0a00 */
[----:B------:R-:W-:Y:S02]  /*101c0*/  IMAD R8, R0, R2, R8 ;  /* 0x0000000200087224 */ /* 0x000fe400078e0208 */
[----:B------:R-:W-:-:S02]  /*101d0*/  @!P2 IMAD.IADD R6, R6, 0x1, -R0 ;  /* 0x000000010606a824 */ /* 0x000fc400078e0a00 */
[--C-:B------:R-:W-:Y:S01]  /*101e0*/  @!P6 IMAD.IADD R4, R4, 0x1, -R0.reuse ;  /* 0x000000010404e824 */ /* 0x100fe200078e0a00 */
[C---:B------:R-:W-:Y:S01]  /*101f0*/  ISETP.GT.U32.AND P6, PT, R0.reuse, R8, PT ;  /* 0x000000080000720c */ /* 0x040fe20003fc4070 */
[----:B------:R-:W-:Y:S01]  /*10200*/  @!P4 IMAD.MOV R23, RZ, RZ, -R23 ;  /* 0x000000ffff17c224 */ /* 0x000fe200078e0a17 */
[----:B------:R-:W-:Y:S01]  /*10210*/  ISETP.GT.U32.AND P4, PT, R0, R6, PT ;  /* 0x000000060000720c */ /* 0x000fe20003f84070 */
[--C-:B------:R-:W-:Y:S02]  /*10220*/  @!P3 IMAD.IADD R27, R27, 0x1, -R0.reuse ;  /* 0x000000011b1bb824 */ /* 0x100fe400078e0a00 */
[----:B------:R-:W-:Y:S01]  /*10230*/  @!P1 IMAD.IADD R5, R5, 0x1, -R0 ;  /* 0x0000000105059824 */ /* 0x000fe200078e0a00 */
[----:B------:R-:W-:Y:S02]  /*10240*/  ISETP.GE.AND P1, PT, R17, RZ, PT ;  /* 0x000000ff1100720c */ /* 0x000fe40003f26270 */
[C---:B0-----:R-:W-:Y:S02]  /*10250*/  LOP3.LUT R28, R9.reuse, 0x7, RZ, 0xc0, !PT ;  /* 0x00000007091c7812 */ /* 0x041fe400078ec0ff */
[----:B------:R-:W-:Y:S01]  /*10260*/  ISETP.GE.AND P2, PT, R14, RZ, PT ;  /* 0x000000ff0e00720c */ /* 0x000fe20003f46270 */
[----:B------:R-:W-:-:S02]  /*10270*/  IMAD.SHL.U32 R2, R9, 0x2, RZ ;  /* 0x0000000209027824 */ /* 0x000fc400078e00ff */
[--C-:B------:R-:W-:Y:S01]  /*10280*/  @!P6 IMAD.IADD R8, R8, 0x1, -R0.reuse ;  /* 0x000000010808e824 */ /* 0x100fe200078e0a00 */
[----:B------:R-:W-:Y:S01]  /*10290*/  ISETP.GE.AND P6, PT, R11, RZ, PT ;  /* 0x000000ff0b00720c */ /* 0x000fe20003fc6270 */
[----:B------:R-:W-:Y:S01]  /*102a0*/  @!P4 IMAD.IADD R6, R6, 0x1, -R0 ;  /* 0x000000010606c824 */ /* 0x000fe200078e0a00 */
[----:B------:R-:W-:Y:S01]  /*102b0*/  ISETP.GE.AND P4, PT, R10, RZ, PT ;  /* 0x000000ff0a00720c */ /* 0x000fe20003f86270 */
[----:B------:R-:W-:Y:S01]  /*102c0*/  STL [R1+0x1bcc], R18 ;  /* 0x001bcc1201007387 */ /* 0x000fe20000100800 */
[----:B------:R-:W-:Y:S02]  /*102d0*/  IMAD.SHL.U32 R10, R9, 0x80, RZ ;  /* 0x00000080090a7824 */ /* 0x000fe400078e00ff */
[----:B------:R-:W-:Y:S01]  /*102e0*/  IMAD R11, R28, 0x90, RZ ;  /* 0x000000901c0b7824 */ /* 0x000fe200078e02ff */
[----:B------:R-:W-:Y:S01]  /*102f0*/  STL [R1+0x1bd0], R19 ;  /* 0x001bd01301007387 */ /* 0x000fe20000100800 */
[----:B------:R-:W-:-:S03]  /*10300*/  @!P1 IMAD.MOV R26, RZ, RZ, -R26 ;  /* 0x000000ffff1a9224 */ /* 0x000fc600078e0a1a */
[----:B------:R-:W-:Y:S01]  /*10310*/  STL [R1+0x1bd4], R20 ;  /* 0x001bd41401007387 */ /* 0x000fe20000100800 */
[----:B------:R-:W-:-:S03]  /*10320*/  @!P2 IMAD.MOV R27, RZ, RZ, -R27 ;  /* 0x000000ffff1ba224 */ /* 0x000fc600078e0a1b */
[----:B------:R-:W-:Y:S04]  /*10330*/  STL [R1+0x1bd8], R21 ;  /* 0x001bd81501007387 */ /* 0x000fe80000100800 */
[----:B------:R-:W-:Y:S04]  /*10340*/  STL [R1+0x1bdc], R22 ;  /* 0x001bdc1601007387 */ /* 0x000fe80000100800 */
[----:B------:R-:W4:Y:S04]  /*10350*/  LDL.LU R17, [R1+0x1c2c] ;  /* 0x001c2c0001117983 */ /* 0x000f280000300800 */
[----:B------:R-:W-:Y:S01]  /*10360*/  STL [R1+0x1be0], R23 ;  /* 0x001be01701007387 */ /* 0x000fe20000100800 */
[----:B------:R-:W-:-:S02]  /*10370*/  LOP3.LUT R9, R9, 0x3f, RZ, 0xc0, !PT ;  /* 0x0000003f09097812 */ /* 0x000fc400078ec0ff */
[----:B--2---:R-:W-:Y:S02]  /*10380*/  ISETP.GE.AND P0, PT, R16, RZ, PT ;  /* 0x000000ff1000720c */ /* 0x004fe40003f06270 */
[----:B---3--:R-:W-:-:S11]  /*10390*/  ISETP.GE.AND P3, PT, R15, RZ, PT ;  /* 0x000000ff0f00720c */ /* 0x008fd60003f66270 */
[----:B------:R-:W-:Y:S01]  /*103a0*/  @!P0 IMAD.MOV R24, RZ, RZ, -R24 ;  /* 0x000000ffff188224 */ /* 0x000fe200078e0a18 */
[----:B------:R-:W-:Y:S01]  /*103b0*/  ISETP.GE.AND P0, PT, R13, RZ, PT ;  /* 0x000000ff0d00720c */ /* 0x000fe20003f06270 */
[----:B------:R-:W-:-:S05]  /*103c0*/  IMAD R13, R28, 0x110, RZ ;  /* 0x000001101c0d7824 */ /* 0x000fca00078e02ff */
[----:B------:R-:W-:Y:S01]  /*103d0*/  LOP3.LUT R28, R13, 0x10, R2, 0x78, !PT ;  /* 0x000000100d1c7812 */ /* 0x000fe200078e7802 */
[----:B------:R-:W-:-:S03]  /*103e0*/  @!P3 IMAD.MOV R25, RZ, RZ, -R25 ;  /* 0x000000ffff19b224 */ /* 0x000fc600078e0a19 */
[----:B------:R-:W-:Y:S01]  /*103f0*/  LOP3.LUT R28, R28, 0x800, R10, 0xf8, !PT ;  /* 0x000008001c1c7812 */ /* 0x000fe200078ef80a */
[----:B------:R0:W-:Y:S02]  /*10400*/  STL [R1+0x1be4], R24 ;  /* 0x001be41801007387 */ /* 0x0001e40000100800 */
[----:B------:R-:W-:Y:S02]  /*10410*/  @!P0 IMAD.MOV R29, RZ, RZ, -R29 ;  /* 0x000000ffff1d8224 */ /* 0x000fe400078e0a1d */
[----:B------:R-:W-:Y:S04]  /*10420*/  STL [R1+0x1be8], R25 ;  /* 0x001be81901007387 */ /* 0x000fe80000100800 */
[----:B------:R-:W-:Y:S04]  /*10430*/  STL [R1+0x1bec], R26 ;  /* 0x001bec1a01007387 */ /* 0x000fe80000100800 */
[----:B------:R-:W-:Y:S04]  /*10440*/  STL [R1+0x1b30], R28 ;  /* 0x001b301c01007387 */ /* 0x000fe80000100800 */
[----:B------:R-:W-:Y:S04]  /*10450*/  STL [R1+0x1bf0], R27 ;  /* 0x001bf01b01007387 */ /* 0x000fe80000100800 */
[----:B------:R-:W-:Y:S04]  /*10460*/  STL [R1+0x1b34], R3 ;  /* 0x001b340301007387 */ /* 0x000fe80000100800 */
[----:B------:R-:W-:Y:S04]  /*10470*/  STL [R1+0x1bf4], R29 ;  /* 0x001bf41d01007387 */ /* 0x000fe80000100800 */
[----:B0-----:R-:W2:Y:S01]  /*10480*/  LDL.LU R24, [R1+0x4c0] ;  /* 0x0004c00001187983 */ /* 0x001ea20000300800 */
[----:B------:R-:W-:-:S03]  /*10490*/  ISETP.GT.U32.AND P3, PT, R0, R7, PT ;  /* 0x000000070000720c */ /* 0x000fc60003f64070 */
[----:B------:R-:W3:Y:S04]  /*104a0*/  LDL.LU R23, [R1+0x4bc] ;  /* 0x0004bc0001177983 */ /* 0x000ee80000300800 */
[----:B------:R-:W3:Y:S04]  /*104b0*/  LDL.LU R22, [R1+0x4b0] ;  /* 0x0004b00001167983 */ /* 0x000ee80000300800 */
[----:B------:R-:W3:Y:S04]  /*104c0*/  LDL.LU R21, [R1+0x4ac] ;  /* 0x0004ac0001157983 */ /* 0x000ee80000300800 */
[----:B------:R-:W3:Y:S04]  /*104d0*/  LDL.LU R20, [R1+0x4a8] ;  /* 0x0004a80001147983 */ /* 0x000ee80000300800 */
[----:B------:R-:W3:Y:S04]  /*104e0*/  LDL.LU R19, [R1+0x4a4] ;  /* 0x0004a40001137983 */ /* 0x000ee80000300800 */
[----:B------:R-:W3:Y:S04]  /*104f0*/  LDL.LU R18, [R1+0x4a0] ;  /* 0x0004a00001127983 */ /* 0x000ee80000300800 */
[----:B------:R-:W3:Y:S04]  /*10500*/  LDL.LU R16, [R1+0x49c] ;  /* 0x00049c0001107983 */ /* 0x000ee80000300800 */
[----:B------:R-:W3:Y:S01]  /*10510*/  LDL.LU R15, [R1+0x490] ;  /* 0x00049000010f7983 */ /* 0x000ee20000300800 */
[----:B------:R-:W-:Y:S01]  /*10520*/  @!P3 IMAD.IADD R7, R7, 0x1, -R0 ;  /* 0x000000010707b824 */ /* 0x000fe200078e0a00 */
[----:B------:R-:W-:-:S02]  /*10530*/  ISETP.GE.AND P3, PT, R12, RZ, PT ;  /* 0x000000ff0c00720c */ /* 0x000fc40003f66270 */
[----:B------:R-:W3:Y:S04]  /*10540*/  LDL.LU R14, [R1+0x48c] ;  /* 0x00048c00010e7983 */ /* 0x000ee80000300800 */
[----:B------:R-:W3:Y:S04]  /*10550*/  LDL.LU R13, [R1+0x488] ;  /* 0x00048800010d7983 */ /* 0x000ee80000300800 */
[----:B------:R-:W3:Y:S01]  /*10560*/  LDL.LU R12, [R1+0x484] ;  /* 0x00048400010c7983 */ /* 0x000ee20000300800 */
[----:B------:R-:W-:Y:S01]  /*10570*/  LOP3.LUT R2, R11, 0x30, R2, 0x78, !PT ;  /* 0x000000300b027812 */ /* 0x000fe200078e7802 */
[----:B------:R-:W-:-:S02]  /*10580*/  IMAD R2, R9, UR6, RZ ;  /* 0x0000000609027c24 */ /* 0x000fc4000f8e02ff */
[----:B------:R-:W3:Y:S04]  /*10590*/  LDL.LU R10, [R1+0x480] ;  /* 0x00048000010a7983 */ /* 0x000ee80000300800 */
[----:B------:R-:W3:Y:S01]  /*105a0*/  LDL.LU R9, [R1+0x478] ;  /* 0x0004780001097983 */ /* 0x000ee20000300800 */
[----:B------:R-:W-:Y:S01]  /*105b0*/  ISETP.GT.U32.AND P1, PT, R0, R8, PT ;  /* 0x000000080000720c */ /* 0x000fe20003f24070 */
[----:B------:R-:W-:Y:S01]  /*105c0*/  @!P5 IMAD.MOV R4, RZ, RZ, -R4 ;  /* 0x000000ffff04d224 */ /* 0x000fe200078e0a04 */
[----:B------:R-:W-:Y:S01]  /*105d0*/  LEA R2, P2, R2, UR14, 0x1 ;  /* 0x0000000e02027c11 */ /* 0x000fe2000f8408ff */
[----:B------:R-:W3:Y:S10]  /*105e0*/  LDL.LU R11, [R1+0x474] ;  /* 0x00047400010b7983 */ /* 0x000ef40000300800 */
[----:B------:R-:W-:Y:S01]  /*105f0*/  @!P1 IMAD.IADD R8, R8, 0x1, -R0 ;  /* 0x0000000108089824 */ /* 0x000fe200078e0a00 */
[----:B------:R-:W-:Y:S01]  /*10600*/  ISETP.GE.AND P1, PT, R3, RZ, PT ;  /* 0x000000ff0300720c */ /* 0x000fe20003f26270 */
[----:B------:R-:W-:Y:S01]  /*10610*/  @!P6 IMAD.MOV R6, RZ, RZ, -R6 ;  /* 0x000000ffff06e224 */ /* 0x000fe200078e0a06 */
[----:B------:R-:W-:Y:S01]  /*10620*/  STL [R1+0x1b58], R2 ;  /* 0x001b580201007387 */ /* 0x000fe20000100800 */
[----:B------:R-:W-:-:S02]  /*10630*/  @!P4 IMAD.MOV R7, RZ, RZ, -R7 ;  /* 0x000000ffff07c224 */ /* 0x000fc400078e0a07 */
[----:B------:R-:W-:Y:S01]  /*10640*/  @!P3 IMAD.MOV R8, RZ, RZ, -R8 ;  /* 0x000000ffff08b224 */ /* 0x000fe200078e0a08 */
[----:B------:R2:W-:Y:S07]  /*10650*/  STL [R1+0x1bf8], R4 ;  /* 0x001bf80401007387 */ /* 0x0005ee0000100800 */
[----:B------:R-:W-:-:S05]  /*10660*/  @!P1 IMAD.MOV R5, RZ, RZ, -R5 ;  /* 0x000000ffff059224 */ /* 0x000fca00078e0a05 */
[----:B------:R-:W-:Y:S04]  /*10670*/  STL [R1+0x1bfc], R5 ;  /* 0x001bfc0501007387 */ /* 0x000fe80000100800 */
[----:B------:R-:W-:Y:S01]  /*10680*/  STL [R1+0x1c00], R6 ;  /* 0x001c000601007387 */ /* 0x000fe20000100800 */
[----:B----4-:R-:W-:Y:S02]  /*10690*/  ISETP.NE.AND P0, PT, R17, RZ, PT ;  /* 0x000000ff1100720c */ /* 0x010fe40003f05270 */
[----:B------:R-:W-:Y:S01]  /*106a0*/  LOP3.LUT R0, RZ, R17, RZ, 0x33, !PT ;  /* 0x00000011ff007212 */ /* 0x000fe200078e33ff */
[----:B------:R-:W-:Y:S04]  /*106b0*/  STL [R1+0x1c04], R7 ;  /* 0x001c040701007387 */ /* 0x000fe80000100800 */
[----:B------:R-:W-:Y:S01]  /*106c0*/  STL [R1+0x1c08], R8 ;  /* 0x001c080801007387 */ /* 0x000fe20000100800 */
[----:B--2---:R-:W-:-:S02]  /*106d0*/  SEL R4, R0, R24, !P0 ;  /* 0x0000001800047207 */ /* 0x004fc40004000000 */
[----:B---3--:R-:W-:-:S03]  /*106e0*/  SEL R3, R0, R23, !P0 ;  /* 0x0000001700037207 */ /* 0x008fc60004000000 */
[----:B------:R0:W-:Y:S01]  /*106f0*/  STL [R1+0x10], R4 ;  /* 0x0000100401007387 */ /* 0x0001e20000100800 */
[----:B------:R-:W-:-:S03]  /*10700*/  SEL R2, R0, R22, !P0 ;  /* 0x0000001600027207 */ /* 0x000fc60004000000 */
[----:B------:R1:W-:Y:S01]  /*10710*/  STL [R1+0xc], R3 ;  /* 0x00000c0301007387 */ /* 0x0003e20000100800 */
[C---:B------:R-:W-:Y:S02]  /*10720*/  SEL R17, R0.reuse, R21, !P0 ;  /* 0x0000001500117207 */ /* 0x040fe40004000000 */
[----:B0-----:R-:W-:-:S03]  /*10730*/  SEL R4, R0, R20, !P0 ;  /* 0x0000001400047207 */ /* 0x001fc60004000000 */
[----:B------:R-:W-:Y:S01]  /*10740*/  STL [R1+0x1c0c], R17 ;  /* 0x001c0c1101007387 */ /* 0x000fe20000100800 */
[----:B-1----:R-:W-:-:S03]  /*10750*/  SEL R3, R0, R19, !P0 ;  /* 0x0000001300037207 */ /* 0x002fc60004000000 */
[----:B------:R0:W-:Y:S04]  /*10760*/  STL [R1+0x8], R2 ;  /* 0x0000080201007387 */ /* 0x0001e80000100800 */
[----:B------:R1:W-:Y:S04]  /*10770*/  STL [R1+0x40], R4 ;  /* 0x0000400401007387 */ /* 0x0003e80000100800 */
[----:B------:R2:W-:Y:S01]  /*10780*/  STL [R1+0x54], R3 ;  /* 0x0000540301007387 */ /* 0x0005e20000100800 */
[C---:B0-----:R-:W-:Y:S02]  /*10790*/  SEL R2, R0.reuse, R18, !P0 ;  /* 0x0000001200027207 */ /* 0x041fe40004000000 */
[----:B-1----:R-:W-:-:S03]  /*107a0*/  SEL R4, R0, R16, !P0 ;  /* 0x0000001000047207 */ /* 0x002fc60004000000 */
[----:B------:R0:W-:Y:S01]  /*107b0*/  STL [R1+0x60], R2 ;  /* 0x0000600201007387 */ /* 0x0001e20000100800 */
[----:B--2---:R-:W-:-:S03]  /*107c0*/  SEL R3, R0, R15, !P0 ;  /* 0x0000000f00037207 */ /* 0x004fc60004000000 */
[----:B------:R1:W-:Y:S04]  /*107d0*/  STL [R1+0x74], R4 ;  /* 0x0000740401007387 */ /* 0x0003e80000100800 */
[----:B------:R2:W-:Y:S01]  /*107e0*/  STL [R1+0x7c], R3 ;  /* 0x00007c0301007387 */ /* 0x0005e20000100800 */
[C---:B0-----:R-:W-:Y:S02]  /*107f0*/  SEL R2, R0.reuse, R14, !P0 ;  /* 0x0000000e00027207 */ /* 0x041fe40004000000 */
[----:B-1----:R-:W-:-:S03]  /*10800*/  SEL R4, R0, R13, !P0 ;  /* 0x0000000d00047207 */ /* 0x002fc60004000000 */
[----:B------:R0:W-:Y:S01]  /*10810*/  STL [R1+0x9c], R2 ;  /* 0x00009c0201007387 */ /* 0x0001e20000100800 */
[----:B--2---:R-:W-:-:S03]  /*10820*/  SEL R3, R0, R12, !P0 ;  /* 0x0000000c00037207 */ /* 0x004fc60004000000 */
[----:B------:R-:W-:Y:S01]  /*10830*/  STL [R1+0xb0], R4 ;  /* 0x0000b00401007387 */ /* 0x000fe20000100800 */
[----:B0-----:R-:W-:-:S03]  /*10840*/  SEL R2, R0, R10, !P0 ;  /* 0x0000000a00027207 */ /* 0x001fc60004000000 */
[----:B------:R-:W2:Y:S04]  /*10850*/  LDL.LU R10, [R1+0x464] ;  /* 0x00046400010a7983 */ /* 0x000ea80000300800 */
[----:B------:R0:W-:Y:S04]  /*10860*/  STL [R1+0xbc], R3 ;  /* 0x0000bc0301007387 */ /* 0x0001e80000100800 */
[----:B------:R1:W-:Y:S01]  /*10870*/  STL [R1+0xc4], R2 ;  /* 0x0000c40201007387 */ /* 0x0003e20000100800 */
[----:B0-----:R-:W-:-:S03]  /*10880*/  SEL R3, R0, R9, !P0 ;  /* 0x0000000900037207 */ /* 0x001fc60004000000 */
[----:B------:R-:W3:Y:S04]  /*10890*/  LDL.LU R9, [R1+0x460] ;  /* 0x0004600001097983 */ /* 0x000ee80000300800 */
[----:B------:R-:W-:Y:S04]  /*108a0*/  STL [R1+0xd8], R3 ;  /* 0x0000d80301007387 */ /* 0x000fe80000100800 */
[----:B------:R-:W4:Y:S01]  /*108b0*/  LDL.LU R17, [R1+0x444] ;  /* 0x0004440001117983 */ /* 0x000f220000300800 */
[----:B-1----:R-:W-:-:S03]  /*108c0*/  SEL R2, R0, R11, !P0 ;  /* 0x0000000b00027207 */ /* 0x002fc60004000000 */
[----:B----4-:R0:W-:Y:S04]  /*108d0*/  STL [R1+0x1c28], R17 ;  /* 0x001c281101007387 */ /* 0x0101e80000100800 */
[----:B------:R1:W-:Y:S04]  /*108e0*/  STL [R1+0xf8], R2 ;  /* 0x0000f80201007387 */ /* 0x0003e80000100800 */
[----:B0-----:R-:W4:Y:S04]  /*108f0*/  LDL.LU R17, [R1+0x44c] ;  /* 0x00044c0001117983 */ /* 0x001f280000300800 */
[----:B------:R-:W4:Y:S04]  /*10900*/  LDL.LU R8, [R1+0x440] ;  /* 0x0004400001087983 */ /* 0x000f280000300800 */
[----:B------:R-:W4:Y:S04]  /*10910*/  LDL.LU R7, [R1+0x43c] ;  /* 0x00043c0001077983 */ /* 0x000f280000300800 */
[----:B------:R-:W4:Y:S04]  /*10920*/  LDL.LU R6, [R1+0x434] ;  /* 0x0004340001067983 */ /* 0x000f280000300800 */
[----:B------:R-:W4:Y:S04]  /*10930*/  LDL.LU R5, [R1+0x42c] ;  /* 0x00042c0001057983 */ /* 0x000f280000300800 */
[----:B------:R-:W4:Y:S04]  /*10940*/  LDL.LU R4, [R1+0x428] ;  /* 0x0004280001047983 */ /* 0x000f280000300800 */
[----:B-1----:R-:W4:Y:S04]  /*10950*/  LDL.LU R2, [R1+0x424] ;  /* 0x0004240001027983 */ /* 0x002f280000300800 */
[----:B------:R-:W4:Y:S04]  /*10960*/  LDL.LU R29, [R1+0x420] ;  /* 0x00042000011d7983 */ /* 0x000f280000300800 */
        /* <DEDUP_REMOVED lines=9> */
[----:B------:R-:W4:Y:S01]  /*10a00*/  LDL.LU R20, [R1+0x3e0] ;  /* 0x0003e00001147983 */ /* 0x000f220000300800 */
[----:B--2---:R-:W-:-:S03]  /*10a10*/  SEL R12, R0, R10, !P0 ;  /* 0x0000000a000c7207 */ /* 0x004fc60004000000 */
[----:B------:R-:W2:Y:S04]  /*10a20*/  LDL.LU R19, [R1+0x3dc] ;  /* 0x0003dc0001137983 */ /* 0x000ea80000300800 */
[----:B------:R-:W2:Y:S01]  /*10a30*/  LDL.LU R18, [R1+0x3d8] ;  /* 0x0003d80001127983 */ /* 0x000ea20000300800 */
[----:B---3--:R-:W-:-:S03]  /*10a40*/  SEL R9, R0, R9, !P0 ;  /* 0x0000000900097207 */ /* 0x008fc60004000000 */
[----:B------:R-:W3:Y:S04]  /*10a50*/  LDL.LU R16, [R1+0x3d4] ;  /* 0x0003d40001107983 */ /* 0x000ee80000300800 */
[----:B------:R-:W2:Y:S04]  /*10a60*/  LDL.LU R15, [R1+0x3c8] ;  /* 0x0003c800010f7983 */ /* 0x000ea80000300800 */
[----:B------:R-:W2:Y:S04]  /*10a70*/  LDL.LU R14, [R1+0x3c4] ;  /* 0x0003c400010e7983 */ /* 0x000ea80000300800 */
[----:B------:R-:W2:Y:S04]  /*10a80*/  LDL.LU R13, [R1+0x3b8] ;  /* 0x0003b800010d7983 */ /* 0x000ea80000300800 */
[----:B------:R-:W2:Y:S04]  /*10a90*/  LDL.LU R11, [R1+0x3b4] ;  /* 0x0003b400010b7983 */ /* 0x000ea80000300800 */
[----:B------:R-:W2:Y:S04]  /*10aa0*/  LDL.LU R10, [R1+0x3ac] ;  /* 0x0003ac00010a7983 */ /* 0x000ea80000300800 */
[----:B------:R0:W-:Y:S04]  /*10ab0*/  STL [R1+0x10c], R12 ;  /* 0x00010c0c01007387 */ /* 0x0001e80000100800 */
[----:B0-----:R-:W2:Y:S04]  /*10ac0*/  LDL.LU R12, [R1+0x3a8] ;  /* 0x0003a800010c7983 */ /* 0x001ea80000300800 */
[----:B------:R0:W-:Y:S04]  /*10ad0*/  STL [R1+0x114], R9 ;  /* 0x0001140901007387 */ /* 0x0001e80000100800 */
[----:B0-----:R-:W2:Y:S01]  /*10ae0*/  LDL.LU R9, [R1+0x39c] ;  /* 0x00039c0001097983 */ /* 0x001ea20000300800 */
[----:B----4-:R-:W-:-:S05]  /*10af0*/  SEL R17, R0, R17, !P0 ;  /* 0x0000001100117207 */ /* 0x010fca0004000000 */
[----:B------:R0:W-:Y:S04]  /*10b00*/  STL [R1+0x120], R17 ;  /* 0x0001201101007387 */ /* 0x0001e80000100800 */
[----:B0-----:R-:W4:Y:S01]  /*10b10*/  LDL.LU R17, [R1+0x1c28] ;  /* 0x001c280001117983 */ /* 0x001f220000300800 */
[C---:B------:R-:W-:Y:S02]  /*10b20*/  SEL R8, R0.reuse, R8, !P0 ;  /* 0x0000000800087207 */ /* 0x040fe40004000000 */
[----:B----4-:R-:W-:-:S05]  /*10b30*/  SEL R17, R0, R17, !P0 ;  /* 0x0000001100117207 */ /* 0x010fca0004000000 */
[----:B------:R0:W-:Y:S04]  /*10b40*/  STL [R1+0x130], R17 ;  /* 0x0001301101007387 */ /* 0x0001e80000100800 */
[----:B------:R1:W-:Y:S01]  /*10b50*/  STL [R1+0x138], R8 ;  /* 0x0001380801007387 */ /* 0x0003e20000100800 */
[C---:B0-----:R-:W-:Y:S02]  /*10b60*/  SEL R17, R0.reuse, R7, !P0 ;  /* 0x0000000700117207 */ /* 0x041fe40004000000 */
[C---:B------:R-:W-:Y:S02]  /*10b70*/  SEL R7, R0.reuse, R5, !P0 ;  /* 0x0000000500077207 */ /* 0x040fe40004000000 */
[C---:B-1----:R-:W-:Y:S02]  /*10b80*/  SEL R8, R0.reuse, R6, !P0 ;  /* 0x0000000600087207 */ /* 0x042fe40004000000 */
[C---:B------:R-:W-:Y:S01]  /*10b90*/  SEL R6, R0.reuse, R4, !P0 ;  /* 0x0000000400067207 */ /* 0x040fe20004000000 */
[----:B------:R-:W-:Y:S01]  /*10ba0*/  STL [R1+0x13c], R17 ;  /* 0x00013c1101007387 */ /* 0x000fe20000100800 */
[----:B------:R-:W-:-:S02]  /*10bb0*/  SEL R5, R0, R2, !P0 ;  /* 0x0000000200057207 */ /* 0x000fc40004000000 */
[C---:B------:R-:W-:Y:S01]  /*10bc0*/  SEL R4, R0.reuse, R29, !P0 ;  /* 0x0000001d00047207 */ /* 0x040fe20004000000 */
[----:B------:R-:W-:Y:S01]  /*10bd0*/  STL [R1+0x158], R8 ;  /* 0x0001580801007387 */ /* 0x000fe20000100800 */
[----:B------:R-:W-:-:S03]  /*10be0*/  SEL R2, R0, R3, !P0 ;  /* 0x0000000300027207 */ /* 0x000fc60004000000 */
[----:B------:R-:W-:Y:S01]  /*10bf0*/  STL [R1+0x15c], R7 ;  /* 0x00015c0701007387 */ /* 0x000fe20000100800 */
[----:B------:R-:W-:-:S03]  /*10c00*/  SEL R3, R0, R27, !P0 ;  /* 0x0000001b00037207 */ /* 0x000fc60004000000 */
[----:B------:R-:W-:Y:S04]  /*10c10*/  STL [R1+0x168], R6 ;  /* 0x0001680601007387 */ /* 0x000fe80000100800 */
[----:B------:R-:W-:Y:S04]  /*10c20*/  STL [R1+0x16c], R5 ;  /* 0x00016c0501007387 */ /* 0x000fe80000100800 */
[----:B------:R0:W-:Y:S04]  /*10c30*/  STL [R1+0x174], R4 ;  /* 0x0001740401007387 */ /* 0x0001e80000100800 */
[----:B------:R1:W-:Y:S01]  /*10c40*/  STL [R1+0x178], R2 ;  /* 0x0001780201007387 */ /* 0x0003e20000100800 */
[----:B0-----:R-:W-:-:S03]  /*10c50*/  SEL R4, R0, R28, !P0 ;  /* 0x0000001c00047207 */ /* 0x001fc60004000000 */
[----:B------:R0:W-:Y:S01]  /*10c60*/  STL [R1+0x188], R3 ;  /* 0x0001880301007387 */ /* 0x0001e20000100800 */
[----:B-1----:R-:W-:-:S03]  /*10c70*/  SEL R2, R0, R26, !P0 ;  /* 0x0000001a00027207 */ /* 0x002fc60004000000 */
[----:B------:R1:W-:Y:S04]  /*10c80*/  STL [R1+0x18c], R4 ;  /* 0x00018c0401007387 */ /* 0x0003e80000100800 */
[----:B------:R4:W-:Y:S01]  /*10c90*/  STL [R1+0x190], R2 ;  /* 0x0001900201007387 */ /* 0x0009e20000100800 */
[C---:B0-----:R-:W-:Y:S02]  /*10ca0*/  SEL R3, R0.reuse, R25, !P0 ;  /* 0x0000001900037207 */ /* 0x041fe40004000000 */
[----:B-1----:R-:W-:-:S03]  /*10cb0*/  SEL R4, R0, R24, !P0 ;  /* 0x0000001800047207 */ /* 0x002fc60004000000 */
[----:B------:R0:W-:Y:S01]  /*10cc0*/  STL [R1+0x1a8], R3 ;  /* 0x0001a80301007387 */ /* 0x0001e20000100800 */
[----:B----4-:R-:W-:-:S03]  /*10cd0*/  SEL R2, R0, R23, !P0 ;  /* 0x0000001700027207 */ /* 0x010fc60004000000 */
        /* <DEDUP_REMOVED lines=8> */
[C---:B--2---:R-:W-:Y:S02]  /*10d60*/  SEL R3, R0.reuse, R19, !P0 ;  /* 0x0000001300037207 */ /* 0x044fe40004000000 */
[----:B0-----:R-:W-:-:S03]  /*10d70*/  SEL R4, R0, R18, !P0 ;  /* 0x0000001200047207 */ /* 0x001fc60004000000 */
[----:B------:R0:W-:Y:S01]  /*10d80*/  STL [R1+0x1dc], R3 ;  /* 0x0001dc0301007387 */ /* 0x0001e20000100800 */
[----:B---3--:R-:W-:-:S03]  /*10d90*/  SEL R2, R0, R16, !P0 ;  /* 0x0000001000027207 */ /* 0x008fc60004000000 */
        /* <DEDUP_REMOVED lines=13> */
[----:B------:R0:W-:Y:S04]  /*10e70*/  STL [R1+0x21c], R2 ;  /* 0x00021c0201007387 */ /* 0x0001e80000100800 */
[----:B------:R-:W4:Y:S01]  /*10e80*/  LDL.LU R17, [R1+0x258] ;  /* 0x0002580001117983 */ /* 0x000f220000300800 */
[C---:B-1----:R-:W-:Y:S02]  /*10e90*/  SEL R3, R0.reuse, R12, !P0 ;  /* 0x0000000c00037207 */ /* 0x042fe40004000000 */
[----:B0-----:R-:W-:-:S03]  /*10ea0*/  SEL R2, R0, R9, !P0 ;  /* 0x0000000900027207 */ /* 0x001fc60004000000 */
[----:B------:R-:W-:Y:S04]  /*10eb0*/  STL [R1+0x220], R3 ;  /* 0x0002200301007387 */ /* 0x000fe80000100800 */
        /* <DEDUP_REMOVED lines=29> */
[----:B------:R0:W-:Y:S04]  /*11090*/  STL [R1+0x234], R12 ;  /* 0x0002340c01007387 */ /* 0x0001e80000100800 */
[----:B------:R-:W2:Y:S04]  /*110a0*/  LDL.LU R13, [R1+0x338] ;  /* 0x00033800010d7983 */ /* 0x000ea80000300800 */
        /* <DEDUP_REMOVED lines=8> */
[----:B------:R0:W-:Y:S02]  /*11130*/  STL [R1+0x258], R17 ;  /* 0x0002581101007387 */ /* 0x0001e40000100800 */
[C---:B0-----:R-:W-:Y:S02]  /*11140*/  SEL R17, R0.reuse, R8, !P0 ;  /* 0x0000000800117207 */ /* 0x041fe40004000000 */
[C---:B------:R-:W-:Y:S02]  /*11150*/  SEL R8, R0.reuse, R7, !P0 ;  /* 0x0000000700087207 */ /* 0x040fe40004000000 */
[C---:B------:R-:W-:Y:S02]  /*11160*/  SEL R7, R0.reuse, R6, !P0 ;  /* 0x0000000600077207 */ /* 0x040fe40004000000 */
[C---:B------:R-:W-:Y:S01]  /*11170*/  SEL R6, R0.reuse, R5, !P0 ;  /* 0x0000000500067207 */ /* 0x040fe20004000000 */
[----:B------:R-:W-:Y:S01]  /*11180*/  STL [R1+0x260], R17 ;  /* 0x0002601101007387 */ /* 0x000fe20000100800 */
[----:B------:R-:W-:-:S02]  /*11190*/  SEL R5, R0, R4, !P0 ;  /* 0x0000000400057207 */ /* 0x000fc40004000000 */
[C---:B------:R-:W-:Y:S01]  /*111a0*/  SEL R4, R0.reuse, R2, !P0 ;  /* 0x0000000200047207 */ /* 0x040fe20004000000 */
[----:B------:R-:W-:Y:S01]  /*111b0*/  STL [R1+0x268], R8 ;  /* 0x0002680801007387 */ /* 0x000fe20000100800 */
[----:B------:R-:W-:-:S03]  /*111c0*/  SEL R2, R0, R29, !P0 ;  /* 0x0000001d00027207 */ /* 0x000fc60004000000 */
[----:B------:R-:W-:Y:S04]  /*111d0*/  STL [R1+0x270], R7 ;  /* 0x0002700701007387 */ /* 0x000fe80000100800 */
        /* <DEDUP_REMOVED lines=24> */
[----:B-1----:R-:W-:-:S03]  /*11360*/  SEL R2, R0, R18, !P0 ;  /* 0x0000001200027207 */ /* 0x002fc60004000000 */
[----:B------:R0:W-:Y:S04]  /*11370*/  STL [R1+0x300], R4 ;  /* 0x0003000401007387 */ /* 0x0001e80000100800 */
[----:B------:R1:W-:Y:S01]  /*11380*/  STL [R1+0x308], R2 ;  /* 0x0003080201007387 */ /* 0x0003e20000100800 */
[C---:B---3--:R-:W-:Y:S02]  /*11390*/  SEL R3, R0.reuse, R16, !P0 ;  /* 0x0000001000037207 */ /* 0x048fe40004000000 */
[----:B0-----:R-:W-:-:S03]  /*113a0*/  SEL R4, R0, R15, !P0 ;  /* 0x0000000f00047207 */ /* 0x001fc60004000000 */
[----:B------:R0:W-:Y:S01]  /*113b0*/  STL [R1+0x314], R3 ;  /* 0x0003140301007387 */ /* 0x0001e20000100800 */
[----:B-1----:R-:W-:-:S03]  /*113c0*/  SEL R2, R0, R14, !P0 ;  /* 0x0000000e00027207 */ /* 0x002fc60004000000 */
[----:B------:R1:W-:Y:S01]  /*113d0*/  STL [R1+0x318], R4 ;  /* 0x0003180401007387 */ /* 0x0003e20000100800 */
[----:B0-----:R-:W-:-:S03]  /*113e0*/  SEL R3, R0, R9, !P0 ;  /* 0x0000000900037207 */ /* 0x001fc60004000000 */
[----:B------:R-:W2:Y:S01]  /*113f0*/  LDL.LU R9, [R1+0x34c] ;  /* 0x00034c0001097983 */ /* 0x000ea20000300800 */
[----:B-1----:R-:W-:-:S03]  /*11400*/  SEL R4, R0, R13, !P0 ;  /* 0x0000000d00047207 */ /* 0x002fc60004000000 */
[----:B------:R0:W-:Y:S04]  /*11410*/  STL [R1+0x320], R2 ;  /* 0x0003200201007387 */ /* 0x0001e80000100800 */
[----:B------:R1:W-:Y:S01]  /*11420*/  STL [R1+0x324], R3 ;  /* 0x0003240301007387 */ /* 0x0003e20000100800 */
[----:B0-----:R-:W-:-:S03]  /*11430*/  SEL R2, R0, R11, !P0 ;  /* 0x0000000b00027207 */ /* 0x001fc60004000000 */
[----:B------:R-:W3:Y:S04]  /*11440*/  LDL.LU R11, [R1+0x35c] ;  /* 0x00035c00010b7983 */ /* 0x000ee80000300800 */
[----:B------:R0:W-:Y:S04]  /*11450*/  STL [R1+0x334], R2 ;  /* 0x0003340201007387 */ /* 0x0001e80000100800 */
[----:B------:R-:W-:Y:S04]  /*11460*/  STL [R1+0x338], R4 ;  /* 0x0003380401007387 */ /* 0x000fe80000100800 */
[----:B------:R-:W4:Y:S01]  /*11470*/  LDL.LU R17, [R1+0x368] ;  /* 0x0003680001117983 */ /* 0x000f220000300800 */
[----:B-1----:R-:W-:-:S02]  /*11480*/  SEL R3, R0, R12, !P0 ;  /* 0x0000000c00037207 */ /* 0x002fc40004000000 */
        /* <DEDUP_REMOVED lines=32> */
[----:B------:R-:W2:Y:S04]  /*11690*/  LDL.LU R13, [R1+0x304] ;  /* 0x00030400010d7983 */ /* 0x000ea80000300800 */
[----:B------:R1:W-:Y:S04]  /*116a0*/  STL [R1+0x35c], R11 ;  /* 0x00035c0b01007387 */ /* 0x0003e80000100800 */
[----:B0-----:R-:W2:Y:S04]  /*116b0*/  LDL.LU R12, [R1+0x2fc] ;  /* 0x0002fc00010c7983 */ /* 0x001ea80000300800 */
[----:B-1----:R-:W2:Y:S01]  /*116c0*/  LDL.LU R11, [R1+0x2f8] ;  /* 0x0002f800010b7983 */ /* 0x002ea20000300800 */
        /* <DEDUP_REMOVED lines=13> */
[----:B------:R-:W-:Y:S04]  /*117a0*/  STL [R1+0x370], R8 ;  /* 0x0003700801007387 */ /* 0x000fe80000100800 */
[----:B------:R-:W-:Y:S04]  /*117b0*/  STL [R1+0x378], R7 ;  /* 0x0003780701007387 */ /* 0x000fe80000100800 */
[----:B------:R-:W-:Y:S04]  /*117c0*/  STL [R1+0x37c], R6 ;  /* 0x00037c0601007387 */ /* 0x000fe80000100800 */
[----:B------:R0:W-:Y:S04]  /*117d0*/  STL [R1+0x380], R4 ;  /* 0x0003800401007387 */ /* 0x0001e80000100800 */
[----:B------:R-:W-:Y:S04]  /*117e0*/  STL [R1+0x388], R5 ;  /* 0x0003880501007387 */ /* 0x000fe80000100800 */
[----:B------:R1:W-:Y:S01]  /*117f0*/  STL [R1+0x390], R2 ;  /* 0x0003900201007387 */ /* 0x0003e20000100800 */
[----:B0-----:R-:W-:-:S02]  /*11800*/  SEL R4, R0, R3, !P0 ;  /* 0x0000000300047207 */ /* 0x001fc40004000000 */
[----:B------:R-:W-:-:S03]  /*11810*/  SEL R3, R0, R27, !P0 ;  /* 0x0000001b00037207 */ /* 0x000fc60004000000 */
        /* <DEDUP_REMOVED lines=26> */
[----:B------:R-:W2:Y:S04]  /*119c0*/  LDL.LU R10, [R1+0x2f4] ;  /* 0x0002f400010a7983 */ /* 0x000ea80000300800 */
[----:B------:R1:W-:Y:S01]  /*119d0*/  STL [R1+0x3f4], R3 ;  /* 0x0003f40301007387 */ /* 0x0003e20000100800 */
[----:B0-----:R-:W-:-:S03]  /*119e0*/  SEL R4, R0, R13, !P0 ;  /* 0x0000000d00047207 */ /* 0x001fc60004000000 */
[----:B------:R0:W-:Y:S01]  /*119f0*/  STL [R1+0x3f0], R2 ;  /* 0x0003f00201007387 */ /* 0x0001e20000100800 */
[----:B-1----:R-:W-:-:S03]  /*11a00*/  SEL R3, R0, R9, !P0 ;  /* 0x0000000900037207 */ /* 0x002fc60004000000 */
[----:B------:R-:W3:Y:S01]  /*11a10*/  LDL.LU R9, [R1+0x2f0] ;  /* 0x0002f00001097983 */ /* 0x000ee20000300800 */
[----:B0-----:R-:W-:-:S03]  /*11a20*/  SEL R2, R0, R14, !P0 ;  /* 0x0000000e00027207 */ /* 0x001fc60004000000 */
[----:B------:R0:W-:Y:S04]  /*11a30*/  STL [R1+0x3ec], R3 ;  /* 0x0003ec0301007387 */ /* 0x0001e80000100800 */
[----:B------:R1:W-:Y:S04]  /*11a40*/  STL [R1+0x3e8], R2 ;  /* 0x0003e80201007387 */ /* 0x0003e80000100800 */
[----:B------:R-:W-:Y:S04]  /*11a50*/  STL [R1+0x3e4], R4 ;  /* 0x0003e40401007387 */ /* 0x000fe80000100800 */
[----:B------:R-:W4:Y:S01]  /*11a60*/  LDL.LU R17, [R1+0x2e0] ;  /* 0x0002e00001117983 */ /* 0x000f220000300800 */
[----:B0-----:R-:W-:-:S02]  /*11a70*/  SEL R3, R0, R12, !P0 ;  /* 0x0000000c00037207 */ /* 0x001fc40004000000 */
[----:B-1----:R-:W-:-:S03]  /*11a80*/  SEL R2, R0, R11, !P0 ;  /* 0x0000000b00027207 */ /* 0x002fc60004000000 */
        /* <DEDUP_REMOVED lines=32> */
[----:B------:R-:W2:Y:S04]  /*11c90*/  LDL.LU R13, [R1+0x22c] ;  /* 0x00022c00010d7983 */ /* 0x000ea80000300800 */
[----:B0-----:R-:W2:Y:S04]  /*11ca0*/  LDL.LU R12, [R1+0x228] ;  /* 0x00022800010c7983 */ /* 0x001ea80000300800 */
[----:B-1----:R-:W2:Y:S01]  /*11cb0*/  LDL.LU R9, [R1+0x224] ;  /* 0x0002240001097983 */ /* 0x002ea20000300800 */
        /* <DEDUP_REMOVED lines=43> */
[----:B------:R-:W-:Y:S01]  /*11f70*/  STL [R1+0x31c], R4 ;  /* 0x00031c0401007387 */ /* 0x000fe20000100800 */
[----:B0-----:R-:W-:-:S03]  /*11f80*/  SEL R3, R0, R11, !P0 ;  /* 0x0000000b00037207 */ /* 0x001fc60004000000 */
[----:B------:R-:W2:Y:S04]  /*11f90*/  LDL.LU R11, [R1+0x218] ;  /* 0x00021800010b7983 */ /* 0x000ea80000300800 */
[----:B------:R0:W-:Y:S04]  /*11fa0*/  STL [R1+0x310], R2 ;  /* 0x0003100201007387 */ /* 0x0001e80000100800 */
[----:B------:R1:W-:Y:S01]  /*11fb0*/  STL [R1+0x30c], R3 ;  /* 0x00030c0301007387 */ /* 0x0003e20000100800 */
[----:B0-----:R-:W-:-:S03]  /*11fc0*/  SEL R2, R0, R10, !P0 ;  /* 0x0000000a00027207 */ /* 0x001fc60004000000 */
[----:B------:R-:W3:Y:S01]  /*11fd0*/  LDL.LU R10, [R1+0x20c] ;  /* 0x00020c00010a7983 */ /* 0x000ee20000300800 */
[----:B-1----:R-:W-:-:S03]  /*11fe0*/  SEL R3, R0, R15, !P0 ;  /* 0x0000000f00037207 */ /* 0x002fc60004000000 */
[----:B------:R0:W-:Y:S01]  /*11ff0*/  STL [R1+0x304], R2 ;  /* 0x0003040201007387 */ /* 0x0001e20000100800 */
[----:B------:R-:W-:-:S03]  /*12000*/  SEL R4, R0, R13, !P0 ;  /* 0x0000000d00047207 */ /* 0x000fc60004000000 */
[----:B------:R1:W-:Y:S01]  /*12010*/  STL [R1+0x2fc], R3 ;  /* 0x0002fc0301007387 */ /* 0x0003e20000100800 */
[----:B0-----:R-:W-:-:S05]  /*12020*/  SEL R2, R0, R14, !P0 ;  /* 0x0000000e00027207 */ /* 0x001fca0004000000 */
[----:B------:R0:W-:Y:S04]  /*12030*/  STL [R1+0x2f8], R2 ;  /* 0x0002f80201007387 */ /* 0x0001e80000100800 */
[----:B------:R-:W-:Y:S04]  /*12040*/  STL [R1+0x2f4], R4 ;  /* 0x0002f40401007387 */ /* 0x000fe80000100800 */
        /* <DEDUP_REMOVED lines=86> */
[----:B------:R-:W3:Y:S01]  /*125b0*/  LDL.LU R11, [R1+0x134] ;  /* 0x00013400010b7983 */ /* 0x000ee20000300800 */
[----:B-1----:R-:W-:-:S03]  /*125c0*/  SEL R3, R0, R15, !P0 ;  /* 0x0000000f00037207 */ /* 0x002fc60004000000 */
[----:B------:R0:W-:Y:S04]  /*125d0*/  STL [R1+0x238], R2 ;  /* 0x0002380201007387 */ /* 0x0001e80000100800 */
[----:B------:R1:W-:Y:S01]  /*125e0*/  STL [R1+0x22c], R4 ;  /* 0x00022c0401007387 */ /* 0x0003e20000100800 */
[----:B0-----:R-:W-:-:S03]  /*125f0*/  SEL R2, R0, R14, !P0 ;  /* 0x0000000e00027207 */ /* 0x001fc60004000000 */
[----:B------:R0:W-:Y:S01]  /*12600*/  STL [R1+0x228], R3 ;  /* 0x0002280301007387 */ /* 0x0001e20000100800 */
[----:B-1----:R-:W-:-:S03]  /*12610*/  SEL R4, R0, R13, !P0 ;  /* 0x0000000d00047207 */ /* 0x002fc60004000000 */
[----:B------:R1:W-:Y:S04]  /*12620*/  STL [R1+0x224], R2 ;  /* 0x0002240201007387 */ /* 0x0003e80000100800 */
[----:B------:R-:W-:Y:S04]  /*12630*/  STL [R1+0x218], R4 ;  /* 0x0002180401007387 */ /* 0x000fe80000100800 */
[----:B------:R-:W4:Y:S01]  /*12640*/  LDL.LU R17, [R1+0x128] ;  /* 0x0001280001117983 */ /* 0x000f220000300800 */
[C---:B0-----:R-:W-:Y:S02]  /*12650*/  SEL R3, R0.reuse, R12, !P0 ;  /* 0x0000000c00037207 */ /* 0x041fe40004000000 */
        /* <DEDUP_REMOVED lines=86> */
[----:B------:R4:W-:Y:S01]  /*12bc0*/  STL [R1+0x150], R4 ;  /* 0x0001500401007387 */ /* 0x0009e20000100800 */
[C---:B0-----:R-:W-:Y:S02]  /*12bd0*/  SEL R3, R0.reuse, R15, !P0 ;  /* 0x0000000f00037207 */ /* 0x041fe40004000000 */
[----:B-1----:R-:W-:-:S03]  /*12be0*/  SEL R2, R0, R14, !P0 ;  /* 0x0000000e00027207 */ /* 0x002fc60004000000 */
[----:B------:R0:W-:Y:S01]  /*12bf0*/  STL [R1+0x14c], R3 ;  /* 0x00014c0301007387 */ /* 0x0001e20000100800 */
[----:B----4-:R-:W-:-:S03]  /*12c00*/  SEL R4, R0, R13, !P0 ;  /* 0x0000000d00047207 */ /* 0x010fc60004000000 */
        /* <DEDUP_REMOVED lines=26> */
[----:B------:R-:W3:Y:S04]  /*12db0*/  LDL.LU R18, [R1+0x38] ;  /* 0x0000380001127983 */ /* 0x000ee80000300800 */
[----:B------:R-:W3:Y:S04]  /*12dc0*/  LDL.LU R16, [R1+0x34] ;  /* 0x0000340001107983 */ /* 0x000ee80000300800 */
[----:B------:R-:W3:Y:S04]  /*12dd0*/  LDL.LU R3, [R1+0x30] ;  /* 0x0000300001037983 */ /* 0x000ee80000300800 */
[----:B------:R-:W3:Y:S04]  /*12de0*/  LDL.LU R28, [R1+0x2c] ;  /* 0x00002c00011c7983 */ /* 0x000ee80000300800 */
[----:B------:R0:W-:Y:S04]  /*12df0*/  STL [R1+0x12c], R10 ;  /* 0x00012c0a01007387 */ /* 0x0001e80000100800 */
[----:B------:R-:W3:Y:S04]  /*12e00*/  LDL.LU R15, [R1+0x28] ;  /* 0x00002800010f7983 */ /* 0x000ee80000300800 */
[----:B------:R-:W3:Y:S04]  /*12e10*/  LDL.LU R14, [R1+0x24] ;  /* 0x00002400010e7983 */ /* 0x000ee80000300800 */
[----:B------:R1:W-:Y:S04]  /*12e20*/  STL [R1+0x128], R2 ;  /* 0x0001280201007387 */ /* 0x0003e80000100800 */
[----:B------:R-:W3:Y:S04]  /*12e30*/  LDL.LU R13, [R1+0x20] ;  /* 0x00002000010d7983 */ /* 0x000ee80000300800 */
[----:B------:R-:W3:Y:S04]  /*12e40*/  LDL.LU R12, [R1+0x1c] ;  /* 0x00001c00010c7983 */ /* 0x000ee80000300800 */
[----:B------:R-:W3:Y:S04]  /*12e50*/  LDL.LU R11, [R1+0x18] ;  /* 0x00001800010b7983 */ /* 0x000ee80000300800 */
[----:B0-----:R-:W3:Y:S04]  /*12e60*/  LDL.LU R10, [R1+0x14] ;  /* 0x00001400010a7983 */ /* 0x001ee80000300800 */
[----:B------:R-:W3:Y:S04]  /*12e70*/  LDL.LU R9, [R1+0x4] ;  /* 0x0000040001097983 */ /* 0x000ee80000300800 */
[----:B-1----:R-:W3:Y:S01]  /*12e80*/  LDL.LU R2, [R1] ;  /* 0x0000000001027983 */ /* 0x002ee20000300800 */
[----:B----4-:R-:W-:-:S05]  /*12e90*/  SEL R17, R0, R17, !P0 ;  /* 0x0000001100117207 */ /* 0x010fca0004000000 */
[----:B------:R0:W-:Y:S04]  /*12ea0*/  STL [R1+0x124], R17 ;  /* 0x0001241101007387 */ /* 0x0001e80000100800 */
[----:B0-----:R-:W4:Y:S01]  /*12eb0*/  LDL.LU R17, [R1+0x1c10] ;  /* 0x001c100001117983 */ /* 0x001f220000300800 */
[C---:B------:R-:W-:Y:S02]  /*12ec0*/  SEL R8, R0.reuse, R8, !P0 ;  /* 0x0000000800087207 */ /* 0x040fe40004000000 */
[C---:B------:R-:W-:Y:S02]  /*12ed0*/  SEL R7, R0.reuse, R7, !P0 ;  /* 0x0000000700077207 */ /* 0x040fe40004000000 */
[C---:B------:R-:W-:Y:S02]  /*12ee0*/  SEL R6, R0.reuse, R6, !P0 ;  /* 0x0000000600067207 */ /* 0x040fe40004000000 */
[----:B------:R-:W-:-:S02]  /*12ef0*/  SEL R5, R0, R5, !P0 ;  /* 0x0000000500057207 */ /* 0x000fc40004000000 */
[C---:B------:R-:W-:Y:S02]  /*12f00*/  SEL R4, R0.reuse, R4, !P0 ;  /* 0x0000000400047207 */ /* 0x040fe40004000000 */
[C---:B------:R-:W-:Y:S02]  /*12f10*/  SEL R29, R0.reuse, R29, !P0 ;  /* 0x0000001d001d7207 */ /* 0x040fe40004000000 */
[C---:B------:R-:W-:Y:S02]  /*12f20*/  SEL R27, R0.reuse, R27, !P0 ;  /* 0x0000001b001b7207 */ /* 0x040fe40004000000 */
[C---:B------:R-:W-:Y:S02]  /*12f30*/  SEL R26, R0.reuse, R26, !P0 ;  /* 0x0000001a001a7207 */ /* 0x040fe40004000000 */
[C---:B------:R-:W-:Y:S02]  /*12f40*/  SEL R25, R0.reuse, R25, !P0 ;  /* 0x0000001900197207 */ /* 0x040fe40004000000 */
[----:B------:R-:W-:-:S02]  /*12f50*/  SEL R24, R0, R24, !P0 ;  /* 0x0000001800187207 */ /* 0x000fc40004000000 */
[C---:B------:R-:W-:Y:S02]  /*12f60*/  SEL R23, R0.reuse, R23, !P0 ;  /* 0x0000001700177207 */ /* 0x040fe40004000000 */
[C---:B--2---:R-:W-:Y:S02]  /*12f70*/  SEL R22, R0.reuse, R22, !P0 ;  /* 0x0000001600167207 */ /* 0x044fe40004000000 */
[C---:B------:R-:W-:Y:S02]  /*12f80*/  SEL R21, R0.reuse, R21, !P0 ;  /* 0x0000001500157207 */ /* 0x040fe40004000000 */
[C---:B------:R-:W-:Y:S02]  /*12f90*/  SEL R20, R0.reuse, R20, !P0 ;  /* 0x0000001400147207 */ /* 0x040fe40004000000 */
[C---:B---3--:R-:W-:Y:S02]  /*12fa0*/  SEL R19, R0.reuse, R19, !P0 ;  /* 0x0000001300137207 */ /* 0x048fe40004000000 */
        /* <DEDUP_REMOVED lines=11> */
[----:B----4-:R-:W-:-:S05]  /*13060*/  SEL R17, R0, R17, !P0 ;  /* 0x0000001100117207 */ /* 0x010fca0004000000 */
[----:B------:R0:W-:Y:S04]  /*13070*/  STL [R1+0x11c], R17 ;  /* 0x00011c1101007387 */ /* 0x0001e80000100800 */
[----:B0-----:R-:W2:Y:S04]  /*13080*/  LDL.LU R17, [R1+0x1c0c] ;  /* 0x001c0c0001117983 */ /* 0x001ea80000300800 */
[----:B------:R0:W-:Y:S04]  /*13090*/  STL [R1+0x118], R8 ;  /* 0x0001180801007387 */ /* 0x0001e80000100800 */
[----:B0-----:R-:W3:Y:S04]  /*130a0*/  LDL.LU R8, [R1+0x1c08] ;  /* 0x001c080001087983 */ /* 0x001ee80000300800 */
[----:B------:R0:W-:Y:S04]  /*130b0*/  STL [R1+0x110], R7 ;  /* 0x0001100701007387 */ /* 0x0001e80000100800 */
[----:B0-----:R-:W4:Y:S04]  /*130c0*/  LDL.LU R7, [R1+0x1c04] ;  /* 0x001c040001077983 */ /* 0x001f280000300800 */
[----:B------:R0:W-:Y:S04]  /*130d0*/  STL [R1+0x108], R6 ;  /* 0x0001080601007387 */ /* 0x0001e80000100800 */
[----:B0-----:R-:W2:Y:S04]  /*130e0*/  LDL.LU R6, [R1+0x1c00] ;  /* 0x001c000001067983 */ /* 0x001ea80000300800 */
        /* <DEDUP_REMOVED lines=45> */
[----:B0-----:R-:W3:Y:S01]  /*133c0*/  LDL.LU R9, [R1+0x1bac] ;  /* 0x001bac0001097983 */ /* 0x001ee20000300800 */
[----:B------:R-:W-:-:S05]  /*133d0*/  SEL R2, R0, R2, !P0 ;  /* 0x0000000200027207 */ /* 0x000fca0004000000 */
[----:B------:R2:W-:Y:S02]  /*133e0*/  STL [R1+0x90], R2 ;  /* 0x0000900201007387 */ /* 0x0005e40000100800 */
[C---:B--2---:R-:W-:Y:S02]  /*133f0*/  SEL R2, R0.reuse, R10, !P0 ;  /* 0x0000000a00027207 */ /* 0x044fe40004000000 */
[C---:B------:R-:W-:Y:S02]  /*13400*/  SEL R10, R0.reuse, R11, !P0 ;  /* 0x0000000b000a7207 */ /* 0x040fe40004000000 */
[----:B---3--:R-:W-:-:S05]  /*13410*/  SEL R9, R0, R9, !P0 ;  /* 0x0000000900097207 */ /* 0x008fca0004000000 */
        /* <DEDUP_REMOVED lines=36> */
[----:B------:R-:W2:Y:S04]  /*13660*/  LDL.LU R15, [R1+0x10] ;  /* 0x00001000010f7983 */ /* 0x000ea80000300800 */
[----:B------:R3:W-:Y:S04]  /*13670*/  STL [R1+0x2c], R2 ;  /* 0x00002c0201007387 */ /* 0x0007e80000100800 */
[----:B------:R-:W2:Y:S04]  /*13680*/  LDL.LU R14, [R1+0xc] ;  /* 0x00000c00010e7983 */ /* 0x000ea80000300800 */
[----:B------:R-:W2:Y:S04]  /*13690*/  LDL.LU R25, [R1+0x8] ;  /* 0x0000080001197983 */ /* 0x000ea80000300800 */
[----:B------:R-:W2:Y:S04]  /*136a0*/  LDL.LU R16, [R1+0x40] ;  /* 0x0000400001107983 */ /* 0x000ea80000300800 */
[----:B------:R-:W2:Y:S04]  /*136b0*/  LDL.LU R24, [R1+0x54] ;  /* 0x0000540001187983 */ /* 0x000ea80000300800 */
[----:B------:R-:W2:Y:S04]  /*136c0*/  LDL.LU R23, [R1+0x60] ;  /* 0x0000600001177983 */ /* 0x000ea80000300800 */
[----:B0-----:R-:W2:Y:S04]  /*136d0*/  LDL.LU R10, [R1+0x74] ;  /* 0x00007400010a7983 */ /* 0x001ea80000300800 */
[----:B------:R-:W2:Y:S04]  /*136e0*/  LDL.LU R11, [R1+0x7c] ;  /* 0x00007c00010b7983 */ /* 0x000ea80000300800 */
[----:B------:R-:W2:Y:S04]  /*136f0*/  LDL.LU R22, [R1+0x9c] ;  /* 0x00009c0001167983 */ /* 0x000ea80000300800 */
[----:B------:R-:W2:Y:S01]  /*13700*/  LDL.LU R12, [R1+0xb0] ;  /* 0x0000b000010c7983 */ /* 0x000ea20000300800 */
[----:B-1----:R-:W-:-:S02]  /*13710*/  IMAD R9, R28, UR7, RZ ;  /* 0x000000071c097c24 */ /* 0x002fc4000f8e02ff */
[----:B------:R-:W0:Y:S01]  /*13720*/  S2R R28, SR_TID.X ;  /* 0x00000000001c7919 */ /* 0x000e220000002100 */
[C---:B---3--:R-:W-:Y:S01]  /*13730*/  SEL R2, R0.reuse, R6, !P0 ;  /* 0x0000000600027207 */ /* 0x048fe20004000000 */
[----:B------:R-:W-:Y:S01]  /*13740*/  IMAD R5, R3, UR7, RZ ;  /* 0x0000000703057c24 */ /* 0x000fe2000f8e02ff */
[----:B----4-:R-:W-:Y:S02]  /*13750*/  SEL R3, R0, R7, !P0 ;  /* 0x0000000700037207 */ /* 0x010fe40004000000 */
[----:B------:R-:W-:Y:S01]  /*13760*/  LEA R18, P3, R9, UR12, 0x1 ;  /* 0x0000000c09127c11 */ /* 0x000fe2000f8608ff */
[----:B------:R1:W-:Y:S01]  /*13770*/  STL [R1+0x1b5c], R2 ;  /* 0x001b5c0201007387 */ /* 0x0003e20000100800 */
[----:B------:R-:W-:-:S03]  /*13780*/  LEA R26, P1, R5, UR12, 0x1 ;  /* 0x0000000c051a7c11 */ /* 0x000fc6000f8208ff */
[----:B------:R-:W-:Y:S01]  /*13790*/  STL [R1+0x1b60], R3 ;  /* 0x001b600301007387 */ /* 0x000fe20000100800 */
[----:B------:R-:W-:Y:S02]  /*137a0*/  LEA.HI.X.SX32 R19, R9, UR13, 0x1, P3 ;  /* 0x0000000d09137c11 */ /* 0x000fe400098f0eff */
[----:B-1----:R-:W-:Y:S02]  /*137b0*/  SEL R2, R0, R4, !P0 ;  /* 0x0000000400027207 */ /* 0x002fe40004000000 */
[----:B------:R-:W-:Y:S02]  /*137c0*/  LEA.HI.X.SX32 R27, R5, UR13, 0x1, P1 ;  /* 0x0000000d051b7c11 */ /* 0x000fe400088f0eff */
[----:B0-----:R-:W-:Y:S02]  /*137d0*/  LOP3.LUT R13, R28, 0x3f, RZ, 0xc0, !PT ;  /* 0x0000003f1c0d7812 */ /* 0x001fe400078ec0ff */
[----:B------:R-:W-:-:S03]  /*137e0*/  SEL R28, R0, R8, !P0 ;  /* 0x00000008001c7207 */ /* 0x000fc60004000000 */
[----:B------:R-:W-:Y:S02]  /*137f0*/  IMAD R13, R13, UR6, RZ ;  /* 0x000000060d0d7c24 */ /* 0x000fe4000f8e02ff */
[----:B------:R-:W-:Y:S03]  /*13800*/  STL [R1+0x1b64], R28 ;  /* 0x001b641c01007387 */ /* 0x000fe60000100800 */
[----:B------:R-:W-:Y:S01]  /*13810*/  LEA.HI.X.SX32 R0, R13, UR15, 0x1, P2 ;  /* 0x0000000f0d007c11 */ /* 0x000fe200090f0eff */
[----:B------:R-:W3:Y:S04]  /*13820*/  LDL.LU R21, [R1+0xbc] ;  /* 0x0000bc0001157983 */ /* 0x000ee80000300800 */
[----:B------:R-:W-:Y:S04]  /*13830*/  STL [R1+0x18], R2 ;  /* 0x0000180201007387 */ /* 0x000fe80000100800 */
[----:B------:R-:W4:Y:S04]  /*13840*/  LDL.LU R13, [R1+0xc4] ;  /* 0x0000c400010d7983 */ /* 0x000f280000300800 */
[----:B------:R-:W-:Y:S04]  /*13850*/  STL [R1+0x1b54], R0 ;  /* 0x001b540001007387 */ /* 0x000fe80000100800 */
[----:B------:R-:W4:Y:S04]  /*13860*/  LDL.LU R20, [R1+0xd8] ;  /* 0x0000d80001147983 */ /* 0x000f280000300800 */
[----:B------:R0:W-:Y:S04]  /*13870*/  STL.64 [R1+0xef0], R18 ;  /* 0x000ef01201007387 */ /* 0x0001e80000100a00 */
[----:B------:R-:W-:Y:S04]  /*13880*/  STL.64 [R1+0xef8], R26 ;  /* 0x000ef81a01007387 */ /* 0x000fe80000100a00 */
[----:B0-----:R-:W4:Y:S04]  /*13890*/  LDL.LU R19, [R1+0xf8] ;  /* 0x0000f80001137983 */ /* 0x001f280000300800 */
[----:B------:R-:W4:Y:S01]  /*138a0*/  LDL.LU R18, [R1+0x10c] ;  /* 0x00010c0001127983 */ /* 0x000f220000300800 */
[----:B--2---:R-:W-:-:S03]  /*138b0*/  IMAD R2, R15, UR10, RZ ;  /* 0x0000000a0f027c24 */ /* 0x004fc6000f8e02ff */
[----:B------:R-:W2:Y:S01]  /*138c0*/  LDL.LU R15, [R1+0x114] ;  /* 0x00011400010f7983 */ /* 0x000ea20000300800 */
[----:B------:R-:W-:-:S03]  /*138d0*/  IMAD R0, R14, UR10, RZ ;  /* 0x0000000a0e007c24 */ /* 0x000fc6000f8e02ff */
[----:B------:R0:W-:Y:S01]  /*138e0*/  STL [R1+0x1c], R2 ;  /* 0x00001c0201007387 */ /* 0x0001e20000100800 */
[----:B------:R-:W-:-:S03]  /*138f0*/  IMAD R3, R25, UR10, RZ ;  /* 0x0000000a19037c24 */ /* 0x000fc6000f8e02ff */
[----:B------:R-:W2:Y:S04]  /*13900*/  LDL.LU R14, [R1+0x120] ;  /* 0x00012000010e7983 */ /* 0x000ea80000300800 */
[----:B------:R1:W-:Y:S01]  /*13910*/  STL [R1+0x14], R0 ;  /* 0x0000140001007387 */ /* 0x0003e20000100800 */
[----:B0-----:R-:W-:-:S03]  /*13920*/  IMAD R2, R17, UR10, RZ ;  /* 0x0000000a11027c24 */ /* 0x001fc6000f8e02ff */
[----:B------:R-:W-:Y:S01]  /*13930*/  STL [R1+0x10], R3 ;  /* 0x0000100301007387 */ /* 0x000fe20000100800 */
[----:B-1----:R-:W-:-:S03]  /*13940*/  IMAD R0, R16, UR10, RZ ;  /* 0x0000000a10007c24 */ /* 0x002fc6000f8e02ff */
[----:B------:R-:W2:Y:S04]  /*13950*/  LDL.LU R16, [R1+0x130] ;  /* 0x0001300001107983 */ /* 0x000ea80000300800 */
[----:B------:R0:W-:Y:S01]  /*13960*/  STL [R1+0xc], R2 ;  /* 0x00000c0201007387 */ /* 0x0001e20000100800 */
[----:B------:R-:W-:-:S03]  /*13970*/  IMAD R29, R10, UR10, RZ ;  /* 0x0000000a0a1d7c24 */ /* 0x000fc6000f8e02ff */
[----:B------:R1:W-:Y:S01]  /*13980*/  STL [R1+0x8], R0 ;  /* 0x0000080001007387 */ /* 0x0003e20000100800 */
[----:B0-----:R-:W-:Y:S02]  /*13990*/  IMAD R2, R24, UR10, RZ ;  /* 0x0000000a18027c24 */ /* 0x001fe4000f8e02ff */
[----:B-1----:R-:W-:-:S03]  /*139a0*/  IMAD R0, R23, UR10, RZ ;  /* 0x0000000a17007c24 */ /* 0x002fc6000f8e02ff */
[----:B------:R-:W-:Y:S01]  /*139b0*/  STL [R1+0x4], R2 ;  /* 0x0000040201007387 */ /* 0x000fe20000100800 */
[----:B------:R-:W-:-:S03]  /*139c0*/  IMAD R27, R11, UR10, RZ ;  /* 0x0000000a0b1b7c24 */ /* 0x000fc6000f8e02ff */
[----:B------:R-:W2:Y:S04]  /*139d0*/  LDL.LU R10, [R1+0x138] ;  /* 0x00013800010a7983 */ /* 0x000ea80000300800 */
[----:B------:R-:W-:Y:S01]  /*139e0*/  STL [R1], R0 ;  /* 0x0000000001007387 */ /* 0x000fe20000100800 */
[----:B------:R-:W-:-:S03]  /*139f0*/  IMAD R26, R22, UR10, RZ ;  /* 0x0000000a161a7c24 */ /* 0x000fc6000f8e02ff */
[----:B------:R-:W-:Y:S04]  /*13a00*/  STL [R1+0x1b68], R29 ;  /* 0x001b681d01007387 */ /* 0x000fe80000100800 */
[----:B------:R-:W2:Y:S01]  /*13a10*/  LDL.LU R11, [R1+0x13c] ;  /* 0x00013c00010b7983 */ /* 0x000ea20000300800 */
[----:B------:R-:W-:-:S03]  /*13a20*/  IMAD R25, R12, UR10, RZ ;  /* 0x0000000a0c197c24 */ /* 0x000fc6000f8e02ff */
[----:B------:R0:W-:Y:S04]  /*13a30*/  STL [R1+0x1b50], R27 ;  /* 0x001b501b01007387 */ /* 0x0001e80000100800 */
[----:B------:R-:W-:Y:S04]  /*13a40*/  STL [R1+0x1b4c], R26 ;  /* 0x001b4c1a01007387 */ /* 0x000fe80000100800 */
[----:B------:R-:W2:Y:S04]  /*13a50*/  LDL.LU R12, [R1+0x158] ;  /* 0x00015800010c7983 */ /* 0x000ea80000300800 */
[----:B------:R-:W-:Y:S01]  /*13a60*/  STL [R1+0x1b48], R25 ;  /* 0x001b481901007387 */ /* 0x000fe20000100800 */
[----:B---3--:R-:W-:-:S05]  /*13a70*/  IMAD R24, R21, UR10, RZ ;  /* 0x0000000a15187c24 */ /* 0x008fca000f8e02ff */
[----:B------:R-:W-:Y:S01]  /*13a80*/  STL [R1+0x1b44], R24 ;  /* 0x001b441801007387 */ /* 0x000fe20000100800 */
[----:B----4-:R-:W-:-:S03]  /*13a90*/  IMAD R23, R13, UR10, RZ ;  /* 0x0000000a0d177c24 */ /* 0x010fc6000f8e02ff */
[----:B------:R-:W3:Y:S01]  /*13aa0*/  LDL.LU R13, [R1+0x15c] ;  /* 0x00015c00010d7983 */ /* 0x000ee20000300800 */
[----:B------:R-:W-:-:S03]  /*13ab0*/  IMAD R4, R20, UR10, RZ ;  /* 0x0000000a14047c24 */ /* 0x000fc6000f8e02ff */
[----:B------:R-:W-:Y:S04]  /*13ac0*/  STL [R1+0x1b40], R23 ;  /* 0x001b401701007387 */ /* 0x000fe80000100800 */
[----:B------:R1:W-:Y:S01]  /*13ad0*/  STL [R1+0x1b3c], R4 ;  /* 0x001b3c0401007387 */ /* 0x0003e20000100800 */
[----:B------:R-:W-:Y:S02]  /*13ae0*/  IMAD R5, R19, UR10, RZ ;  /* 0x0000000a13057c24 */ /* 0x000fe4000f8e02ff */
[----:B------:R-:W-:-:S03]  /*13af0*/  IMAD R6, R18, UR10, RZ ;  /* 0x0000000a12067c24 */ /* 0x000fc6000f8e02ff */
[----:B------:R-:W-:Y:S04]  /*13b00*/  STL [R1+0x1b38], R5 ;  /* 0x001b380501007387 */ /* 0x000fe80000100800 */
[----:B------:R4:W-:Y:S01]  /*13b10*/  STL [R1+0x1b6c], R6 ;  /* 0x001b6c0601007387 */ /* 0x0009e20000100800 */
[----:B--2---:R-:W-:-:S05]  /*13b20*/  IMAD R7, R15, UR10, RZ ;  /* 0x0000000a0f077c24 */ /* 0x004fca000f8e02ff */
[----:B------:R-:W-:Y:S01]  /*13b30*/  STL [R1+0x1b70], R7 ;  /* 0x001b700701007387 */ /* 0x000fe20000100800 */
[----:B------:R-:W-:-:S03]  /*13b40*/  IMAD R8, R14, UR10, RZ ;  /* 0x0000000a0e087c24 */ /* 0x000fc6000f8e02ff */
[----:B------:R-:W2:Y:S04]  /*13b50*/  LDL.LU R14, [R1+0x168] ;  /* 0x00016800010e7983 */ /* 0x000ea80000300800 */
[----:B------:R-:W4:Y:S04]  /*13b60*/  LDL.LU R15, [R1+0x16c] ;  /* 0x00016c00010f7983 */ /* 0x000f280000300800 */
[----:B------:R-:W-:Y:S01]  /*13b70*/  STL [R1+0x1b74], R8 ;  /* 0x001b740801007387 */ /* 0x000fe20000100800 */
[----:B------:R-:W-:-:S03]  /*13b80*/  IMAD R9, R16, UR10, RZ ;  /* 0x0000000a10097c24 */ /* 0x000fc6000f8e02ff */
[----:B------:R-:W4:Y:S04]  /*13b90*/  LDL.LU R16, [R1+0x174] ;  /* 0x0001740001107983 */ /* 0x000f280000300800 */
[----:B------:R-:W4:Y:S04]  /*13ba0*/  LDL.LU R17, [R1+0x178] ;  /* 0x0001780001117983 */ /* 0x000f280000300800 */
[----:B------:R-:W-:Y:S04]  /*13bb0*/  STL [R1+0x1b78], R9 ;  /* 0x001b780901007387 */ /* 0x000fe80000100800 */
[----:B------:R-:W4:Y:S04]  /*13bc0*/  LDL.LU R18, [R1+0x188] ;  /* 0x0001880001127983 */ /* 0x000f280000300800 */
[----:B------:R-:W4:Y:S01]  /*13bd0*/  LDL.LU R19, [R1+0x18c] ;  /* 0x00018c0001137983 */ /* 0x000f220000300800 */
[----:B------:R-:W-:-:S05]  /*13be0*/  IMAD R10, R10, UR10, RZ ;  /* 0x0000000a0a0a7c24 */ /* 0x000fca000f8e02ff */
[----:B------:R-:W-:Y:S04]  /*13bf0*/  STL [R1+0x1b7c], R10 ;  /* 0x001b7c0a01007387 */ /* 0x000fe80000100800 */
[----:B------:R-:W4:Y:S01]  /*13c00*/  LDL.LU R20, [R1+0x190] ;  /* 0x0001900001147983 */ /* 0x000f220000300800 */
[----:B------:R-:W-:-:S03]  /*13c10*/  IMAD R11, R11, UR10, RZ ;  /* 0x0000000a0b0b7c24 */ /* 0x000fc6000f8e02ff */
[----:B------:R-:W4:Y:S04]  /*13c20*/  LDL.LU R21, [R1+0x1a8] ;  /* 0x0001a80001157983 */ /* 0x000f280000300800 */
[----:B------:R-:W-:Y:S04]  /*13c30*/  STL [R1+0x1b80], R11 ;  /* 0x001b800b01007387 */ /* 0x000fe80000100800 */
[----:B------:R-:W4:Y:S01]  /*13c40*/  LDL.LU R22, [R1+0x1ac] ;  /* 0x0001ac0001167983 */ /* 0x000f220000300800 */
[----:B------:R-:W-:-:S03]  /*13c50*/  IMAD R12, R12, UR10, RZ ;  /* 0x0000000a0c0c7c24 */ /* 0x000fc6000f8e02ff */
[----:B0-----:R-:W4:Y:S04]  /*13c60*/  LDL.LU R27, [R1+0x1bc] ;  /* 0x0001bc00011b7983 */ /* 0x001f280000300800 */
[----:B------:R-:W4:Y:S04]  /*13c70*/  LDL.LU R29, [R1+0x1c0] ;  /* 0x0001c000011d7983 */ /* 0x000f280000300800 */
[----:B------:R-:W4:Y:S04]  /*13c80*/  LDL.LU R0, [R1+0x1c8] ;  /* 0x0001c80001007983 */ /* 0x000f280000300800 */
[----:B------:R-:W-:Y:S04]  /*13c90*/  STL [R1+0x1b84], R12 ;  /* 0x001b840c01007387 */ /* 0x000fe80000100800 */
        /* <DEDUP_REMOVED lines=8> */
[----:B---3--:R-:W-:-:S05]  /*13d20*/  IMAD R13, R13, UR10, RZ ;  /* 0x0000000a0d0d7c24 */ /* 0x008fca000f8e02ff */
[----:B------:R-:W-:Y:S01]  /*13d30*/  STL [R1+0x1b88], R13 ;  /* 0x001b880d01007387 */ /* 0x000fe20000100800 */
[----:B--2---:R-:W-:Y:S02]  /*13d40*/  IMAD R14, R14, UR10, RZ ;  /* 0x0000000a0e0e7c24 */ /* 0x004fe4000f8e02ff */
[----:B----4-:R-:W-:-:S03]  /*13d50*/  IMAD R15, R15, UR10, RZ ;  /* 0x0000000a0f0f7c24 */ /* 0x010fc6000f8e02ff */
[----:B------:R-:W-:Y:S04]  /*13d60*/  STL [R1+0x1b8c], R14 ;  /* 0x001b8c0e01007387 */ /* 0x000fe80000100800 */
[----:B------:R-:W-:Y:S01]  /*13d70*/  STL [R1+0x1b90], R15 ;  /* 0x001b900f01007387 */ /* 0x000fe20000100800 */
[----:B------:R-:W-:Y:S02]  /*13d80*/  IMAD R16, R16, UR10, RZ ;  /* 0x0000000a10107c24 */ /* 0x000fe4000f8e02ff */
[----:B------:R-:W-:-:S03]  /*13d90*/  IMAD R17, R17, UR10, RZ ;  /* 0x0000000a11117c24 */ /* 0x000fc6000f8e02ff */
[----:B------:R-:W-:Y:S01]  /*13da0*/  STL [R1+0x1b94], R16 ;  /* 0x001b941001007387 */ /* 0x000fe20000100800 */
[----:B------:R-:W-:-:S03]  /*13db0*/  IMAD R18, R18, UR10, RZ ;  /* 0x0000000a12127c24 */ /* 0x000fc6000f8e02ff */
[----:B------:R-:W-:Y:S01]  /*13dc0*/  STL [R1+0x1b98], R17 ;  /* 0x001b981101007387 */ /* 0x000fe20000100800 */
[----:B------:R-:W-:-:S03]  /*13dd0*/  IMAD R19, R19, UR10, RZ ;  /* 0x0000000a13137c24 */ /* 0x000fc6000f8e02ff */
[----:B------:R-:W-:Y:S04]  /*13de0*/  STL [R1+0x1b9c], R18 ;  /* 0x001b9c1201007387 */ /* 0x000fe80000100800 */
[----:B------:R-:W-:Y:S01]  /*13df0*/  STL [R1+0x1ba0], R19 ;  /* 0x001ba01301007387 */ /* 0x000fe20000100800 */
[----:B------:R-:W-:Y:S02]  /*13e00*/  IMAD R20, R20, UR10, RZ ;  /* 0x0000000a14147c24 */ /* 0x000fe4000f8e02ff */
[----:B------:R-:W-:-:S03]  /*13e10*/  IMAD R21, R21, UR10, RZ ;  /* 0x0000000a15157c24 */ /* 0x000fc6000f8e02ff */
[----:B------:R-:W-:Y:S04]  /*13e20*/  STL [R1+0x1ba4], R20 ;  /* 0x001ba41401007387 */ /* 0x000fe80000100800 */
[----:B------:R-:W-:Y:S01]  /*13e30*/  STL [R1+0x1ba8], R21 ;  /* 0x001ba81501007387 */ /* 0x000fe20000100800 */
[----:B------:R-:W-:Y:S02]  /*13e40*/  IMAD R6, R27, UR10, RZ ;  /* 0x0000000a1b067c24 */ /* 0x000fe4000f8e02ff */
[----:B------:R-:W-:-:S03]  /*13e50*/  IMAD R5, R29, UR10, RZ ;  /* 0x0000000a1d057c24 */ /* 0x000fc6000f8e02ff */
[----:B------:R0:W-:Y:S01]  /*13e60*/  STL [R1+0x40], R6 ;  /* 0x0000400601007387 */ /* 0x0001e20000100800 */
[----:B------:R-:W-:-:S03]  /*13e70*/  IMAD R0, R0, UR10, RZ ;  /* 0x0000000a00007c24 */ /* 0x000fc6000f8e02ff */
[----:B------:R-:W2:Y:S04]  /*13e80*/  LDL.LU R27, [R1+0x21c] ;  /* 0x00021c00011b7983 */ /* 0x000ea80000300800 */
[----:B------:R1:W-:Y:S01]  /*13e90*/  STL [R1+0x54], R5 ;  /* 0x0000540501007387 */ /* 0x0003e20000100800 */
[----:B0-----:R-:W-:-:S03]  /*13ea0*/  IMAD R6, R4, UR10, RZ ;  /* 0x0000000a04067c24 */ /* 0x001fc6000f8e02ff */
[----:B------:R-:W3:Y:S04]  /*13eb0*/  LDL.LU R29, [R1+0x220] ;  /* 0x00022000011d7983 */ /* 0x000ee80000300800 */
[----:B------:R0:W-:Y:S01]  /*13ec0*/  STL [R1+0x60], R0 ;  /* 0x0000600001007387 */ /* 0x0001e20000100800 */
[----:B-1----:R-:W-:Y:S02]  /*13ed0*/  IMAD R5, R23, UR10, RZ ;  /* 0x0000000a17057c24 */ /* 0x002fe4000f8e02ff */
[----:B------:R-:W-:Y:S01]  /*13ee0*/  IMAD R4, R24, UR10, RZ ;  /* 0x0000000a18047c24 */ /* 0x000fe2000f8e02ff */
[----:B0-----:R-:W4:Y:S04]  /*13ef0*/  LDL.LU R0, [R1+0x230] ;  /* 0x0002300001007983 */ /* 0x001f280000300800 */
[----:B------:R0:W-:Y:S04]  /*13f00*/  STL [R1+0x74], R6 ;  /* 0x0000740601007387 */ /* 0x0001e80000100800 */
[----:B------:R1:W-:Y:S04]  /*13f10*/  STL [R1+0x7c], R5 ;  /* 0x00007c0501007387 */ /* 0x0003e80000100800 */
[----:B------:R1:W-:Y:S01]  /*13f20*/  STL [R1+0x9c], R4 ;  /* 0x00009c0401007387 */ /* 0x0003e20000100800 */
[----:B0-----:R-:W-:-:S02]  /*13f30*/  IMAD R6, R25, UR10, RZ ;  /* 0x0000000a19067c24 */ /* 0x001fc4000f8e02ff */
[----:B-1----:R-:W-:-:S03]  /*13f40*/  IMAD R5, R26, UR10, RZ ;  /* 0x0000000a1a057c24 */ /* 0x002fc6000f8e02ff */
[----:B------:R0:W-:Y:S01]  /*13f50*/  STL [R1+0xb0], R6 ;  /* 0x0000b00601007387 */ /* 0x0001e20000100800 */
[----:B------:R-:W-:-:S03]  /*13f60*/  IMAD R4, R28, UR10, RZ ;  /* 0x0000000a1c047c24 */ /* 0x000fc6000f8e02ff */
[----:B------:R1:W-:Y:S01]  /*13f70*/  STL [R1+0xbc], R5 ;  /* 0x0000bc0501007387 */ /* 0x0003e20000100800 */
[----:B------:R-:W-:-:S03]  /*13f80*/  IMAD R3, R3, UR10, RZ ;  /* 0x0000000a03037c24 */ /* 0x000fc6000f8e02ff */
[----:B------:R-:W-:Y:S01]  /*13f90*/  STL [R1+0xc4], R4 ;  /* 0x0000c40401007387 */ /* 0x000fe20000100800 */
[----:B------:R-:W-:-:S03]  /*13fa0*/  IMAD R2, R2, UR10, RZ ;  /* 0x0000000a02027c24 */ /* 0x000fc6000f8e02ff */
[----:B------:R-:W4:Y:S04]  /*13fb0*/  LDL.LU R21, [R1+0x234] ;  /* 0x0002340001157983 */ /* 0x000f280000300800 */
[----:B------:R0:W-:Y:S04]  /*13fc0*/  STL [R1+0xd8], R3 ;  /* 0x0000d80301007387 */ /* 0x0001e80000100800 */
[----:B------:R-:W4:Y:S04]  /*13fd0*/  LDL.LU R20, [R1+0x23c] ;  /* 0x00023c0001147983 */ /* 0x000f280000300800 */
[----:B------:R0:W-:Y:S04]  /*13fe0*/  STL [R1+0xf8], R2 ;  /* 0x0000f80201007387 */ /* 0x0001e80000100800 */
        /* <DEDUP_REMOVED lines=13> */
[----:B0-----:R-:W4:Y:S04]  /*140c0*/  LDL.LU R6, [R1+0x2c4] ;  /* 0x0002c40001067983 */ /* 0x001f280000300800 */
[----:B-1----:R-:W4:Y:S04]  /*140d0*/  LDL.LU R5, [R1+0x2cc] ;  /* 0x0002cc0001057983 */ /* 0x002f280000300800 */
[----:B------:R-:W4:Y:S04]  /*140e0*/  LDL.LU R28, [R1+0x2d0] ;  /* 0x0002d000011c7983 */ /* 0x000f280000300800 */
[----:B------:R-:W4:Y:S04]  /*140f0*/  LDL.LU R3, [R1+0x2dc] ;  /* 0x0002dc0001037983 */ /* 0x000f280000300800 */
[----:B------:R-:W4:Y:S01]  /*14100*/  LDL.LU R2, [R1+0x2e4] ;  /* 0x0002e40001027983 */ /* 0x000f220000300800 */
[----:B--2---:R-:W-:-:S05]  /*14110*/  IMAD R4, R27, UR10, RZ ;  /* 0x0000000a1b047c24 */ /* 0x004fca000f8e02ff */
[----:B------:R0:W-:Y:S01]  /*14120*/  STL [R1+0x10c], R4 ;  /* 0x00010c0401007387 */ /* 0x0001e20000100800 */
[----:B---3--:R-:W-:-:S03]  /*14130*/  IMAD R23, R29, UR10, RZ ;  /* 0x0000000a1d177c24 */ /* 0x008fc6000f8e02ff */
[----:B0-----:R-:W2:Y:S04]  /*14140*/  LDL.LU R4, [R1+0x2e8] ;  /* 0x0002e80001047983 */ /* 0x001ea80000300800 */
[----:B------:R0:W-:Y:S01]  /*14150*/  STL [R1+0x114], R23 ;  /* 0x0001141701007387 */ /* 0x0001e20000100800 */
[----:B----4-:R-:W-:-:S03]  /*14160*/  IMAD R0, R0, UR10, RZ ;  /* 0x0000000a00007c24 */ /* 0x010fc6000f8e02ff */
[----:B0-----:R-:W3:Y:S04]  /*14170*/  LDL.LU R23, [R1+0x300] ;  /* 0x0003000001177983 */ /* 0x001ee80000300800 */
[----:B------:R0:W-:Y:S04]  /*14180*/  STL [R1+0x120], R0 ;  /* 0x0001200001007387 */ /* 0x0001e80000100800 */
[----:B------:R-:W4:Y:S04]  /*14190*/  LDL.LU R24, [R1+0x308] ;  /* 0x0003080001187983 */ /* 0x000f280000300800 */
[----:B------:R-:W4:Y:S04]  /*141a0*/  LDL.LU R25, [R1+0x314] ;  /* 0x0003140001197983 */ /* 0x000f280000300800 */
[----:B------:R-:W4:Y:S04]  /*141b0*/  LDL.LU R26, [R1+0x318] ;  /* 0x00031800011a7983 */ /* 0x000f280000300800 */
[----:B------:R-:W4:Y:S01]  /*141c0*/  LDL.LU R27, [R1+0x320] ;  /* 0x00032000011b7983 */ /* 0x000f220000300800 */
[----:B------:R-:W-:-:S03]  /*141d0*/  IMAD R21, R21, UR10, RZ ;  /* 0x0000000a15157c24 */ /* 0x000fc6000f8e02ff */
[----:B------:R-:W4:Y:S04]  /*141e0*/  LDL.LU R29, [R1+0x324] ;  /* 0x00032400011d7983 */ /* 0x000f280000300800 */
[----:B0-----:R-:W4:Y:S04]  /*141f0*/  LDL.LU R0, [R1+0x334] ;  /* 0x0003340001007983 */ /* 0x001f280000300800 */
[----:B------:R0:W-:Y:S02]  /*14200*/  STL [R1+0x130], R21 ;  /* 0x0001301501007387 */ /* 0x0001e40000100800 */
[----:B0-----:R-:W-:-:S02]  /*14210*/  IMAD R21, R20, UR10, RZ ;  /* 0x0000000a14157c24 */ /* 0x001fc4000f8e02ff */
[----:B------:R-:W-:Y:S02]  /*14220*/  IMAD R20, R19, UR10, RZ ;  /* 0x0000000a13147c24 */ /* 0x000fe4000f8e02ff */
[----:B------:R-:W-:Y:S02]  /*14230*/  IMAD R19, R18, UR10, RZ ;  /* 0x0000000a12137c24 */ /* 0x000fe4000f8e02ff */
[----:B------:R-:W-:Y:S01]  /*14240*/  IMAD R18, R17, UR10, RZ ;  /* 0x0000000a11127c24 */ /* 0x000fe2000f8e02ff */
[----:B------:R-:W-:Y:S01]  /*14250*/  STL [R1+0x138], R21 ;  /* 0x0001381501007387 */ /* 0x000fe20000100800 */
[----:B------:R-:W-:-:S03]  /*14260*/  IMAD R17, R16, UR10, RZ ;  /* 0x0000000a10117c24 */ /* 0x000fc6000f8e02ff */
        /* <DEDUP_REMOVED lines=28> */
[----:B------:R-:W-:Y:S04]  /*14430*/  STL [R1+0x1c8], R6 ;  /* 0x0001c80601007387 */ /* 0x000fe80000100800 */
[----:B------:R-:W-:Y:S04]  /*14440*/  STL [R1+0x1cc], R5 ;  /* 0x0001cc0501007387 */ /* 0x000fe80000100800 */
[----:B------:R-:W4:Y:S04]  /*14450*/  LDL.LU R28, [R1+0x338] ;  /* 0x00033800011c7983 */ /* 0x000f280000300800 */
[----:B------:R0:W-:Y:S04]  /*14460*/  STL [R1+0x1dc], R3 ;  /* 0x0001dc0301007387 */ /* 0x0001e80000100800 */
[----:B0-----:R-:W4:Y:S04]  /*14470*/  LDL.LU R3, [R1+0x33c] ;  /* 0x00033c0001037983 */ /* 0x001f280000300800 */
[----:B------:R0:W-:Y:S04]  /*14480*/  STL [R1+0x1e0], R2 ;  /* 0x0001e00201007387 */ /* 0x0001e80000100800 */
[----:B0-----:R-:W4:Y:S01]  /*14490*/  LDL.LU R2, [R1+0x344] ;  /* 0x0003440001027983 */ /* 0x001f220000300800 */
[----:B--2---:R-:W-:-:S05]  /*144a0*/  IMAD R4, R4, UR10, RZ ;  /* 0x0000000a04047c24 */ /* 0x004fca000f8e02ff */
[----:B------:R0:W-:Y:S01]  /*144b0*/  STL [R1+0x1e8], R4 ;  /* 0x0001e80401007387 */ /* 0x0001e20000100800 */
[----:B---3--:R-:W-:Y:S02]  /*144c0*/  IMAD R6, R23, UR10, RZ ;  /* 0x0000000a17067c24 */ /* 0x008fe4000f8e02ff */
[----:B----4-:R-:W-:-:S03]  /*144d0*/  IMAD R5, R24, UR10, RZ ;  /* 0x0000000a18057c24 */ /* 0x010fc6000f8e02ff */
[----:B------:R1:W-:Y:S01]  /*144e0*/  STL [R1+0x1fc], R6 ;  /* 0x0001fc0601007387 */ /* 0x0003e20000100800 */
[----:B0-----:R-:W-:-:S03]  /*144f0*/  IMAD R4, R25, UR10, RZ ;  /* 0x0000000a19047c24 */ /* 0x001fc6000f8e02ff */
[----:B------:R0:W-:Y:S04]  /*14500*/  STL [R1+0x200], R5 ;  /* 0x0002000501007387 */ /* 0x0001e80000100800 */
[----:B------:R2:W-:Y:S01]  /*14510*/  STL [R1+0x210], R4 ;  /* 0x0002100401007387 */ /* 0x0005e20000100800 */
[----:B-1----:R-:W-:Y:S02]  /*14520*/  IMAD R6, R26, UR10, RZ ;  /* 0x0000000a1a067c24 */ /* 0x002fe4000f8e02ff */
[----:B0-----:R-:W-:-:S03]  /*14530*/  IMAD R5, R27, UR10, RZ ;  /* 0x0000000a1b057c24 */ /* 0x001fc6000f8e02ff */
[----:B------:R0:W-:Y:S01]  /*14540*/  STL [R1+0x214], R6 ;  /* 0x0002140601007387 */ /* 0x0001e20000100800 */
[----:B--2---:R-:W-:-:S03]  /*14550*/  IMAD R4, R29, UR10, RZ ;  /* 0x0000000a1d047c24 */ /* 0x004fc6000f8e02ff */
[----:B------:R1:W-:Y:S01]  /*14560*/  STL [R1+0x21c], R5 ;  /* 0x00021c0501007387 */ /* 0x0003e20000100800 */
[----:B------:R-:W-:-:S03]  /*14570*/  IMAD R0, R0, UR10, RZ ;  /* 0x0000000a00007c24 */ /* 0x000fc6000f8e02ff */
[----:B------:R-:W2:Y:S04]  /*14580*/  LDL.LU R21, [R1+0x34c] ;  /* 0x00034c0001157983 */ /* 0x000ea80000300800 */
[----:B------:R-:W-:Y:S04]  /*14590*/  STL [R1+0x220], R4 ;  /* 0x0002200401007387 */ /* 0x000fe80000100800 */
[----:B------:R-:W3:Y:S04]  /*145a0*/  LDL.LU R20, [R1+0x35c] ;  /* 0x00035c0001147983 */ /* 0x000ee80000300800 */
[----:B------:R4:W-:Y:S04]  /*145b0*/  STL [R1+0x230], R0 ;  /* 0x0002300001007387 */ /* 0x0009e80000100800 */
[----:B------:R-:W3:Y:S04]  /*145c0*/  LDL.LU R19, [R1+0x360] ;  /* 0x0003600001137983 */ /* 0x000ee80000300800 */
        /* <DEDUP_REMOVED lines=12> */
[----:B0-----:R-:W3:Y:S04]  /*14690*/  LDL.LU R6, [R1+0x3ac] ;  /* 0x0003ac0001067983 */ /* 0x001ee80000300800 */
[----:B-1----:R-:W3:Y:S04]  /*146a0*/  LDL.LU R5, [R1+0x3b0] ;  /* 0x0003b00001057983 */ /* 0x002ee80000300800 */
[----:B------:R-:W3:Y:S04]  /*146b0*/  LDL.LU R27, [R1+0x3b4] ;  /* 0x0003b400011b7983 */ /* 0x000ee80000300800 */
[----:B------:R-:W3:Y:S04]  /*146c0*/  LDL.LU R29, [R1+0x3bc] ;  /* 0x0003bc00011d7983 */ /* 0x000ee80000300800 */
[----:B----4-:R-:W4:Y:S01]  /*146d0*/  LDL.LU R0, [R1+0x408] ;  /* 0x0004080001007983 */ /* 0x010f220000300800 */
[----:B------:R-:W-:-:S05]  /*146e0*/  IMAD R4, R28, UR10, RZ ;  /* 0x0000000a1c047c24 */ /* 0x000fca000f8e02ff */
[----:B------:R0:W-:Y:S01]  /*146f0*/  STL [R1+0x234], R4 ;  /* 0x0002340401007387 */ /* 0x0001e20000100800 */
[----:B------:R-:W-:-:S03]  /*14700*/  IMAD R3, R3, UR10, RZ ;  /* 0x0000000a03037c24 */ /* 0x000fc6000f8e02ff */
[----:B0-----:R-:W4:Y:S04]  /*14710*/  LDL.LU R4, [R1+0x404] ;  /* 0x0004040001047983 */ /* 0x001f280000300800 */
[----:B------:R0:W-:Y:S04]  /*14720*/  STL [R1+0x23c], R3 ;  /* 0x00023c0301007387 */ /* 0x0001e80000100800 */
[----:B------:R-:W4:Y:S01]  /*14730*/  LDL.LU R23, [R1+0x400] ;  /* 0x0004000001177983 */ /* 0x000f220000300800 */
[----:B------:R-:W-:-:S05]  /*14740*/  IMAD R2, R2, UR10, RZ ;  /* 0x0000000a02027c24 */ /* 0x000fca000f8e02ff */
[----:B------:R1:W-:Y:S04]  /*14750*/  STL [R1+0x250], R2 ;  /* 0x0002500201007387 */ /* 0x0003e80000100800 */
[----:B------:R-:W4:Y:S04]  /*14760*/  LDL.LU R24, [R1+0x3fc] ;  /* 0x0003fc0001187983 */ /* 0x000f280000300800 */
[----:B------:R-:W4:Y:S04]  /*14770*/  LDL.LU R25, [R1+0x3f8] ;  /* 0x0003f80001197983 */ /* 0x000f280000300800 */
[----:B------:R-:W4:Y:S04]  /*14780*/  LDL.LU R26, [R1+0x3f4] ;  /* 0x0003f400011a7983 */ /* 0x000f280000300800 */
[----:B------:R-:W4:Y:S04]  /*14790*/  LDL.LU R28, [R1+0x3f0] ;  /* 0x0003f000011c7983 */ /* 0x000f280000300800 */
[----:B0-----:R-:W4:Y:S04]  /*147a0*/  LDL.LU R3, [R1+0x3ec] ;  /* 0x0003ec0001037983 */ /* 0x001f280000300800 */
[----:B-1----:R-:W4:Y:S01]  /*147b0*/  LDL.LU R2, [R1+0x3e8] ;  /* 0x0003e80001027983 */ /* 0x002f220000300800 */
[----:B--2---:R-:W-:-:S02]  /*147c0*/  IMAD R21, R21, UR10, RZ ;  /* 0x0000000a15157c24 */ /* 0x004fc4000f8e02ff */
[----:B---3--:R-:W-:-:S03]  /*147d0*/  IMAD R20, R20, UR10, RZ ;  /* 0x0000000a14147c24 */ /* 0x008fc6000f8e02ff */
[----:B------:R0:W-:Y:S04]  /*147e0*/  STL [R1+0x258], R21 ;  /* 0x0002581501007387 */ /* 0x0001e80000100800 */
[----:B------:R1:W-:Y:S01]  /*147f0*/  STL [R1+0x260], R20 ;  /* 0x0002601401007387 */ /* 0x0003e20000100800 */
[----:B0-----:R-:W-:Y:S02]  /*14800*/  IMAD R21, R19, UR10, RZ ;  /* 0x0000000a13157c24 */ /* 0x001fe4000f8e02ff */
[----:B-1----:R-:W-:Y:S02]  /*14810*/  IMAD R20, R18, UR10, RZ ;  /* 0x0000000a12147c24 */ /* 0x002fe4000f8e02ff */
        /* <DEDUP_REMOVED lines=30> */
[----:B----4-:R-:W-:-:S03]  /*14a00*/  IMAD R0, R0, UR10, RZ ;  /* 0x0000000a00007c24 */ /* 0x010fc6000f8e02ff */
[----:B------:R0:W-:Y:S04]  /*14a10*/  STL [R1+0x2e8], R6 ;  /* 0x0002e80601007387 */ /* 0x0001e80000100800 */
[----:B------:R-:W2:Y:S04]  /*14a20*/  LDL.LU R27, [R1+0x3e4] ;  /* 0x0003e400011b7983 */ /* 0x000ea80000300800 */
[----:B------:R1:W-:Y:S04]  /*14a30*/  STL [R1+0x300], R5 ;  /* 0x0003000501007387 */ /* 0x0003e80000100800 */
[----:B------:R-:W3:Y:S01]  /*14a40*/  LDL.LU R29, [R1+0x3e0] ;  /* 0x0003e000011d7983 */ /* 0x000ee20000300800 */
[----:B0-----:R-:W-:-:S03]  /*14a50*/  IMAD R6, R4, UR10, RZ ;  /* 0x0000000a04067c24 */ /* 0x001fc6000f8e02ff */
[----:B------:R0:W-:Y:S01]  /*14a60*/  STL [R1+0x308], R0 ;  /* 0x0003080001007387 */ /* 0x0001e20000100800 */
[----:B-1----:R-:W-:-:S03]  /*14a70*/  IMAD R5, R23, UR10, RZ ;  /* 0x0000000a17057c24 */ /* 0x002fc6000f8e02ff */
[----:B0-----:R-:W4:Y:S04]  /*14a80*/  LDL.LU R0, [R1+0x3dc] ;  /* 0x0003dc0001007983 */ /* 0x001f280000300800 */
[----:B------:R0:W-:Y:S01]  /*14a90*/  STL [R1+0x314], R6 ;  /* 0x0003140601007387 */ /* 0x0001e20000100800 */
[----:B------:R-:W-:-:S03]  /*14aa0*/  IMAD R4, R24, UR10, RZ ;  /* 0x0000000a18047c24 */ /* 0x000fc6000f8e02ff */
[----:B------:R1:W-:Y:S01]  /*14ab0*/  STL [R1+0x318], R5 ;  /* 0x0003180501007387 */ /* 0x0003e20000100800 */
[----:B0-----:R-:W-:-:S03]  /*14ac0*/  IMAD R6, R25, UR10, RZ ;  /* 0x0000000a19067c24 */ /* 0x001fc6000f8e02ff */
[----:B------:R0:W-:Y:S01]  /*14ad0*/  STL [R1+0x320], R4 ;  /* 0x0003200401007387 */ /* 0x0001e20000100800 */
[----:B-1----:R-:W-:-:S03]  /*14ae0*/  IMAD R5, R26, UR10, RZ ;  /* 0x0000000a1a057c24 */ /* 0x002fc6000f8e02ff */
[----:B------:R1:W-:Y:S01]  /*14af0*/  STL [R1+0x324], R6 ;  /* 0x0003240601007387 */ /* 0x0003e20000100800 */
[----:B0-----:R-:W-:-:S03]  /*14b00*/  IMAD R4, R28, UR10, RZ ;  /* 0x0000000a1c047c24 */ /* 0x001fc6000f8e02ff */
        /* <DEDUP_REMOVED lines=21> */
[----:B-1----:R-:W4:Y:S04]  /*14c60*/  LDL.LU R6, [R1+0x354] ;  /* 0x0003540001067983 */ /* 0x002f280000300800 */
[----:B0-----:R-:W4:Y:S04]  /*14c70*/  LDL.LU R5, [R1+0x350] ;  /* 0x0003500001057983 */ /* 0x001f280000300800 */
        /* <DEDUP_REMOVED lines=14> */
[----:B------:R-:W4:Y:S04]  /*14d60*/  LDL.LU R27, [R1+0x304] ;  /* 0x00030400011b7983 */ /* 0x000f280000300800 */
[----:B------:R-:W4:Y:S01]  /*14d70*/  LDL.LU R29, [R1+0x2fc] ;  /* 0x0002fc00011d7983 */ /* 0x000f220000300800 */
[----:B------:R-:W-:-:S03]  /*14d80*/  IMAD R21, R21, UR10, RZ ;  /* 0x0000000a15157c24 */ /* 0x000fc6000f8e02ff */
[----:B0-----:R-:W4:Y:S04]  /*14d90*/  LDL.LU R0, [R1+0x2f8] ;  /* 0x0002f80001007983 */ /* 0x001f280000300800 */
[----:B------:R0:W-:Y:S02]  /*14da0*/  STL [R1+0x368], R21 ;  /* 0x0003681501007387 */ /* 0x0001e40000100800 */
[----:B0-----:R-:W-:Y:S02]  /*14db0*/  IMAD R21, R20, UR10, RZ ;  /* 0x0000000a14157c24 */ /* 0x001fe4000f8e02ff */
        /* <DEDUP_REMOVED lines=260> */
[----:B------:R-:W4:Y:S01]  /*15e00*/  LDL.LU R27, [R1+0xd0] ;  /* 0x0000d000011b7983 */ /* 0x000f220000300800 */
[----:B---3--:R-:W-:-:S03]  /*15e10*/  IMAD R4, R28, UR10, RZ ;  /* 0x0000000a1c047c24 */ /* 0x008fc6000f8e02ff */
[----:B------:R-:W3:Y:S04]  /*15e20*/  LDL.LU R0, [R1+0xcc] ;  /* 0x0000cc0001007983 */ /* 0x000ee80000300800 */
[----:B------:R0:W-:Y:S01]  /*15e30*/  STL [R1+0x144], R4 ;  /* 0x0001440401007387 */ /* 0x0001e20000100800 */
[----:B------:R-:W-:-:S03]  /*15e40*/  IMAD R3, R3, UR10, RZ ;  /* 0x0000000a03037c24 */ /* 0x000fc6000f8e02ff */
[----:B0-----:R-:W3:Y:S04]  /*15e50*/  LDL.LU R4, [R1+0xc8] ;  /* 0x0000c80001047983 */ /* 0x001ee80000300800 */
[----:B------:R0:W-:Y:S04]  /*15e60*/  STL [R1+0x140], R3 ;  /* 0x0001400301007387 */ /* 0x0001e80000100800 */
[----:B------:R-:W3:Y:S01]  /*15e70*/  LDL.LU R23, [R1+0xc0] ;  /* 0x0000c00001177983 */ /* 0x000ee20000300800 */
[----:B------:R-:W-:-:S05]  /*15e80*/  IMAD R2, R2, UR10, RZ ;  /* 0x0000000a02027c24 */ /* 0x000fca000f8e02ff */
[----:B------:R1:W-:Y:S04]  /*15e90*/  STL [R1+0x134], R2 ;  /* 0x0001340201007387 */ /* 0x0003e80000100800 */
[----:B------:R-:W3:Y:S04]  /*15ea0*/  LDL.LU R24, [R1+0xb8] ;  /* 0x0000b80001187983 */ /* 0x000ee80000300800 */
[----:B------:R-:W3:Y:S04]  /*15eb0*/  LDL.LU R25, [R1+0xb4] ;  /* 0x0000b40001197983 */ /* 0x000ee80000300800 */
[----:B------:R-:W3:Y:S04]  /*15ec0*/  LDL.LU R29, [R1+0xac] ;  /* 0x0000ac00011d7983 */ /* 0x000ee80000300800 */
[----:B------:R-:W3:Y:S04]  /*15ed0*/  LDL.LU R28, [R1+0xa8] ;  /* 0x0000a800011c7983 */ /* 0x000ee80000300800 */
[----:B0-----:R-:W3:Y:S04]  /*15ee0*/  LDL.LU R3, [R1+0xa4] ;  /* 0x0000a40001037983 */ /* 0x001ee80000300800 */
[----:B-1----:R-:W3:Y:S01]  /*15ef0*/  LDL.LU R2, [R1+0xa0] ;  /* 0x0000a00001027983 */ /* 0x002ee20000300800 */
[----:B--2---:R-:W-:-:S02]  /*15f00*/  IMAD R21, R21, UR10, RZ ;  /* 0x0000000a15157c24 */ /* 0x004fc4000f8e02ff */
[----:B----4-:R-:W-:-:S03]  /*15f10*/  IMAD R20, R20, UR10, RZ ;  /* 0x0000000a14147c24 */ /* 0x010fc6000f8e02ff */
        /* <DEDUP_REMOVED lines=34> */
[----:B---3--:R-:W-:-:S03]  /*16140*/  IMAD R0, R0, UR10, RZ ;  /* 0x0000000a00007c24 */ /* 0x008fc6000f8e02ff */
        /* <DEDUP_REMOVED lines=15> */
[----:B0-----:R-:W-:Y:S02]  /*16240*/  IMAD R4, R28, UR10, RZ ;  /* 0x0000000a1c047c24 */ /* 0x001fe4000f8e02ff */
[----:B------:R-:W-:Y:S01]  /*16250*/  IMAD R3, R3, UR10, RZ ;  /* 0x0000000a03037c24 */ /* 0x000fe2000f8e02ff */
[----:B------:R-:W-:Y:S01]  /*16260*/  STL [R1+0xac], R5 ;  /* 0x0000ac0501007387 */ /* 0x000fe20000100800 */
[----:B------:R-:W-:-:S03]  /*16270*/  IMAD R2, R2, UR10, RZ ;  /* 0x0000000a02027c24 */ /* 0x000fc6000f8e02ff */
[----:B------:R-:W-:Y:S04]  /*16280*/  STL [R1+0xa8], R4 ;  /* 0x0000a80401007387 */ /* 0x000fe80000100800 */
        /* <DEDUP_REMOVED lines=20> */
[----:B0-----:R-:W4:Y:S04]  /*163d0*/  LDL.LU R3, [R1+0x30] ;  /* 0x0000300001037983 */ /* 0x001f280000300800 */
[----:B------:R-:W4:Y:S01]  /*163e0*/  LDL.LU R2, [R1+0x2c] ;  /* 0x00002c0001027983 */ /* 0x000f220000300800 */
[----:B--2---:R-:W-:-:S05]  /*163f0*/  IMAD R23, R26, UR10, RZ ;  /* 0x0000000a1a177c24 */ /* 0x004fca000f8e02ff */
[----:B------:R0:W-:Y:S01]  /*16400*/  STL [R1+0x98], R23 ;  /* 0x0000981701007387 */ /* 0x0001e20000100800 */
[----:B---3--:R-:W-:Y:S02]  /*16410*/  IMAD R5, R27, UR10, RZ ;  /* 0x0000000a1b057c24 */ /* 0x008fe4000f8e02ff */
[----:B----4-:R-:W-:Y:S02]  /*16420*/  IMAD R4, R0, UR10, RZ ;  /* 0x0000000a00047c24 */ /* 0x010fe4000f8e02ff */
[----:B------:R-:W2:Y:S04]  /*16430*/  LDL.LU R0, [R1+0x18] ;  /* 0x0000180001007983 */ /* 0x000ea80000300800 */
[----:B------:R-:W-:Y:S04]  /*16440*/  STL [R1+0x94], R5 ;  /* 0x0000940501007387 */ /* 0x000fe80000100800 */
[----:B------:R-:W3:Y:S04]  /*16450*/  LDL.LU R27, [R1+0x1c] ;  /* 0x00001c00011b7983 */ /* 0x000ee80000300800 */
[----:B------:R1:W-:Y:S04]  /*16460*/  STL [R1+0x90], R4 ;  /* 0x0000900401007387 */ /* 0x0003e80000100800 */
[----:B------:R-:W4:Y:S04]  /*16470*/  LDL.LU R26, [R1+0x14] ;  /* 0x00001400011a7983 */ /* 0x000f280000300800 */
[----:B------:R-:W2:Y:S04]  /*16480*/  LDL.LU R25, [R1+0x10] ;  /* 0x0000100001197983 */ /* 0x000ea80000300800 */
[----:B------:R-:W2:Y:S04]  /*16490*/  LDL.LU R24, [R1+0xc] ;  /* 0x00000c0001187983 */ /* 0x000ea80000300800 */
[----:B0-----:R-:W2:Y:S04]  /*164a0*/  LDL.LU R23, [R1+0x8] ;  /* 0x0000080001177983 */ /* 0x001ea80000300800 */
[----:B-1----:R-:W2:Y:S01]  /*164b0*/  LDL.LU R4, [R1+0x4] ;  /* 0x0000040001047983 */ /* 0x002ea20000300800 */
[----:B------:R-:W-:-:S03]  /*164c0*/  IMAD R21, R21, UR10, RZ ;  /* 0x0000000a15157c24 */ /* 0x000fc6000f8e02ff */
[----:B------:R-:W2:Y:S01]  /*164d0*/  LDL.LU R5, [R1] ;  /* 0x0000000001057983 */ /* 0x000ea20000300800 */
[----:B------:R-:W-:-:S03]  /*164e0*/  IMAD R20, R20, UR10, RZ ;  /* 0x0000000a14147c24 */ /* 0x000fc6000f8e02ff */
[----:B------:R0:W-:Y:S01]  /*164f0*/  STL [R1+0x8c], R21 ;  /* 0x00008c1501007387 */ /* 0x0001e20000100800 */
[----:B------:R-:W-:-:S03]  /*16500*/  IMAD R19, R19, UR10, RZ ;  /* 0x0000000a13137c24 */ /* 0x000fc6000f8e02ff */
[----:B0-----:R-:W2:Y:S01]  /*16510*/  LDL.LU R21, [R1+0x1ba8] ;  /* 0x001ba80001157983 */ /* 0x001ea20000300800 */
[----:B------:R-:W-:-:S03]  /*16520*/  IMAD R18, R18, UR10, RZ ;  /* 0x0000000a12127c24 */ /* 0x000fc6000f8e02ff */
[----:B------:R0:W-:Y:S01]  /*16530*/  STL [R1+0x88], R20 ;  /* 0x0000881401007387 */ /* 0x0001e20000100800 */
[----:B------:R-:W-:Y:S02]  /*16540*/  IMAD R17, R17, UR10, RZ ;  /* 0x0000000a11117c24 */ /* 0x000fe4000f8e02ff */
[----:B------:R-:W-:Y:S01]  /*16550*/  IMAD R16, R16, UR10, RZ ;  /* 0x0000000a10107c24 */ /* 0x000fe2000f8e02ff */
[----:B0-----:R-:W2:Y:S01]  /*16560*/  LDL.LU R20, [R1+0x1ba4] ;  /* 0x001ba40001147983 */ /* 0x001ea20000300800 */
[----:B------:R-:W-:-:S03]  /*16570*/  IMAD R15, R15, UR10, RZ ;  /* 0x0000000a0f0f7c24 */ /* 0x000fc6000f8e02ff */
[----:B------:R0:W-:Y:S01]  /*16580*/  STL [R1+0x84], R19 ;  /* 0x0000841301007387 */ /* 0x0001e20000100800 */
[----:B------:R-:W-:Y:S02]  /*16590*/  IMAD R14, R14, UR10, RZ ;  /* 0x0000000a0e0e7c24 */ /* 0x000fe4000f8e02ff */
[----:B------:R-:W-:Y:S01]  /*165a0*/  IMAD R13, R13, UR10, RZ ;  /* 0x0000000a0d0d7c24 */ /* 0x000fe2000f8e02ff */
[----:B0-----:R-:W2:Y:S04]  /*165b0*/  LDL.LU R19, [R1+0x1ba0] ;  /* 0x001ba00001137983 */ /* 0x001ea80000300800 */
[----:B------:R0:W-:Y:S01]  /*165c0*/  STL [R1+0x80], R18 ;  /* 0x0000801201007387 */ /* 0x0001e20000100800 */
[----:B------:R-:W-:-:S03]  /*165d0*/  IMAD R12, R12, UR10, RZ ;  /* 0x0000000a0c0c7c24 */ /* 0x000fc6000f8e02ff */
        /* <DEDUP_REMOVED lines=42> */
[----:B0-----:R-:W2:Y:S02]  /*16880*/  LDL.LU R2, [R1+0x1b5c] ;  /* 0x001b5c0001027983 */ /* 0x001ea40000300800 */
[----:B--2---:R-:W-:-:S05]  /*16890*/  IMAD R2, R2, UR10, RZ ;  /* 0x0000000a02027c24 */ /* 0x004fca000f8e02ff */
[----:B------:R0:W-:Y:S04]  /*168a0*/  STL [R1+0x28], R2 ;  /* 0x0000280201007387 */ /* 0x0001e80000100800 */
[----:B0-----:R-:W3:Y:S01]  /*168b0*/  LDL.LU R2, [R1+0x1b58] ;  /* 0x001b580001027983 */ /* 0x001ee20000300800 */
[----:B------:R-:W-:-:S05]  /*168c0*/  IMAD R0, R0, UR10, RZ ;  /* 0x0000000a00007c24 */ /* 0x000fca000f8e02ff */
[----:B------:R3:W-:Y:S02]  /*168d0*/  STL [R1+0x18], R0 ;  /* 0x0000180001007387 */ /* 0x0007e40000100800 */
[----:B---3--:R-:W-:-:S05]  /*168e0*/  LEA R0, P3, R27, R2, 0x1 ;  /* 0x000000021b007211 */ /* 0x008fca00078608ff */
[----:B------:R4:W-:Y:S02]  /*168f0*/  STL [R1+0x1ae8], R0 ;  /* 0x001ae80001007387 */ /* 0x0009e40000100800 */
[----:B----4-:R-:W-:-:S05]  /*16900*/  LEA R0, P2, R26, R2, 0x1 ;  /* 0x000000021a007211 */ /* 0x010fca00078408ff */
[----:B------:R0:W-:Y:S02]  /*16910*/  STL [R1+0x1aec], R0 ;  /* 0x001aec0001007387 */ /* 0x0001e40000100800 */
[----:B0-----:R-:W-:-:S05]  /*16920*/  LEA R0, P1, R25, R2, 0x1 ;  /* 0x0000000219007211 */ /* 0x001fca00078208ff */
        /* <DEDUP_REMOVED lines=8> */
[----:B------:R0:W-:Y:S04]  /*169b0*/  STL [R1+0x1b00], R0 ;  /* 0x001b000001007387 */ /* 0x0001e80000100800 */
[----:B0-----:R-:W2:Y:S02]  /*169c0*/  LDL.LU R0, [R1+0x1b54] ;  /* 0x001b540001007983 */ /* 0x001ea40000300800 */
[----:B--2---:R-:W-:-:S05]  /*169d0*/  LEA.HI.X.SX32 R27, R27, R0, 0x1, P3 ;  /* 0x000000001b1b7211 */ /* 0x004fca00018f0eff */
[----:B------:R0:W-:Y:S02]  /*169e0*/  STL [R1+0x1ae0], R27 ;  /* 0x001ae01b01007387 */ /* 0x0001e40000100800 */
[----:B0-----:R-:W-:-:S05]  /*169f0*/  LEA R27, P3, R29, R2, 0x1 ;  /* 0x000000021d1b7211 */ /* 0x001fca00078608ff */
[----:B------:R0:W-:Y:S04]  /*16a00*/  STL [R1+0x1ae4], R27 ;  /* 0x001ae41b01007387 */ /* 0x0001e80000100800 */
[----:B0-----:R-:W2:Y:S01]  /*16a10*/  LDL.LU R27, [R1+0x1b50] ;  /* 0x001b5000011b7983 */ /* 0x001ea20000300800 */
[----:B------:R-:W-:-:S05]  /*16a20*/  LEA.HI.X.SX32 R26, R26, R0, 0x1, P2 ;  /* 0x000000001a1a7211 */ /* 0x000fca00010f0eff */
[----:B------:R2:W-:Y:S02]  /*16a30*/  STL [R1+0x1ad8], R26 ;  /* 0x001ad81a01007387 */ /* 0x0005e40000100800 */
[----:B--2---:R-:W-:-:S05]  /*16a40*/  LEA R26, P2, R27, R2, 0x1 ;  /* 0x000000021b1a7211 */ /* 0x004fca00078408ff */
        /* <DEDUP_REMOVED lines=27> */
[-C--:B------:R-:W-:Y:S02]  /*16c00*/  LEA.HI.X.SX32 R29, R29, R0.reuse, 0x1, P3 ;  /* 0x000000001d1d7211 */ /* 0x080fe400018f0eff */
[----:B------:R-:W-:-:S03]  /*16c10*/  LEA.HI.X.SX32 R27, R27, R0, 0x1, P2 ;  /* 0x000000001b1b7211 */ /* 0x000fc600010f0eff */
[----:B------:R2:W-:Y:S01]  /*16c20*/  STL [R1+0x1aa8], R29 ;  /* 0x001aa81d01007387 */ /* 0x0005e20000100800 */
[-C--:B------:R-:W-:Y:S02]  /*16c30*/  LEA.HI.X.SX32 R25, R25, R0.reuse, 0x1, P0 ;  /* 0x0000000019197211 */ /* 0x080fe400000f0eff */
[----:B------:R-:W-:Y:S02]  /*16c40*/  LEA.HI.X.SX32 R4, R4, R0, 0x1, P5 ;  /* 0x0000000004047211 */ /* 0x000fe400028f0eff */
[----:B--2---:R-:W-:-:S05]  /*16c50*/  LEA R29, P3, R5, R2, 0x1 ;  /* 0x00000002051d7211 */ /* 0x004fca00078608ff */
[----:B------:R0:W-:Y:S04]  /*16c60*/  STL [R1+0x1aac], R29 ;  /* 0x001aac1d01007387 */ /* 0x0001e80000100800 */
[----:B------:R1:W-:Y:S01]  /*16c70*/  STL [R1+0x1aa0], R27 ;  /* 0x001aa01b01007387 */ /* 0x0003e20000100800 */
[----:B0-----:R-:W-:Y:S02]  /*16c80*/  LEA R29, P2, R6, R2, 0x1 ;  /* 0x00000002061d7211 */ /* 0x001fe400078408ff */
[----:B-1----:R-:W-:Y:S02]  /*16c90*/  LEA.HI.X.SX32 R27, R26, R0, 0x1, P1 ;  /* 0x000000001a1b7211 */ /* 0x002fe400008f0eff */
[-C--:B------:R-:W-:Y:S01]  /*16ca0*/  LEA R26, P1, R7, R2.reuse, 0x1 ;  /* 0x00000002071a7211 */ /* 0x080fe200078208ff */
[----:B------:R-:W-:Y:S04]  /*16cb0*/  STL [R1+0x1aa4], R29 ;  /* 0x001aa41d01007387 */ /* 0x000fe80000100800 */
[----:B------:R0:W-:Y:S04]  /*16cc0*/  STL [R1+0x1a98], R27 ;  /* 0x001a981b01007387 */ /* 0x0001e80000100800 */
[----:B------:R1:W-:Y:S04]  /*16cd0*/  STL [R1+0x1a9c], R26 ;  /* 0x001a9c1a01007387 */ /* 0x0003e80000100800 */
[----:B------:R2:W-:Y:S01]  /*16ce0*/  STL [R1+0x1a90], R25 ;  /* 0x001a901901007387 */ /* 0x0005e20000100800 */
[----:B0-----:R-:W-:-:S02]  /*16cf0*/  LEA R27, P0, R8, R2, 0x1 ;  /* 0x00000002081b7211 */ /* 0x001fc400078008ff */
[-C--:B-1----:R-:W-:Y:S02]  /*16d00*/  LEA.HI.X.SX32 R26, R24, R0.reuse, 0x1, P4 ;  /* 0x00000000181a7211 */ /* 0x082fe400020f0eff */
[----:B------:R-:W-:Y:S02]  /*16d10*/  LEA.HI.X.SX32 R24, R23, R0, 0x1, P6 ;  /* 0x0000000017187211 */ /* 0x000fe400030f0eff */
[-C--:B--2---:R-:W-:Y:S01]  /*16d20*/  LEA R25, P4, R9, R2.reuse, 0x1 ;  /* 0x0000000209197211 */ /* 0x084fe200078808ff */
[----:B------:R-:W-:Y:S01]  /*16d30*/  STL [R1+0x1a94], R27 ;  /* 0x001a941b01007387 */ /* 0x000fe20000100800 */
[----:B------:R-:W-:-:S03]  /*16d40*/  LEA R23, P6, R10, R2, 0x1 ;  /* 0x000000020a177211 */ /* 0x000fc600078c08ff */
[----:B------:R-:W-:Y:S04]  /*16d50*/  STL [R1+0x1a88], R26 ;  /* 0x001a881a01007387 */ /* 0x000fe80000100800 */
[----:B------:R-:W-:Y:S04]  /*16d60*/  STL [R1+0x1a8c], R25 ;  /* 0x001a8c1901007387 */ /* 0x000fe80000100800 */
[----:B------:R0:W-:Y:S04]  /*16d70*/  STL [R1+0x1a80], R24 ;  /* 0x001a801801007387 */ /* 0x0001e80000100800 */
[----:B------:R1:W-:Y:S04]  /*16d80*/  STL [R1+0x1a84], R23 ;  /* 0x001a841701007387 */ /* 0x0003e80000100800 */
[----:B------:R2:W-:Y:S01]  /*16d90*/  STL [R1+0x1a78], R4 ;  /* 0x001a780401007387 */ /* 0x0005e20000100800 */
[----:B0-----:R-:W-:-:S02]  /*16da0*/  LEA R24, P5, R11, R2, 0x1 ;  /* 0x000000020b187211 */ /* 0x001fc400078a08ff */
[----:B-1----:R-:W-:-:S03]  /*16db0*/  LEA.HI.X.SX32 R23, R5, R0, 0x1, P3 ;  /* 0x0000000005177211 */ /* 0x002fc600018f0eff */
[----:B------:R0:W-:Y:S01]  /*16dc0*/  STL [R1+0x1a7c], R24 ;  /* 0x001a7c1801007387 */ /* 0x0001e20000100800 */
[----:B--2---:R-:W-:-:S03]  /*16dd0*/  LEA R4, P3, R12, R2, 0x1 ;  /* 0x000000020c047211 */ /* 0x004fc600078608ff */
[----:B------:R-:W-:Y:S01]  /*16de0*/  STL [R1+0x1a70], R23 ;  /* 0x001a701701007387 */ /* 0x000fe20000100800 */
[----:B------:R-:W-:-:S03]  /*16df0*/  LEA.HI.X.SX32 R5, R6, R0, 0x1, P2 ;  /* 0x0000000006057211 */ /* 0x000fc600010f0eff */
[----:B0-----:R-:W2:Y:S04]  /*16e00*/  LDL.LU R24, [R1+0x40] ;  /* 0x0000400001187983 */ /* 0x001ea80000300800 */
[----:B------:R0:W-:Y:S01]  /*16e10*/  STL [R1+0x1a74], R4 ;  /* 0x001a740401007387 */ /* 0x0001e20000100800 */
[----:B------:R-:W-:-:S03]  /*16e20*/  LEA.HI.X.SX32 R6, R7, R0, 0x1, P1 ;  /* 0x0000000007067211 */ /* 0x000fc600008f0eff */
[----:B------:R1:W-:Y:S01]  /*16e30*/  STL [R1+0x1a68], R5 ;  /* 0x001a680501007387 */ /* 0x0003e20000100800 */
[-C--:B0-----:R-:W-:Y:S02]  /*16e40*/  LEA R4, P2, R13, R2.reuse, 0x1 ;  /* 0x000000020d047211 */ /* 0x081fe400078408ff */
[----:B-1----:R-:W-:-:S03]  /*16e50*/  LEA R5, P1, R14, R2, 0x1 ;  /* 0x000000020e057211 */ /* 0x002fc600078208ff */
[----:B------:R0:W-:Y:S04]  /*16e60*/  STL [R1+0x1a6c], R4 ;  /* 0x001a6c0401007387 */ /* 0x0001e80000100800 */
[----:B------:R-:W-:Y:S04]  /*16e70*/  STL [R1+0x1a60], R6 ;  /* 0x001a600601007387 */ /* 0x000fe80000100800 */
[----:B------:R-:W3:Y:S01]  /*16e80*/  LDL.LU R25, [R1+0x60] ;  /* 0x0000600001197983 */ /* 0x000ee20000300800 */
[----:B0-----:R-:W-:-:S03]  /*16e90*/  LEA.HI.X.SX32 R4, R8, R0, 0x1, P0 ;  /* 0x0000000008047211 */ /* 0x001fc600000f0eff */
[----:B------:R-:W-:Y:S04]  /*16ea0*/  STL [R1+0x1a64], R5 ;  /* 0x001a640501007387 */ /* 0x000fe80000100800 */
[----:B------:R0:W-:Y:S02]  /*16eb0*/  STL [R1+0x1a58], R4 ;  /* 0x001a580401007387 */ /* 0x0001e40000100800 */
[----:B0-----:R-:W-:Y:S02]  /*16ec0*/  LEA.HI.X.SX32 R4, R9, R0, 0x1, P4 ;  /* 0x0000000009047211 */ /* 0x001fe400020f0eff */
[----:B------:R-:W4:Y:S01]  /*16ed0*/  LDL.LU R9, [R1+0x54] ;  /* 0x0000540001097983 */ /* 0x000f220000300800 */
[----:B------:R-:W-:-:S05]  /*16ee0*/  LEA R5, P0, R15, R2, 0x1 ;  /* 0x000000020f057211 */ /* 0x000fca00078008ff */
[----:B------:R0:W-:Y:S04]  /*16ef0*/  STL [R1+0x1a5c], R5 ;  /* 0x001a5c0501007387 */ /* 0x0001e80000100800 */
[----:B------:R-:W3:Y:S04]  /*16f00*/  LDL.LU R8, [R1+0x74] ;  /* 0x0000740001087983 */ /* 0x000ee80000300800 */
[----:B------:R1:W-:Y:S04]  /*16f10*/  STL [R1+0x1a50], R4 ;  /* 0x001a500401007387 */ /* 0x0003e80000100800 */
[----:B------:R-:W3:Y:S01]  /*16f20*/  LDL.LU R7, [R1+0x7c] ;  /* 0x00007c0001077983 */ /* 0x000ee20000300800 */
[----:B0-----:R-:W-:-:S02]  /*16f30*/  LEA R5, P4, R16, R2, 0x1 ;  /* 0x0000000210057211 */ /* 0x001fc400078808ff */
[----:B-1----:R-:W-:-:S03]  /*16f40*/  LEA.HI.X.SX32 R4, R10, R0, 0x1, P6 ;  /* 0x000000000a047211 */ /* 0x002fc600030f0eff */
[----:B------:R0:W-:Y:S04]  /*16f50*/  STL [R1+0x1a54], R5 ;  /* 0x001a540501007387 */ /* 0x0001e80000100800 */
[----:B------:R1:W-:Y:S04]  /*16f60*/  STL [R1+0x1a48], R4 ;  /* 0x001a480401007387 */ /* 0x0003e80000100800 */
[----:B------:R-:W3:Y:S01]  /*16f70*/  LDL.LU R6, [R1+0x9c] ;  /* 0x00009c0001067983 */ /* 0x000ee20000300800 */
[----:B0-----:R-:W-:Y:S02]  /*16f80*/  LEA R5, P6, R17, R2, 0x1 ;  /* 0x0000000211057211 */ /* 0x001fe400078c08ff */
[----:B-1----:R-:W-:-:S03]  /*16f90*/  LEA.HI.X.SX32 R4, R11, R0, 0x1, P5 ;  /* 0x000000000b047211 */ /* 0x002fc600028f0eff */
[----:B------:R0:W-:Y:S01]  /*16fa0*/  STL [R1+0x1a4c], R5 ;  /* 0x001a4c0501007387 */ /* 0x0001e20000100800 */
[----:B------:R-:W-:-:S03]  /*16fb0*/  LEA R10, P5, R18, R2, 0x1 ;  /* 0x00000002120a7211 */ /* 0x000fc600078a08ff */
[----:B------:R1:W-:Y:S04]  /*16fc0*/  STL [R1+0x1a40], R4 ;  /* 0x001a400401007387 */ /* 0x0003e80000100800 */
[----:B0-----:R-:W3:Y:S01]  /*16fd0*/  LDL.LU R5, [R1+0xb0] ;  /* 0x0000b00001057983 */ /* 0x001ee20000300800 */
[----:B-1----:R-:W-:-:S03]  /*16fe0*/  LEA.HI.X.SX32 R4, R12, R0, 0x1, P3 ;  /* 0x000000000c047211 */ /* 0x002fc600018f0eff */
[----:B------:R0:W-:Y:S01]  /*16ff0*/  STL [R1+0x1a44], R10 ;  /* 0x001a440a01007387 */ /* 0x0001e20000100800 */
[----:B------:R-:W-:-:S03]  /*17000*/  LEA R11, P3, R19, R2, 0x1 ;  /* 0x00000002130b7211 */ /* 0x000fc600078608ff */
[----:B------:R1:W-:Y:S01]  /*17010*/  STL [R1+0x1a38], R4 ;  /* 0x001a380401007387 */ /* 0x0003e20000100800 */
[----:B0-----:R-:W-:-:S03]  /*17020*/  LEA.HI.X.SX32 R10, R13, R0, 0x1, P2 ;  /* 0x000000000d0a7211 */ /* 0x001fc600010f0eff */
[----:B-1----:R-:W3:Y:S04]  /*17030*/  LDL.LU R4, [R1+0xbc] ;  /* 0x0000bc0001047983 */ /* 0x002ee80000300800 */
[----:B------:R0:W-:Y:S04]  /*17040*/  STL [R1+0x1a3c], R11 ;  /* 0x001a3c0b01007387 */ /* 0x0001e80000100800 */
[----:B------:R1:W-:Y:S01]  /*17050*/  STL [R1+0x1a30], R10 ;  /* 0x001a300a01007387 */ /* 0x0003e20000100800 */
[----:B0-----:R-:W-:Y:S02]  /*17060*/  LEA R11, P2, R20, R2, 0x1 ;  /* 0x00000002140b7211 */ /* 0x001fe400078408ff */
[----:B-1----:R-:W-:-:S02]  /*17070*/  LEA.HI.X.SX32 R10, R14, R0, 0x1, P1 ;  /* 0x000000000e0a7211 */ /* 0x002fc400008f0eff */
[----:B------:R-:W3:Y:S04]  /*17080*/  LDL.LU R14, [R1+0xc4] ;  /* 0x0000c400010e7983 */ /* 0x000ee80000300800 */
[----:B------:R0:W-:Y:S04]  /*17090*/  STL [R1+0x1a34], R11 ;  /* 0x001a340b01007387 */ /* 0x0001e80000100800 */
[----:B------:R1:W-:Y:S04]  /*170a0*/  STL [R1+0x1a28], R10 ;  /* 0x001a280a01007387 */ /* 0x0003e80000100800 */
[----:B------:R-:W3:Y:S01]  /*170b0*/  LDL.LU R27, [R1+0xd8] ;  /* 0x0000d800011b7983 */ /* 0x000ee20000300800 */
[----:B------:R-:W-:Y:S01]  /*170c0*/  IMAD R22, R22, UR10, RZ ;  /* 0x0000000a16167c24 */ /* 0x000fe2000f8e02ff */
[----:B0-----:R-:W-:-:S02]  /*170d0*/  LEA R11, P1, R21, R2, 0x1 ;  /* 0x00000002150b7211 */ /* 0x001fc400078208ff */
[----:B-1----:R-:W-:-:S03]  /*170e0*/  LEA.HI.X.SX32 R10, R15, R0, 0x1, P0 ;  /* 0x000000000f0a7211 */ /* 0x002fc600000f0eff */
[----:B------:R0:W-:Y:S04]  /*170f0*/  STL [R1+0x1a2c], R11 ;  /* 0x001a2c0b01007387 */ /* 0x0001e80000100800 */
[----:B------:R1:W-:Y:S04]  /*17100*/  STL [R1+0x1a20], R10 ;  /* 0x001a200a01007387 */ /* 0x0003e80000100800 */
[----:B------:R-:W3:Y:S01]  /*17110*/  LDL.LU R23, [R1+0xf8] ;  /* 0x0000f80001177983 */ /* 0x000ee20000300800 */
[----:B0-----:R-:W-:Y:S02]  /*17120*/  LEA R11, P0, R22, R2, 0x1 ;  /* 0x00000002160b7211 */ /* 0x001fe400078008ff */
[----:B-1----:R-:W-:-:S03]  /*17130*/  LEA.HI.X.SX32 R10, R16, R0, 0x1, P4 ;  /* 0x00000000100a7211 */ /* 0x002fc600020f0eff */
[----:B------:R-:W-:Y:S04]  /*17140*/  STL [R1+0x1a24], R11 ;  /* 0x001a240b01007387 */ /* 0x000fe80000100800 */
[----:B------:R0:W-:Y:S04]  /*17150*/  STL [R1+0x1a18], R10 ;  /* 0x001a180a01007387 */ /* 0x0001e80000100800 */
[----:B------:R-:W3:Y:S01]  /*17160*/  LDL.LU R26, [R1+0x10c] ;  /* 0x00010c00011a7983 */ /* 0x000ee20000300800 */
[----:B0-----:R-:W-:Y:S02]  /*17170*/  LEA.HI.X.SX32 R10, R17, R0, 0x1, P6 ;  /* 0x00000000110a7211 */ /* 0x001fe400030f0eff */
[----:B--2---:R-:W-:-:S05]  /*17180*/  LEA R11, P4, R24, R2, 0x1 ;  /* 0x00000002180b7211 */ /* 0x004fca00078808ff */
[----:B------:R-:W-:Y:S04]  /*17190*/  STL [R1+0x1a1c], R11 ;  /* 0x001a1c0b01007387 */ /* 0x000fe80000100800 */
[----:B------:R0:W-:Y:S04]  /*171a0*/  STL [R1+0x1a10], R10 ;  /* 0x001a100a01007387 */ /* 0x0001e80000100800 */
[----:B------:R-:W2:Y:S01]  /*171b0*/  LDL.LU R29, [R1+0x114] ;  /* 0x00011400011d7983 */ /* 0x000ea20000300800 */
[----:B0-----:R-:W-:Y:S02]  /*171c0*/  LEA.HI.X.SX32 R10, R18, R0, 0x1, P5 ;  /* 0x00000000120a7211 */ /* 0x001fe400028f0eff */
[----:B----4-:R-:W-:-:S05]  /*171d0*/  LEA R11, P6, R9, R2, 0x1 ;  /* 0x00000002090b7211 */ /* 0x010fca00078c08ff */
[----:B------:R3:W-:Y:S04]  /*171e0*/  STL [R1+0x1a14], R11 ;  /* 0x001a140b01007387 */ /* 0x0007e80000100800 */
[----:B------:R0:W-:Y:S04]  /*171f0*/  STL [R1+0x1a08], R10 ;  /* 0x001a080a01007387 */ /* 0x0001e80000100800 */
[----:B------:R-:W4:Y:S01]  /*17200*/  LDL.LU R13, [R1+0x120] ;  /* 0x00012000010d7983 */ /* 0x000f220000300800 */
[----:B---3--:R-:W-:Y:S02]  /*17210*/  LEA R11, P5, R25, R2, 0x1 ;  /* 0x00000002190b7211 */ /* 0x008fe400078a08ff */
[----:B0-----:R-:W-:-:S03]  /*17220*/  LEA.HI.X.SX32 R10, R19, R0, 0x1, P3 ;  /* 0x00000000130a7211 */ /* 0x001fc600018f0eff */
[----:B------:R0:W-:Y:S01]  /*17230*/  STL [R1+0x1a0c], R11 ;  /* 0x001a0c0b01007387 */ /* 0x0001e20000100800 */
[----:B------:R-:W-:-:S03]  /*17240*/  LEA R12, P3, R8, R2, 0x1 ;  /* 0x00000002080c7211 */ /* 0x000fc600078608ff */
[----:B------:R1:W-:Y:S04]  /*17250*/  STL [R1+0x1a00], R10 ;  /* 0x001a000a01007387 */ /* 0x0003e80000100800 */
[----:B0-----:R-:W3:Y:S01]  /*17260*/  LDL.LU R11, [R1+0x130] ;  /* 0x00013000010b7983 */ /* 0x001ee20000300800 */
[----:B-1----:R-:W-:-:S03]  /*17270*/  LEA.HI.X.SX32 R10, R20, R0, 0x1, P2 ;  /* 0x00000000140a7211 */ /* 0x002fc600010f0eff */
[----:B------:R0:W-:Y:S01]  /*17280*/  STL [R1+0x1a04], R12 ;  /* 0x001a040c01007387 */ /* 0x0001e20000100800 */
[----:B------:R-:W-:-:S03]  /*17290*/  LEA R15, P2, R7, R2, 0x1 ;  /* 0x00000002070f7211 */ /* 0x000fc600078408ff */
[----:B------:R1:W-:Y:S04]  /*172a0*/  STL [R1+0x19f8], R10 ;  /* 0x0019f80a01007387 */ /* 0x0003e80000100800 */
[----:B0-----:R-:W3:Y:S01]  /*172b0*/  LDL.LU R12, [R1+0x138] ;  /* 0x00013800010c7983 */ /* 0x001ee20000300800 */
[----:B-1----:R-:W-:-:S03]  /*172c0*/  LEA.HI.X.SX32 R10, R21, R0, 0x1, P1 ;  /* 0x00000000150a7211 */ /* 0x002fc600008f0eff */
[----:B------:R-:W-:Y:S04]  /*172d0*/  STL [R1+0x19fc], R15 ;  /* 0x0019fc0f01007387 */ /* 0x000fe80000100800 */
[----:B------:R0:W-:Y:S01]  /*172e0*/  STL [R1+0x19f0], R10 ;  /* 0x0019f00a01007387 */ /* 0x0001e20000100800 */
[----:B------:R-:W-:-:S03]  /*172f0*/  LEA R16, P1, R6, R2, 0x1 ;  /* 0x0000000206107211 */ /* 0x000fc600078208ff */
[----:B0-----:R-:W3:Y:S01]  /*17300*/  LDL.LU R10, [R1+0x13c] ;  /* 0x00013c00010a7983 */ /* 0x001ee20000300800 */
[----:B------:R-:W-:-:S03]  /*17310*/  LEA.HI.X.SX32 R15, R22, R0, 0x1, P0 ;  /* 0x00000000160f7211 */ /* 0x000fc600000f0eff */
[----:B------:R0:W-:Y:S04]  /*17320*/  STL [R1+0x19f4], R16 ;  /* 0x0019f41001007387 */ /* 0x0001e80000100800 */
[----:B------:R1:W-:Y:S01]  /*17330*/  STL [R1+0x1324], R15 ;  /* 0x0013240f01007387 */ /* 0x0003e20000100800 */
[----:B0-----:R-:W-:Y:S02]  /*17340*/  LEA R16, P0, R5, R2, 0x1 ;  /* 0x0000000205107211 */ /* 0x001fe400078008ff */
[----:B-1----:R-:W-:Y:S02]  /*17350*/  LEA.HI.X.SX32 R15, R24, R0, 0x1, P4 ;  /* 0x00000000180f7211 */ /* 0x002fe400020f0eff */
[----:B------:R-:W3:Y:S04]  /*17360*/  LDL.LU R24, [R1+0x158] ;  /* 0x0001580001187983 */ /* 0x000ee80000300800 */
[----:B------:R0:W-:Y:S04]  /*17370*/  STL [R1+0x1344], R16 ;  /* 0x0013441001007387 */ /* 0x0001e80000100800 */
[----:B------:R1:W-:Y:S01]  /*17380*/  STL [R1+0x1328], R15 ;  /* 0x0013280f01007387 */ /* 0x0003e20000100800 */
[----:B0-----:R-:W-:-:S02]  /*17390*/  LEA R16, P4, R4, R2, 0x1 ;  /* 0x0000000204107211 */ /* 0x001fc400078808ff */
        /* <DEDUP_REMOVED lines=10> */
[-C--:B-1----:R-:W-:Y:S02]  /*17440*/  LEA.HI.X.SX32 R15, R8, R0.reuse, 0x1, P3 ;  /* 0x00000000080f7211 */ /* 0x082fe400018f0eff */
[----:B------:R-:W3:Y:S04]  /*17450*/  LDL.LU R8, [R1+0x16c] ;  /* 0x00016c0001087983 */ /* 0x000ee80000300800 */
[----:B------:R-:W-:Y:S04]  /*17460*/  STL [R1+0x135c], R16 ;  /* 0x00135c1001007387 */ /* 0x000fe80000100800 */
[----:B------:R0:W-:Y:S02]  /*17470*/  STL [R1+0x1334], R15 ;  /* 0x0013340f01007387 */ /* 0x0001e40000100800 */
[----:B0-----:R-:W-:-:S02]  /*17480*/  LEA.HI.X.SX32 R15, R7, R0, 0x1, P2 ;  /* 0x00000000070f7211 */ /* 0x001fc400010f0eff */
[----:B------:R-:W3:Y:S01]  /*17490*/  LDL.LU R7, [R1+0x174] ;  /* 0x0001740001077983 */ /* 0x000ee20000300800 */
[----:B------:R-:W-:-:S05]  /*174a0*/  LEA R16, P3, R23, R2, 0x1 ;  /* 0x0000000217107211 */ /* 0x000fca00078608ff */
[----:B------:R0:W-:Y:S04]  /*174b0*/  STL [R1+0x1364], R16 ;  /* 0x0013641001007387 */ /* 0x0001e80000100800 */
[----:B------:R1:W-:Y:S01]  /*174c0*/  STL [R1+0x1338], R15 ;  /* 0x0013380f01007387 */ /* 0x0003e20000100800 */
[----:B0-----:R-:W-:Y:S02]  /*174d0*/  LEA R16, P2, R26, R2, 0x1 ;  /* 0x000000021a107211 */ /* 0x001fe400078408ff */
[-C--:B-1----:R-:W-:Y:S02]  /*174e0*/  LEA.HI.X.SX32 R15, R6, R0.reuse, 0x1, P1 ;  /* 0x00000000060f7211 */ /* 0x082fe400008f0eff */
[----:B------:R-:W3:Y:S04]  /*174f0*/  LDL.LU R6, [R1+0x178] ;  /* 0x0001780001067983 */ /* 0x000ee80000300800 */
[----:B------:R-:W-:Y:S04]  /*17500*/  STL [R1+0x136c], R16 ;  /* 0x00136c1001007387 */ /* 0x000fe80000100800 */
[----:B------:R0:W-:Y:S02]  /*17510*/  STL [R1+0x133c], R15 ;  /* 0x00133c0f01007387 */ /* 0x0001e40000100800 */
[----:B0-----:R-:W-:-:S02]  /*17520*/  LEA.HI.X.SX32 R15, R5, R0, 0x1, P0 ;  /* 0x00000000050f7211 */ /* 0x001fc400000f0eff */
[----:B------:R-:W3:Y:S01]  /*17530*/  LDL.LU R5, [R1+0x188] ;  /* 0x0001880001057983 */ /* 0x000ee20000300800 */
[----:B--2---:R-:W-:-:S05]  /*17540*/  LEA R16, P1, R29, R2, 0x1 ;  /* 0x000000021d107211 */ /* 0x004fca00078208ff */
[----:B------:R-:W-:Y:S04]  /*17550*/  STL [R1+0x1374], R16 ;  /* 0x0013741001007387 */ /* 0x000fe80000100800 */
[----:B------:R0:W-:Y:S02]  /*17560*/  STL [R1+0x1340], R15 ;  /* 0x0013400f01007387 */ /* 0x0001e40000100800 */
[----:B0-----:R-:W-:Y:S02]  /*17570*/  LEA.HI.X.SX32 R15, R4, R0, 0x1, P4 ;  /* 0x00000000040f7211 */ /* 0x001fe400020f0eff */
[----:B------:R-:W2:Y:S01]  /*17580*/  LDL.LU R4, [R1+0x18c] ;  /* 0x00018c0001047983 */ /* 0x000ea20000300800 */
[----:B----4-:R-:W-:-:S05]  /*17590*/  LEA R16, P0, R13, R2, 0x1 ;  /* 0x000000020d107211 */ /* 0x010fca00078008ff */
[----:B------:R3:W-:Y:S04]  /*175a0*/  STL [R1+0x137c], R16 ;  /* 0x00137c1001007387 */ /* 0x0007e80000100800 */
[----:B------:R0:W-:Y:S01]  /*175b0*/  STL [R1+0x1348], R15 ;  /* 0x0013480f01007387 */ /* 0x0001e20000100800 */
[----:B---3--:R-:W-:Y:S02]  /*175c0*/  LEA R16, P4, R11, R2, 0x1 ;  /* 0x000000020b107211 */ /* 0x008fe400078808ff */
[----:B0-----:R-:W-:Y:S02]  /*175d0*/  LEA.HI.X.SX32 R15, R14, R0, 0x1, P6 ;  /* 0x000000000e0f7211 */ /* 0x001fe400030f0eff */
[----:B------:R-:W3:Y:S04]  /*175e0*/  LDL.LU R14, [R1+0x190] ;  /* 0x00019000010e7983 */ /* 0x000ee80000300800 */
[----:B------:R0:W-:Y:S04]  /*175f0*/  STL [R1+0x1384], R16 ;  /* 0x0013841001007387 */ /* 0x0001e80000100800 */
[----:B------:R1:W-:Y:S01]  /*17600*/  STL [R1+0x1350], R15 ;  /* 0x0013500f01007387 */ /* 0x0003e20000100800 */
[----:B0-----:R-:W-:-:S02]  /*17610*/  LEA R16, P6, R12, R2, 0x1 ;  /* 0x000000020c107211 */ /* 0x001fc400078c08ff */
[----:B-1----:R-:W-:Y:S02]  /*17620*/  LEA.HI.X.SX32 R15, R27, R0, 0x1, P5 ;  /* 0x000000001b0f7211 */ /* 0x002fe400028f0eff */
[----:B------:R-:W4:Y:S04]  /*17630*/  LDL.LU R27, [R1+0x1a8] ;  /* 0x0001a800011b7983 */ /* 0x000f280000300800 */
[----:B------:R0:W-:Y:S04]  /*17640*/  STL [R1+0x138c], R16 ;  /* 0x00138c1001007387 */ /* 0x0001e80000100800 */
[----:B------:R1:W-:Y:S01]  /*17650*/  STL [R1+0x1358], R15 ;  /* 0x0013580f01007387 */ /* 0x0003e20000100800 */
[----:B0-----:R-:W-:-:S02]  /*17660*/  LEA R16, P5, R10, R2, 0x1 ;  /* 0x000000020a107211 */ /* 0x001fc400078a08ff */
[-C--:B-1----:R-:W-:Y:S02]  /*17670*/  LEA.HI.X.SX32 R15, R23, R0.reuse, 0x1, P3 ;  /* 0x00000000170f7211 */ /* 0x082fe400018f0eff */
[----:B------:R-:W4:Y:S04]  /*17680*/  LDL.LU R23, [R1+0x1ac] ;  /* 0x0001ac0001177983 */ /* 0x000f280000300800 */
[----:B------:R-:W-:Y:S04]  /*17690*/  STL [R1+0x1394], R16 ;  /* 0x0013941001007387 */ /* 0x000fe80000100800 */
[----:B------:R0:W-:Y:S02]  /*176a0*/  STL [R1+0x1360], R15 ;  /* 0x0013600f01007387 */ /* 0x0001e40000100800 */
[----:B0-----:R-:W-:-:S02]  /*176b0*/  LEA.HI.X.SX32 R15, R26, R0, 0x1, P2 ;  /* 0x000000001a0f7211 */ /* 0x001fc400010f0eff */
[----:B------:R-:W4:Y:S01]  /*176c0*/  LDL.LU R26, [R1+0x1bc] ;  /* 0x0001bc00011a7983 */ /* 0x000f220000300800 */
[----:B------:R-:W-:-:S05]  /*176d0*/  LEA R16, P3, R24, R2, 0x1 ;  /* 0x0000000218107211 */ /* 0x000fca00078608ff */
[----:B------:R0:W-:Y:S04]  /*176e0*/  STL [R1+0x139c], R16 ;  /* 0x00139c1001007387 */ /* 0x0001e80000100800 */
[----:B------:R1:W-:Y:S01]  /*176f0*/  STL [R1+0x1368], R15 ;  /* 0x0013680f01007387 */ /* 0x0003e20000100800 */
[----:B0-----:R-:W-:Y:S02]  /*17700*/  LEA R16, P2, R9, R2, 0x1 ;  /* 0x0000000209107211 */ /* 0x001fe400078408ff */
[----:B-1----:R-:W-:Y:S02]  /*17710*/  LEA.HI.X.SX32 R15, R29, R0, 0x1, P1 ;  /* 0x000000001d0f7211 */ /* 0x002fe400008f0eff */
[----:B------:R-:W4:Y:S04]  /*17720*/  LDL.LU R29, [R1+0x1c0] ;  /* 0x0001c000011d7983 */ /* 0x000f280000300800 */
        /* <DEDUP_REMOVED lines=23> */
[-C--:B-1----:R-:W-:Y:S02]  /*178a0*/  LEA.HI.X.SX32 R15, R24, R0.reuse, 0x1, P3 ;  /* 0x00000000180f7211 */ /* 0x082fe400018f0eff */
[----:B------:R-:W4:Y:S04]  /*178b0*/  LDL.LU R24, [R1+0x1e8] ;  /* 0x0001e80001187983 */ /* 0x000f280000300800 */
[----:B------:R-:W-:Y:S04]  /*178c0*/  STL [R1+0x13cc], R16 ;  /* 0x0013cc1001007387 */ /* 0x000fe80000100800 */
[----:B------:R0:W-:Y:S02]  /*178d0*/  STL [R1+0x1398], R15 ;  /* 0x0013980f01007387 */ /* 0x0001e40000100800 */
[----:B0-----:R-:W-:-:S02]  /*178e0*/  LEA.HI.X.SX32 R15, R9, R0, 0x1, P2 ;  /* 0x00000000090f7211 */ /* 0x001fc400010f0eff */
[----:B------:R-:W4:Y:S01]  /*178f0*/  LDL.LU R9, [R1+0x1fc] ;  /* 0x0001fc0001097983 */ /* 0x000f220000300800 */
[----:B--2---:R-:W-:-:S05]  /*17900*/  LEA R16, P3, R4, R2, 0x1 ;  /* 0x0000000204107211 */ /* 0x004fca00078608ff */
[----:B------:R-:W-:Y:S04]  /*17910*/  STL [R1+0x13d4], R16 ;  /* 0x0013d41001007387 */ /* 0x000fe80000100800 */
[----:B------:R0:W-:Y:S02]  /*17920*/  STL [R1+0x13a0], R15 ;  /* 0x0013a00f01007387 */ /* 0x0001e40000100800 */
[----:B0-----:R-:W-:Y:S02]  /*17930*/  LEA.HI.X.SX32 R15, R25, R0, 0x1, P1 ;  /* 0x00000000190f7211 */ /* 0x001fe400008f0eff */
[----:B------:R-:W2:Y:S01]  /*17940*/  LDL.LU R25, [R1+0x200] ;  /* 0x0002000001197983 */ /* 0x000ea20000300800 */
[----:B---3--:R-:W-:-:S05]  /*17950*/  LEA R16, P2, R14, R2, 0x1 ;  /* 0x000000020e107211 */ /* 0x008fca00078408ff */
[----:B------:R-:W-:Y:S04]  /*17960*/  STL [R1+0x13dc], R16 ;  /* 0x0013dc1001007387 */ /* 0x000fe80000100800 */
[----:B------:R0:W-:Y:S02]  /*17970*/  STL [R1+0x13a8], R15 ;  /* 0x0013a80f01007387 */ /* 0x0001e40000100800 */
[----:B0-----:R-:W-:Y:S02]  /*17980*/  LEA.HI.X.SX32 R15, R8, R0, 0x1, P0 ;  /* 0x00000000080f7211 */ /* 0x001fe400000f0eff */
[-C--:B----4-:R-:W-:Y:S01]  /*17990*/  LEA R16, P1, R27, R2.reuse, 0x1 ;  /* 0x000000021b107211 */ /* 0x090fe200078208ff */
        /* <DEDUP_REMOVED lines=59> */
[----:B------:R-:W3:Y:S01]  /*17d50*/  LDL.LU R12, [R1+0x278] ;  /* 0x00027800010c7983 */ /* 0x000ee20000300800 */
[----:B----4-:R-:W-:-:S05]  /*17d60*/  LEA R16, P3, R7, R2, 0x1 ;  /* 0x0000000207107211 */ /* 0x010fca00078608ff */
[----:B------:R-:W-:Y:S04]  /*17d70*/  STL [R1+0x1444], R16 ;  /* 0x0014441001007387 */ /* 0x000fe80000100800 */
[----:B------:R0:W-:Y:S02]  /*17d80*/  STL [R1+0x1410], R15 ;  /* 0x0014100f01007387 */ /* 0x0001e40000100800 */
[----:B0-----:R-:W-:Y:S02]  /*17d90*/  LEA.HI.X.SX32 R15, R10, R0, 0x1, P1 ;  /* 0x000000000a0f7211 */ /* 0x001fe400008f0eff */
[-C--:B------:R-:W-:Y:S01]  /*17da0*/  LEA R16, P2, R6, R2.reuse, 0x1 ;  /* 0x0000000206107211 */ /* 0x080fe200078408ff */
        /* <DEDUP_REMOVED lines=59> */
[----:B------:R-:W4:Y:S01]  /*18160*/  LDL.LU R26, [R1+0x2e8] ;  /* 0x0002e800011a7983 */ /* 0x000f220000300800 */
[----:B------:R-:W-:-:S05]  /*18170*/  LEA R16, P5, R24, R2, 0x1 ;  /* 0x0000000218107211 */ /* 0x000fca00078a08ff */
[----:B------:R-:W-:Y:S04]  /*18180*/  STL [R1+0x14ac], R16 ;  /* 0x0014ac1001007387 */ /* 0x000fe80000100800 */
[----:B------:R0:W-:Y:S02]  /*18190*/  STL [R1+0x1478], R15 ;  /* 0x0014780f01007387 */ /* 0x0001e40000100800 */
[----:B0-----:R-:W-:Y:S02]  /*181a0*/  LEA.HI.X.SX32 R15, R29, R0, 0x1, P2 ;  /* 0x000000001d0f7211 */ /* 0x001fe400010f0eff */
[----:B------:R-:W-:Y:S01]  /*181b0*/  LEA R16, P3, R9, R2, 0x1 ;  /* 0x0000000209107211 */ /* 0x000fe200078608ff */
        /* <DEDUP_REMOVED lines=485> */
[----:B------:R-:W-:Y:S02]  /*1a010*/  LEA R16, P5, R13, R2, 0x1 ;  /* 0x000000020d107211 */ /* 0x000fe400078a08ff */
[----:B------:R-:W-:-:S03]  /*1a020*/  LEA.HI.X.SX32 R14, R14, R0, 0x1, P2 ;  /* 0x000000000e0e7211 */ /* 0x000fc600010f0eff */
[----:B------:R-:W-:Y:S04]  /*1a030*/  STL [R1+0x17bc], R16 ;  /* 0x0017bc1001007387 */ /* 0x000fe80000100800 */
[----:B------:R0:W-:Y:S04]  /*1a040*/  STL [R1+0x1788], R15 ;  /* 0x0017880f01007387 */ /* 0x0001e80000100800 */
[----:B0-----:R-:W4:Y:S01]  /*1a050*/  LDL.LU R15, [R1+0x160] ;  /* 0x00016000010f7983 */ /* 0x001f220000300800 */
        /* <DEDUP_REMOVED lines=27> */
[----:B------:R0:W-:Y:S01]  /*1a210*/  STL [R1+0x17b8], R13 ;  /* 0x0017b80d01007387 */ /* 0x0001e20000100800 */
[-C--:B------:R-:W-:Y:S02]  /*1a220*/  LEA.HI.X.SX32 R12, R12, R0.reuse, 0x1, P2 ;  /* 0x000000000c0c7211 */ /* 0x080fe400010f0eff */
[----:B0-----:R-:W-:Y:S02]  /*1a230*/  LEA.HI.X.SX32 R13, R11, R0, 0x1, P3 ;  /* 0x000000000b0d7211 */ /* 0x001fe400018f0eff */
[----:B------:R-:W4:Y:S01]  /*1a240*/  LDL.LU R11, [R1+0x140] ;  /* 0x00014000010b7983 */ /* 0x000f220000300800 */
[----:B--2---:R-:W-:-:S05]  /*1a250*/  LEA R16, P5, R8, R2, 0x1 ;  /* 0x0000000208107211 */ /* 0x004fca00078a08ff */
[----:B------:R-:W-:Y:S04]  /*1a260*/  STL [R1+0x17f4], R16 ;  /* 0x0017f41001007387 */ /* 0x000fe80000100800 */
[----:B------:R0:W-:Y:S04]  /*1a270*/  STL [R1+0x17c0], R13 ;  /* 0x0017c00d01007387 */ /* 0x0001e80000100800 */
[----:B0-----:R-:W2:Y:S01]  /*1a280*/  LDL.LU R13, [R1+0x134] ;  /* 0x00013400010d7983 */ /* 0x001ea20000300800 */
[----:B------:R-:W-:Y:S02]  /*1a290*/  LEA.HI.X.SX32 R9, R9, R0, 0x1, P4 ;  /* 0x0000000009097211 */ /* 0x000fe400020f0eff */
        /* <DEDUP_REMOVED lines=12> */
[----:B------:R0:W-:Y:S04]  /*1a360*/  STL [R1+0x17d8], R12 ;  /* 0x0017d80c01007387 */ /* 0x0001e80000100800 */
[----:B0-----:R-:W4:Y:S01]  /*1a370*/  LDL.LU R12, [R1+0x124] ;  /* 0x00012400010c7983 */ /* 0x001f220000300800 */
[----:B------:R-:W-:-:S05]  /*1a380*/  LEA R16, P0, R4, R2, 0x1 ;  /* 0x0000000204107211 */ /* 0x000fca00078008ff */
[----:B------:R-:W-:Y:S04]  /*1a390*/  STL [R1+0x1814], R16 ;  /* 0x0018141001007387 */ /* 0x000fe80000100800 */
[----:B------:R0:W-:Y:S02]  /*1a3a0*/  STL [R1+0x17e0], R9 ;  /* 0x0017e00901007387 */ /* 0x0001e40000100800 */
[----:B0-----:R-:W-:Y:S02]  /*1a3b0*/  LEA.HI.X.SX32 R9, R25, R0, 0x1, P6 ;  /* 0x0000000019097211 */ /* 0x001fe400030f0eff */
[----:B------:R-:W4:Y:S01]  /*1a3c0*/  LDL.LU R25, [R1+0x11c] ;  /* 0x00011c0001197983 */ /* 0x000f220000300800 */
[----:B------:R-:W-:-:S05]  /*1a3d0*/  LEA R16, P4, R15, R2, 0x1 ;  /* 0x000000020f107211 */ /* 0x000fca00078808ff */
[----:B------:R-:W-:Y:S01]  /*1a3e0*/  STL [R1+0x181c], R16 ;  /* 0x00181c1001007387 */ /* 0x000fe20000100800 */
[----:B------:R-:W-:-:S03]  /*1a3f0*/  LEA.HI.X.SX32 R8, R8, R0, 0x1, P5 ;  /* 0x0000000008087211 */ /* 0x000fc600028f0eff */
[----:B------:R0:W-:Y:S01]  /*1a400*/  STL [R1+0x17e8], R9 ;  /* 0x0017e80901007387 */ /* 0x0001e20000100800 */
[----:B------:R-:W-:-:S03]  /*1a410*/  LEA.HI.X.SX32 R7, R7, R0, 0x1, P3 ;  /* 0x0000000007077211 */ /* 0x000fc600018f0eff */
[----:B0-----:R-:W4:Y:S01]  /*1a420*/  LDL.LU R9, [R1+0x118] ;  /* 0x0001180001097983 */ /* 0x001f220000300800 */
[----:B------:R-:W-:-:S05]  /*1a430*/  LEA R16, P6, R27, R2, 0x1 ;  /* 0x000000021b107211 */ /* 0x000fca00078c08ff */
[----:B------:R-:W-:Y:S04]  /*1a440*/  STL [R1+0x1824], R16 ;  /* 0x0018241001007387 */ /* 0x000fe80000100800 */
        /* <DEDUP_REMOVED lines=10> */
[----:B------:R0:W-:Y:S04]  /*1a4f0*/  STL [R1+0x1800], R6 ;  /* 0x0018000601007387 */ /* 0x0001e80000100800 */
[----:B0-----:R-:W4:Y:S01]  /*1a500*/  LDL.LU R6, [R1+0x104] ;  /* 0x0001040001067983 */ /* 0x001f220000300800 */
[----:B------:R-:W-:-:S05]  /*1a510*/  LEA R16, P2, R29, R2, 0x1 ;  /* 0x000000021d107211 */ /* 0x000fca00078408ff */
[----:B------:R0:W-:Y:S04]  /*1a520*/  STL [R1+0x183c], R16 ;  /* 0x00183c1001007387 */ /* 0x0001e80000100800 */
[----:B------:R-:W4:Y:S04]  /*1a530*/  LDL.LU R5, [R1+0x100] ;  /* 0x0001000001057983 */ /* 0x000f280000300800 */
[----:B------:R1:W-:Y:S01]  /*1a540*/  STL [R1+0x1808], R17 ;  /* 0x0018081101007387 */ /* 0x0003e20000100800 */
[----:B0-----:R-:W-:Y:S02]  /*1a550*/  LEA R16, P1, R14, R2, 0x1 ;  /* 0x000000020e107211 */ /* 0x001fe400078208ff */
[----:B-1----:R-:W-:-:S03]  /*1a560*/  LEA.HI.X.SX32 R17, R4, R0, 0x1, P0 ;  /* 0x0000000004117211 */ /* 0x002fc600000f0eff */
[----:B------:R0:W-:Y:S04]  /*1a570*/  STL [R1+0x1844], R16 ;  /* 0x0018441001007387 */ /* 0x0001e80000100800 */
[----:B------:R-:W4:Y:S04]  /*1a580*/  LDL.LU R4, [R1+0xfc] ;  /* 0x0000fc0001047983 */ /* 0x000f280000300800 */
[----:B------:R1:W-:Y:S01]  /*1a590*/  STL [R1+0x1810], R17 ;  /* 0x0018101101007387 */ /* 0x0003e20000100800 */
[----:B0-----:R-:W-:Y:S02]  /*1a5a0*/  LEA R16, P0, R11, R2, 0x1 ;  /* 0x000000020b107211 */ /* 0x001fe400078008ff */
[----:B-1----:R-:W-:-:S03]  /*1a5b0*/  LEA.HI.X.SX32 R17, R15, R0, 0x1, P4 ;  /* 0x000000000f117211 */ /* 0x002fc600020f0eff */
[----:B------:R2:W-:Y:S01]  /*1a5c0*/  STL [R1+0x184c], R16 ;  /* 0x00184c1001007387 */ /* 0x0005e20000100800 */
[----:B------:R-:W-:-:S03]  /*1a5d0*/  LEA.HI.X.SX32 R15, R27, R0, 0x1, P6 ;  /* 0x000000001b0f7211 */ /* 0x000fc600030f0eff */
[----:B------:R-:W-:Y:S04]  /*1a5e0*/  STL [R1+0x1818], R17 ;  /* 0x0018181101007387 */ /* 0x000fe80000100800 */
[----:B------:R-:W4:Y:S01]  /*1a5f0*/  LDL.LU R27, [R1+0xf4] ;  /* 0x0000f400011b7983 */ /* 0x000f220000300800 */
[----:B------:R-:W-:Y:S02]  /*1a600*/  LEA.HI.X.SX32 R14, R14, R0, 0x1, P1 ;  /* 0x000000000e0e7211 */ /* 0x000fe400008f0eff */
        /* <DEDUP_REMOVED lines=24> */
[----:B------:R-:W-:Y:S02]  /*1a790*/  LEA R16, P1, R9, R2, 0x1 ;  /* 0x0000000209107211 */ /* 0x000fe400078208ff */
[----:B------:R-:W-:-:S03]  /*1a7a0*/  LEA.HI.X.SX32 R13, R13, R0, 0x1, P4 ;  /* 0x000000000d0d7211 */ /* 0x000fc600020f0eff */
[----:B------:R-:W-:Y:S04]  /*1a7b0*/  STL [R1+0x187c], R16 ;  /* 0x00187c1001007387 */ /* 0x000fe80000100800 */
[----:B------:R0:W-:Y:S04]  /*1a7c0*/  STL [R1+0x1848], R14 ;  /* 0x0018480e01007387 */ /* 0x0001e80000100800 */
[----:B0-----:R-:W4:Y:S01]  /*1a7d0*/  LDL.LU R14, [R1+0xdc] ;  /* 0x0000dc00010e7983 */ /* 0x001f220000300800 */
[----:B------:R-:W-:-:S05]  /*1a7e0*/  LEA R16, P0, R8, R2, 0x1 ;  /* 0x0000000208107211 */ /* 0x000fca00078008ff */
[----:B------:R0:W-:Y:S04]  /*1a7f0*/  STL [R1+0x1884], R16 ;  /* 0x0018841001007387 */ /* 0x0001e80000100800 */
[----:B------:R1:W-:Y:S01]  /*1a800*/  STL [R1+0x1850], R13 ;  /* 0x0018500d01007387 */ /* 0x0003e20000100800 */
[----:B0-----:R-:W-:Y:S02]  /*1a810*/  LEA.HI.X.SX32 R16, R10, R0, 0x1, P6 ;  /* 0x000000000a107211 */ /* 0x001fe400030f0eff */
[----:B------:R-:W-:-:S05]  /*1a820*/  LEA R17, P4, R7, R2, 0x1 ;  /* 0x0000000207117211 */ /* 0x000fca00078808ff */
[----:B------:R-:W-:Y:S04]  /*1a830*/  STL [R1+0x188c], R17 ;  /* 0x00188c1101007387 */ /* 0x000fe80000100800 */
[----:B------:R-:W4:Y:S04]  /*1a840*/  LDL.LU R10, [R1+0xd4] ;  /* 0x0000d400010a7983 */ /* 0x000f280000300800 */
[----:B------:R0:W-:Y:S01]  /*1a850*/  STL [R1+0x1858], R16 ;  /* 0x0018581001007387 */ /* 0x0001e20000100800 */
[----:B-1----:R-:W-:Y:S02]  /*1a860*/  LEA R13, P6, R6, R2, 0x1 ;  /* 0x00000002060d7211 */ /* 0x002fe400078c08ff */
[----:B0-----:R-:W-:-:S03]  /*1a870*/  LEA.HI.X.SX32 R16, R24, R0, 0x1, P5 ;  /* 0x0000000018107211 */ /* 0x001fc600028f0eff */
[----:B------:R0:W-:Y:S04]  /*1a880*/  STL [R1+0x1894], R13 ;  /* 0x0018940d01007387 */ /* 0x0001e80000100800 */
[----:B------:R-:W4:Y:S01]  /*1a890*/  LDL.LU R24, [R1+0xd0] ;  /* 0x0000d00001187983 */ /* 0x000f220000300800 */
[----:B0-----:R-:W-:-:S03]  /*1a8a0*/  LEA R13, P5, R5, R2, 0x1 ;  /* 0x00000002050d7211 */ /* 0x001fc600078a08ff */
[----:B------:R-:W-:Y:S04]  /*1a8b0*/  STL [R1+0x1860], R16 ;  /* 0x0018601001007387 */ /* 0x000fe80000100800 */
[----:B------:R0:W-:Y:S04]  /*1a8c0*/  STL [R1+0x189c], R13 ;  /* 0x00189c0d01007387 */ /* 0x0001e80000100800 */
[----:B0-----:R-:W4:Y:S01]  /*1a8d0*/  LDL.LU R13, [R1+0xcc] ;  /* 0x0000cc00010d7983 */ /* 0x001f220000300800 */
[----:B------:R-:W-:Y:S02]  /*1a8e0*/  LEA.HI.X.SX32 R12, R12, R0, 0x1, P3 ;  /* 0x000000000c0c7211 */ /* 0x000fe400018f0eff */
[----:B------:R-:W-:-:S03]  /*1a8f0*/  LEA R16, P3, R4, R2, 0x1 ;  /* 0x0000000204107211 */ /* 0x000fc600078608ff */
[----:B------:R0:W-:Y:S04]  /*1a900*/  STL [R1+0x1868], R12 ;  /* 0x0018680c01007387 */ /* 0x0001e80000100800 */
[----:B------:R1:W-:Y:S01]  /*1a910*/  STL [R1+0x18a4], R16 ;  /* 0x0018a41001007387 */ /* 0x0003e20000100800 */
[----:B0-----:R-:W-:-:S03]  /*1a920*/  LEA.HI.X.SX32 R12, R25, R0, 0x1, P2 ;  /* 0x00000000190c7211 */ /* 0x001fc600010f0eff */
[----:B------:R-:W4:Y:S01]  /*1a930*/  LDL.LU R25, [R1+0xc8] ;  /* 0x0000c80001197983 */ /* 0x000f220000300800 */
[----:B------:R-:W-:-:S03]  /*1a940*/  LEA.HI.X.SX32 R9, R9, R0, 0x1, P1 ;  /* 0x0000000009097211 */ /* 0x000fc600008f0eff */
[----:B------:R0:W-:Y:S01]  /*1a950*/  STL [R1+0x1870], R12 ;  /* 0x0018700c01007387 */ /* 0x0001e20000100800 */
[----:B-1----:R-:W-:-:S03]  /*1a960*/  LEA R16, P2, R27, R2, 0x1 ;  /* 0x000000021b107211 */ /* 0x002fc600078408ff */
[----:B0-----:R-:W4:Y:S04]  /*1a970*/  LDL.LU R12, [R1+0xc0] ;  /* 0x0000c000010c7983 */ /* 0x001f280000300800 */
[----:B------:R-:W-:Y:S01]  /*1a980*/  STL [R1+0x18ac], R16 ;  /* 0x0018ac1001007387 */ /* 0x000fe20000100800 */
[----:B------:R-:W-:-:S03]  /*1a990*/  LEA.HI.X.SX32 R8, R8, R0, 0x1, P0 ;  /* 0x0000000008087211 */ /* 0x000fc600000f0eff */
[----:B------:R0:W-:Y:S01]  /*1a9a0*/  STL [R1+0x1878], R9 ;  /* 0x0018780901007387 */ /* 0x0001e20000100800 */
[----:B------:R-:W-:-:S03]  /*1a9b0*/  LEA.HI.X.SX32 R7, R7, R0, 0x1, P4 ;  /* 0x0000000007077211 */ /* 0x000fc600020f0eff */
[----:B0-----:R-:W4:Y:S01]  /*1a9c0*/  LDL.LU R9, [R1+0xb8] ;  /* 0x0000b80001097983 */ /* 0x001f220000300800 */
[----:B------:R-:W-:Y:S02]  /*1a9d0*/  LEA.HI.X.SX32 R6, R6, R0, 0x1, P6 ;  /* 0x0000000006067211 */ /* 0x000fe400030f0eff */
[----:B--2---:R-:W-:-:S05]  /*1a9e0*/  LEA R16, P1, R23, R2, 0x1 ;  /* 0x0000000217107211 */ /* 0x004fca00078208ff */
[----:B------:R-:W-:Y:S04]  /*1a9f0*/  STL [R1+0x18b4], R16 ;  /* 0x0018b41001007387 */ /* 0x000fe80000100800 */
[----:B------:R0:W-:Y:S04]  /*1aa00*/  STL [R1+0x1880], R8 ;  /* 0x0018800801007387 */ /* 0x0001e80000100800 */
[----:B0-----:R-:W2:Y:S01]  /*1aa10*/  LDL.LU R8, [R1+0xb4] ;  /* 0x0000b40001087983 */ /* 0x001ea20000300800 */
[----:B---3--:R-:W-:-:S05]  /*1aa20*/  LEA R16, P0, R26, R2, 0x1 ;  /* 0x000000021a107211 */ /* 0x008fca00078008ff */
[----:B------:R-:W-:Y:S04]  /*1aa30*/  STL [R1+0x18bc], R16 ;  /* 0x0018bc1001007387 */ /* 0x000fe80000100800 */
[----:B------:R0:W-:Y:S04]  /*1aa40*/  STL [R1+0x1888], R7 ;  /* 0x0018880701007387 */ /* 0x0001e80000100800 */
[----:B0-----:R-:W3:Y:S01]  /*1aa50*/  LDL.LU R7, [R1+0xac] ;  /* 0x0000ac0001077983 */ /* 0x001ee20000300800 */
[----:B----4-:R-:W-:-:S05]  /*1aa60*/  LEA R16, P4, R29, R2, 0x1 ;  /* 0x000000021d107211 */ /* 0x010fca00078808ff */
[----:B------:R-:W-:Y:S04]  /*1aa70*/  STL [R1+0x18c4], R16 ;  /* 0x0018c41001007387 */ /* 0x000fe80000100800 */
[----:B------:R0:W-:Y:S04]  /*1aa80*/  STL [R1+0x1890], R6 ;  /* 0x0018900601007387 */ /* 0x0001e80000100800 */
[----:B0-----:R-:W4:Y:S01]  /*1aa90*/  LDL.LU R6, [R1+0xa8] ;  /* 0x0000a80001067983 */ /* 0x001f220000300800 */
[----:B------:R-:W-:Y:S02]  /*1aaa0*/  LEA.HI.X.SX32 R16, R5, R0, 0x1, P5 ;  /* 0x0000000005107211 */ /* 0x000fe400028f0eff */
        /* <DEDUP_REMOVED lines=11> */
[----:B------:R-:W-:Y:S04]  /*1ab60*/  STL [R1+0x18dc], R17 ;  /* 0x0018dc1101007387 */ /* 0x000fe80000100800 */
[----:B------:R-:W4:Y:S04]  /*1ab70*/  LDL.LU R27, [R1+0x98] ;  /* 0x00009800011b7983 */ /* 0x000f280000300800 */
        /* <DEDUP_REMOVED lines=10> */
[----:B------:R0:W-:Y:S01]  /*1ac20*/  STL [R1+0x18b8], R16 ;  /* 0x0018b81001007387 */ /* 0x0001e20000100800 */
[----:B------:R-:W-:Y:S02]  /*1ac30*/  LEA R18, P0, R13, R2, 0x1 ;  /* 0x000000020d127211 */ /* 0x000fe400078008ff */
[----:B0-----:R-:W-:-:S03]  /*1ac40*/  LEA.HI.X.SX32 R16, R29, R0, 0x1, P4 ;  /* 0x000000001d107211 */ /* 0x001fc600020f0eff */
[----:B------:R-:W-:Y:S04]  /*1ac50*/  STL [R1+0x18f4], R18 ;  /* 0x0018f41201007387 */ /* 0x000fe80000100800 */
[----:B------:R-:W4:Y:S04]  /*1ac60*/  LDL.LU R29, [R1+0x8c] ;  /* 0x00008c00011d7983 */ /* 0x000f280000300800 */
[----:B------:R0:W-:Y:S01]  /*1ac70*/  STL [R1+0x18c0], R16 ;  /* 0x0018c01001007387 */ /* 0x0001e20000100800 */
[----:B------:R-:W-:Y:S02]  /*1ac80*/  LEA R17, P4, R25, R2, 0x1 ;  /* 0x0000000219117211 */ /* 0x000fe400078808ff */
[----:B0-----:R-:W-:-:S03]  /*1ac90*/  LEA.HI.X.SX32 R16, R15, R0, 0x1, P6 ;  /* 0x000000000f107211 */ /* 0x001fc600030f0eff */
[----:B------:R-:W-:Y:S01]  /*1aca0*/  STL [R1+0x18fc], R17 ;  /* 0x0018fc1101007387 */ /* 0x000fe20000100800 */
[----:B------:R-:W-:-:S03]  /*1acb0*/  LEA.HI.X.SX32 R11, R11, R0, 0x1, P5 ;  /* 0x000000000b0b7211 */ /* 0x000fc600028f0eff */
[----:B------:R0:W-:Y:S01]  /*1acc0*/  STL [R1+0x18c8], R16 ;  /* 0x0018c81001007387 */ /* 0x0001e20000100800 */
[----:B------:R-:W-:-:S03]  /*1acd0*/  LEA R15, P6, R12, R2, 0x1 ;  /* 0x000000020c0f7211 */ /* 0x000fc600078c08ff */
[----:B------:R-:W4:Y:S04]  /*1ace0*/  LDL.LU R18, [R1+0x88] ;  /* 0x0000880001127983 */ /* 0x000f280000300800 */
[----:B------:R1:W-:Y:S01]  /*1acf0*/  STL [R1+0x1904], R15 ;  /* 0x0019040f01007387 */ /* 0x0003e20000100800 */
[----:B0-----:R-:W-:-:S03]  /*1ad00*/  LEA.HI.X.SX32 R16, R14, R0, 0x1, P3 ;  /* 0x000000000e107211 */ /* 0x001fc600018f0eff */
[----:B------:R0:W-:Y:S01]  /*1ad10*/  STL [R1+0x18d0], R11 ;  /* 0x0018d00b01007387 */ /* 0x0001e20000100800 */
[----:B------:R-:W-:Y:S02]  /*1ad20*/  LEA.HI.X.SX32 R14, R10, R0, 0x1, P2 ;  /* 0x000000000a0e7211 */ /* 0x000fe400010f0eff */
[-C--:B-1----:R-:W-:Y:S01]  /*1ad30*/  LEA R15, P5, R9, R2.reuse, 0x1 ;  /* 0x00000002090f7211 */ /* 0x082fe200078a08ff */
[----:B0-----:R-:W4:Y:S04]  /*1ad40*/  LDL.LU R11, [R1+0x84] ;  /* 0x00008400010b7983 */ /* 0x001f280000300800 */
[----:B------:R2:W-:Y:S04]  /*1ad50*/  STL [R1+0x190c], R15 ;  /* 0x00190c0f01007387 */ /* 0x0005e80000100800 */
[----:B------:R-:W-:Y:S04]  /*1ad60*/  STL [R1+0x18d8], R16 ;  /* 0x0018d81001007387 */ /* 0x000fe80000100800 */
[----:B------:R-:W4:Y:S01]  /*1ad70*/  LDL.LU R10, [R1+0x80] ;  /* 0x00008000010a7983 */ /* 0x000f220000300800 */
[----:B--2---:R-:W-:-:S05]  /*1ad80*/  LEA R15, P3, R8, R2, 0x1 ;  /* 0x00000002080f7211 */ /* 0x004fca00078608ff */
[----:B------:R0:W-:Y:S04]  /*1ad90*/  STL [R1+0x1914], R15 ;  /* 0x0019140f01007387 */ /* 0x0001e80000100800 */
[----:B------:R4:W-:Y:S01]  /*1ada0*/  STL [R1+0x18e0], R14 ;  /* 0x0018e00e01007387 */ /* 0x0009e20000100800 */
[-C--:B0-----:R-:W-:Y:S02]  /*1adb0*/  LEA.HI.X.SX32 R15, R24, R0.reuse, 0x1, P1 ;  /* 0x00000000180f7211 */ /* 0x081fe400008f0eff */
[----:B------:R-:W-:Y:S02]  /*1adc0*/  LEA.HI.X.SX32 R12, R12, R0, 0x1, P6 ;  /* 0x000000000c0c7211 */ /* 0x000fe400030f0eff */
[----:B---3--:R-:W-:-:S05]  /*1add0*/  LEA R16, P2, R7, R2, 0x1 ;  /* 0x0000000207107211 */ /* 0x008fca00078408ff */
[----:B------:R-:W-:Y:S04]  /*1ade0*/  STL [R1+0x191c], R16 ;  /* 0x00191c1001007387 */ /* 0x000fe80000100800 */
[----:B------:R-:W2:Y:S04]  /*1adf0*/  LDL.LU R24, [R1+0x78] ;  /* 0x0000780001187983 */ /* 0x000ea80000300800 */
[----:B------:R0:W-:Y:S01]  /*1ae00*/  STL [R1+0x18e8], R15 ;  /* 0x0018e80f01007387 */ /* 0x0001e20000100800 */
[----:B----4-:R-:W-:Y:S02]  /*1ae10*/  LEA R14, P1, R6, R2, 0x1 ;  /* 0x00000002060e7211 */ /* 0x010fe400078208ff */
[----:B0-----:R-:W-:-:S03]  /*1ae20*/  LEA.HI.X.SX32 R15, R13, R0, 0x1, P0 ;  /* 0x000000000d0f7211 */ /* 0x001fc600000f0eff */
[----:B------:R0:W-:Y:S01]  /*1ae30*/  STL [R1+0x1924], R14 ;  /* 0x0019240e01007387 */ /* 0x0001e20000100800 */
[----:B------:R-:W-:-:S03]  /*1ae40*/  LEA.HI.X.SX32 R13, R25, R0, 0x1, P4 ;  /* 0x00000000190d7211 */ /* 0x000fc600020f0eff */
[----:B------:R-:W-:Y:S04]  /*1ae50*/  STL [R1+0x18f0], R15 ;  /* 0x0018f00f01007387 */ /* 0x000fe80000100800 */
[----:B------:R-:W3:Y:S01]  /*1ae60*/  LDL.LU R25, [R1+0x70] ;  /* 0x0000700001197983 */ /* 0x000ee20000300800 */
[----:B0-----:R-:W-:-:S05]  /*1ae70*/  LEA R14, P0, R5, R2, 0x1 ;  /* 0x00000002050e7211 */ /* 0x001fca00078008ff */
[----:B------:R0:W-:Y:S04]  /*1ae80*/  STL [R1+0x192c], R14 ;  /* 0x00192c0e01007387 */ /* 0x0001e80000100800 */
[----:B------:R1:W-:Y:S01]  /*1ae90*/  STL [R1+0x18f8], R13 ;  /* 0x0018f80d01007387 */ /* 0x0003e20000100800 */
[----:B0-----:R-:W-:-:S05]  /*1aea0*/  LEA R14, P4, R4, R2, 0x1 ;  /* 0x00000002040e7211 */ /* 0x001fca00078808ff */
[----:B------:R-:W-:Y:S04]  /*1aeb0*/  STL [R1+0x1934], R14 ;  /* 0x0019340e01007387 */ /* 0x000fe80000100800 */
[----:B------:R-:W4:Y:S04]  /*1aec0*/  LDL.LU R17, [R1+0x6c] ;  /* 0x00006c0001117983 */ /* 0x000f280000300800 */
[----:B------:R0:W-:Y:S01]  /*1aed0*/  STL [R1+0x1900], R12 ;  /* 0x0019000c01007387 */ /* 0x0001e20000100800 */
[----:B------:R-:W-:Y:S02]  /*1aee0*/  LEA.HI.X.SX32 R8, R8, R0, 0x1, P3 ;  /* 0x0000000008087211 */ /* 0x000fe400018f0eff */
[----:B-1----:R-:W-:-:S02]  /*1aef0*/  LEA R13, P6, R27, R2, 0x1 ;  /* 0x000000021b0d7211 */ /* 0x002fc400078c08ff */
[----:B0-----:R-:W-:-:S03]  /*1af00*/  LEA.HI.X.SX32 R12, R9, R0, 0x1, P5 ;  /* 0x00000000090c7211 */ /* 0x001fc600028f0eff */
[----:B------:R-:W-:Y:S04]  /*1af10*/  STL [R1+0x193c], R13 ;  /* 0x00193c0d01007387 */ /* 0x000fe80000100800 */
[----:B------:R-:W-:Y:S04]  /*1af20*/  STL [R1+0x1908], R12 ;  /* 0x0019080c01007387 */ /* 0x000fe80000100800 */
[----:B------:R-:W4:Y:S01]  /*1af30*/  LDL.LU R16, [R1+0x68] ;  /* 0x0000680001107983 */ /* 0x000f220000300800 */
[----:B------:R-:W-:-:S05]  /*1af40*/  LEA R9, P5, R23, R2, 0x1 ;  /* 0x0000000217097211 */ /* 0x000fca00078a08ff */
[----:B------:R-:W-:Y:S04]  /*1af50*/  STL [R1+0x1944], R9 ;  /* 0x0019440901007387 */ /* 0x000fe80000100800 */
[----:B------:R0:W-:Y:S04]  /*1af60*/  STL [R1+0x1910], R8 ;  /* 0x0019100801007387 */ /* 0x0001e80000100800 */
[----:B------:R-:W4:Y:S01]  /*1af70*/  LDL.LU R15, [R1+0x64] ;  /* 0x00006400010f7983 */ /* 0x000f220000300800 */
[----:B0-----:R-:W-:Y:S02]  /*1af80*/  LEA.HI.X.SX32 R8, R7, R0, 0x1, P2 ;  /* 0x0000000007087211 */ /* 0x001fe400010f0eff */
[----:B------:R-:W-:-:S05]  /*1af90*/  LEA R9, P3, R26, R2, 0x1 ;  /* 0x000000021a097211 */ /* 0x000fca00078608ff */
[----:B------:R-:W-:Y:S04]  /*1afa0*/  STL [R1+0x194c], R9 ;  /* 0x00194c0901007387 */ /* 0x000fe80000100800 */
[----:B------:R-:W4:Y:S04]  /*1afb0*/  LDL.LU R14, [R1+0x5c] ;  /* 0x00005c00010e7983 */ /* 0x000f280000300800 */
[----:B------:R-:W-:Y:S04]  /*1afc0*/  STL [R1+0x1918], R8 ;  /* 0x0019180801007387 */ /* 0x000fe80000100800 */
[----:B------:R-:W4:Y:S01]  /*1afd0*/  LDL.LU R13, [R1+0x58] ;  /* 0x00005800010d7983 */ /* 0x000f220000300800 */
[----:B------:R-:W-:-:S05]  /*1afe0*/  LEA R7, P2, R29, R2, 0x1 ;  /* 0x000000021d077211 */ /* 0x000fca00078408ff */
[----:B------:R0:W-:Y:S04]  /*1aff0*/  STL [R1+0x1954], R7 ;  /* 0x0019540701007387 */ /* 0x0001e80000100800 */
[----:B------:R-:W4:Y:S01]  /*1b000*/  LDL.LU R12, [R1+0x50] ;  /* 0x00005000010c7983 */ /* 0x000f220000300800 */
[----:B------:R-:W-:-:S05]  /*1b010*/  LEA.HI.X.SX32 R6, R6, R0, 0x1, P1 ;  /* 0x0000000006067211 */ /* 0x000fca00008f0eff */
[----:B------:R1:W-:Y:S01]  /*1b020*/  STL [R1+0x1920], R6 ;  /* 0x0019200601007387 */ /* 0x0003e20000100800 */
[----:B------:R-:W-:Y:S02]  /*1b030*/  LEA.HI.X.SX32 R4, R4, R0, 0x1, P4 ;  /* 0x0000000004047211 */ /* 0x000fe400020f0eff */
[----:B0-----:R-:W-:Y:S02]  /*1b040*/  LEA R7, P1, R18, R2, 0x1 ;  /* 0x0000000212077211 */ /* 0x001fe400078208ff */
[----:B-1----:R-:W-:-:S03]  /*1b050*/  LEA.HI.X.SX32 R6, R5, R0, 0x1, P0 ;  /* 0x0000000005067211 */ /* 0x002fc600000f0eff */
[----:B------:R-:W-:Y:S04]  /*1b060*/  STL [R1+0x195c], R7 ;  /* 0x00195c0701007387 */ /* 0x000fe80000100800 */
[----:B------:R-:W4:Y:S04]  /*1b070*/  LDL.LU R9, [R1+0x4c] ;  /* 0x00004c0001097983 */ /* 0x000f280000300800 */
[----:B------:R-:W-:Y:S01]  /*1b080*/  STL [R1+0x1928], R6 ;  /* 0x0019280601007387 */ /* 0x000fe20000100800 */
[----:B------:R-:W-:-:S05]  /*1b090*/  LEA R5, P0, R11, R2, 0x1 ;  /* 0x000000020b057211 */ /* 0x000fca00078008ff */
[----:B------:R0:W-:Y:S04]  /*1b0a0*/  STL [R1+0x1964], R5 ;  /* 0x0019640501007387 */ /* 0x0001e80000100800 */
[----:B------:R-:W4:Y:S01]  /*1b0b0*/  LDL.LU R8, [R1+0x48] ;  /* 0x0000480001087983 */ /* 0x000f220000300800 */
[----:B0-----:R-:W-:-:S03]  /*1b0c0*/  LEA R5, P4, R10, R2, 0x1 ;  /* 0x000000020a057211 */ /* 0x001fc600078808ff */
[----:B------:R0:W-:Y:S04]  /*1b0d0*/  STL [R1+0x1930], R4 ;  /* 0x0019300401007387 */ /* 0x0001e80000100800 */
[----:B------:R-:W4:Y:S04]  /*1b0e0*/  LDL.LU R7, [R1+0x44] ;  /* 0x0000440001077983 */ /* 0x000f280000300800 */
[----:B------:R-:W-:Y:S01]  /*1b0f0*/  STL [R1+0x196c], R5 ;  /* 0x00196c0501007387 */ /* 0x000fe20000100800 */
[----:B0-----:R-:W-:-:S03]  /*1b100*/  LEA.HI.X.SX32 R4, R27, R0, 0x1, P6 ;  /* 0x000000001b047211 */ /* 0x001fc600030f0eff */
[----:B------:R-:W4:Y:S04]  /*1b110*/  LDL.LU R6, [R1+0x3c] ;  /* 0x00003c0001067983 */ /* 0x000f280000300800 */
[----:B------:R0:W-:Y:S04]  /*1b120*/  STL [R1+0x1938], R4 ;  /* 0x0019380401007387 */ /* 0x0001e80000100800 */
[----:B------:R-:W4:Y:S01]  /*1b130*/  LDL.LU R27, [R1+0x38] ;  /* 0x00003800011b7983 */ /* 0x000f220000300800 */
[-C--:B0-----:R-:W-:Y:S02]  /*1b140*/  LEA.HI.X.SX32 R4, R23, R0.reuse, 0x1, P5 ;  /* 0x0000000017047211 */ /* 0x081fe400028f0eff */
[----:B------:R-:W-:-:S02]  /*1b150*/  LEA.HI.X.SX32 R20, R26, R0, 0x1, P3 ;  /* 0x000000001a147211 */ /* 0x000fc400018f0eff */
[----:B------:R-:W-:Y:S02]  /*1b160*/  LEA.HI.X.SX32 R18, R18, R0, 0x1, P1 ;  /* 0x0000000012127211 */ /* 0x000fe400008f0eff */
[----:B--2---:R-:W-:-:S05]  /*1b170*/  LEA R5, P6, R24, R2, 0x1 ;  /* 0x0000000218057211 */ /* 0x004fca00078c08ff */
[----:B------:R0:W-:Y:S04]  /*1b180*/  STL [R1+0x1974], R5 ;  /* 0x0019740501007387 */ /* 0x0001e80000100800 */
[----:B0-----:R-:W2:Y:S04]  /*1b190*/  LDL.LU R5, [R1+0x34] ;  /* 0x0000340001057983 */ /* 0x001ea80000300800 */
[----:B------:R0:W-:Y:S01]  /*1b1a0*/  STL [R1+0x1940], R4 ;  /* 0x0019400401007387 */ /* 0x0001e20000100800 */
[----:B---3--:R-:W-:-:S03]  /*1b1b0*/  LEA R19, P5, R25, R2, 0x1 ;  /* 0x0000000219137211 */ /* 0x008fc600078a08ff */
[----:B0-----:R-:W3:Y:S04]  /*1b1c0*/  LDL.LU R4, [R1+0x30] ;  /* 0x0000300001047983 */ /* 0x001ee80000300800 */
[----:B------:R-:W-:Y:S04]  /*1b1d0*/  STL [R1+0x197c], R19 ;  /* 0x00197c1301007387 */ /* 0x000fe80000100800 */
[----:B------:R-:W3:Y:S04]  /*1b1e0*/  LDL.LU R23, [R1+0x2c] ;  /* 0x00002c0001177983 */ /* 0x000ee80000300800 */
[----:B------:R0:W-:Y:S04]  /*1b1f0*/  STL [R1+0x1948], R20 ;  /* 0x0019481401007387 */ /* 0x0001e80000100800 */
[----:B------:R-:W3:Y:S01]  /*1b200*/  LDL.LU R26, [R1+0x18] ;  /* 0x00001800011a7983 */ /* 0x000ee20000300800 */
[----:B0-----:R-:W-:-:S02]  /*1b210*/  LEA.HI.X.SX32 R20, R29, R0, 0x1, P2 ;  /* 0x000000001d147211 */ /* 0x001fc400010f0eff */
[----:B----4-:R-:W-:-:S05]  /*1b220*/  LEA R19, P3, R17, R2, 0x1 ;  /* 0x0000000211137211 */ /* 0x010fca00078608ff */
[----:B------:R0:W-:Y:S04]  /*1b230*/  STL [R1+0x1984], R19 ;  /* 0x0019841301007387 */ /* 0x0001e80000100800 */
[----:B------:R-:W4:Y:S04]  /*1b240*/  LDL.LU R29, [R1+0x28] ;  /* 0x00002800011d7983 */ /* 0x000f280000300800 */
[----:B------:R-:W-:Y:S01]  /*1b250*/  STL [R1+0x1950], R20 ;  /* 0x0019501401007387 */ /* 0x000fe20000100800 */
[----:B0-----:R-:W-:-:S05]  /*1b260*/  LEA R19, P2, R16, R2, 0x1 ;  /* 0x0000000210137211 */ /* 0x001fca00078408ff */
[----:B------:R0:W-:Y:S04]  /*1b270*/  STL [R1+0x198c], R19 ;  /* 0x00198c1301007387 */ /* 0x0001e80000100800 */
[----:B------:R1:W-:Y:S01]  /*1b280*/  STL [R1+0x1958], R18 ;  /* 0x0019581201007387 */ /* 0x0003e20000100800 */
[----:B0-----:R-:W-:Y:S02]  /*1b290*/  LEA.HI.X.SX32 R19, R11, R0, 0x1, P0 ;  /* 0x000000000b137211 */ /* 0x001fe400000f0eff */
[----:B------:R-:W-:Y:S02]  /*1b2a0*/  LEA R20, P1, R15, R2, 0x1 ;  /* 0x000000020f147211 */ /* 0x000fe400078208ff */
[----:B------:R-:W-:-:S03]  /*1b2b0*/  LEA.HI.X.SX32 R11, R10, R0, 0x1, P4 ;  /* 0x000000000a0b7211 */ /* 0x000fc600020f0eff */
[----:B------:R-:W-:Y:S04]  /*1b2c0*/  STL [R1+0x1994], R20 ;  /* 0x0019941401007387 */ /* 0x000fe80000100800 */
[----:B------:R0:W-:Y:S01]  /*1b2d0*/  STL [R1+0x1960], R19 ;  /* 0x0019601301007387 */ /* 0x0001e20000100800 */
[----:B-1----:R-:W-:Y:S02]  /*1b2e0*/  LEA R18, P0, R14, R2, 0x1 ;  /* 0x000000020e127211 */ /* 0x002fe400078008ff */
[----:B0-----:R-:W-:-:S03]  /*1b2f0*/  LEA.HI.X.SX32 R19, R24, R0, 0x1, P6 ;  /* 0x0000000018137211 */ /* 0x001fc600030f0eff */
[----:B------:R-:W-:Y:S01]  /*1b300*/  STL [R1+0x199c], R18 ;  /* 0x00199c1201007387 */ /* 0x000fe20000100800 */
[----:B------:R-:W-:-:S03]  /*1b310*/  LEA R10, P4, R13, R2, 0x1 ;  /* 0x000000020d0a7211 */ /* 0x000fc600078808ff */
[----:B------:R-:W-:Y:S04]  /*1b320*/  STL [R1+0x1968], R11 ;  /* 0x0019680b01007387 */ /* 0x000fe80000100800 */
[----:B------:R0:W-:Y:S04]  /*1b330*/  STL [R1+0x19a4], R10 ;  /* 0x0019a40a01007387 */ /* 0x0001e80000100800 */
[----:B0-----:R-:W4:Y:S04]  /*1b340*/  LDL.64 R10, [R1+0xef0] ;  /* 0x000ef000010a7983 */ /* 0x001f280000100a00 */
[----:B------:R0:W-:Y:S01]  /*1b350*/  STL [R1+0x1970], R19 ;  /* 0x0019701301007387 */ /* 0x0001e20000100800 */
[----:B------:R-:W-:-:S02]  /*1b360*/  LEA R18, P6, R12, R2, 0x1 ;  /* 0x000000020c127211 */ /* 0x000fc400078c08ff */
[----:B0-----:R-:W-:-:S03]  /*1b370*/  LEA.HI.X.SX32 R19, R25, R0, 0x1, P5 ;  /* 0x0000000019137211 */ /* 0x001fc600028f0eff */
[----:B------:R-:W-:Y:S04]  /*1b380*/  STL [R1+0x19ac], R18 ;  /* 0x0019ac1201007387 */ /* 0x000fe80000100800 */
[----:B------:R-:W4:Y:S04]  /*1b390*/  LDL.64 R24, [R1+0xef8] ;  /* 0x000ef80001187983 */ /* 0x000f280000100a00 */
[----:B------:R0:W-:Y:S02]  /*1b3a0*/  STL [R1+0x1978], R19 ;  /* 0x0019781301007387 */ /* 0x0001e40000100800 */
[----:B0-----:R-:W-:-:S02]  /*1b3b0*/  LEA.HI.X.SX32 R19, R17, R0, 0x1, P3 ;  /* 0x0000000011137211 */ /* 0x001fc400018f0eff */
[----:B------:R-:W-:-:S05]  /*1b3c0*/  LEA R18, P5, R9, R2, 0x1 ;  /* 0x0000000209127211 */ /* 0x000fca00078a08ff */
[----:B------:R0:W-:Y:S04]  /*1b3d0*/  STL [R1+0x19b4], R18 ;  /* 0x0019b41201007387 */ /* 0x0001e80000100800 */
[----:B------:R-:W-:Y:S01]  /*1b3e0*/  STL [R1+0x1980], R19 ;  /* 0x0019801301007387 */ /* 0x000fe20000100800 */
[----:B------:R-:W-:Y:S02]  /*1b3f0*/  LEA R17, P3, R8, R2, 0x1 ;  /* 0x0000000208117211 */ /* 0x000fe400078608ff */
[----:B0-----:R-:W-:-:S03]  /*1b400*/  LEA.HI.X.SX32 R18, R16, R0, 0x1, P2 ;  /* 0x0000000010127211 */ /* 0x001fc600010f0eff */
[----:B------:R0:W-:Y:S01]  /*1b410*/  STL [R1+0x19bc], R17 ;  /* 0x0019bc1101007387 */ /* 0x0001e20000100800 */
[----:B------:R-:W-:-:S03]  /*1b420*/  LEA R16, P2, R7, R2, 0x1 ;  /* 0x0000000207107211 */ /* 0x000fc600078408ff */
[----:B------:R-:W-:Y:S01]  /*1b430*/  STL [R1+0x1988], R18 ;  /* 0x0019881201007387 */ /* 0x000fe20000100800 */
[----:B0-----:R-:W-:-:S03]  /*1b440*/  LEA.HI.X.SX32 R17, R15, R0, 0x1, P1 ;  /* 0x000000000f117211 */ /* 0x001fc600008f0eff */
[----:B------:R0:W-:Y:S01]  /*1b450*/  STL [R1+0x19c4], R16 ;  /* 0x0019c41001007387 */ /* 0x0001e20000100800 */
[----:B------:R-:W-:-:S03]  /*1b460*/  LEA R15, P1, R6, R2, 0x1 ;  /* 0x00000002060f7211 */ /* 0x000fc600078208ff */
[----:B------:R-:W-:Y:S04]  /*1b470*/  STL [R1+0x1990], R17 ;  /* 0x0019901101007387 */ /* 0x000fe80000100800 */
[----:B------:R1:W-:Y:S01]  /*1b480*/  STL [R1+0x19cc], R15 ;  /* 0x0019cc0f01007387 */ /* 0x0003e20000100800 */
[----:B0-----:R-:W-:Y:S02]  /*1b490*/  LEA.HI.X.SX32 R16, R14, R0, 0x1, P0 ;  /* 0x000000000e107211 */ /* 0x001fe400000f0eff */
[----:B------:R-:W-:-:S03]  /*1b4a0*/  LEA R14, P0, R27, R2, 0x1 ;  /* 0x000000021b0e7211 */ /* 0x000fc600078008ff */
[----:B------:R-:W-:Y:S01]  /*1b4b0*/  STL [R1+0x1998], R16 ;  /* 0x0019981001007387 */ /* 0x000fe20000100800 */
[----:B-1----:R-:W-:-:S03]  /*1b4c0*/  LEA.HI.X.SX32 R15, R13, R0, 0x1, P4 ;  /* 0x000000000d0f7211 */ /* 0x002fc600020f0eff */
[----:B------:R0:W-:Y:S04]  /*1b4d0*/  STL [R1+0x19d4], R14 ;  /* 0x0019d40e01007387 */ /* 0x0001e80000100800 */
[----:B------:R-:W-:Y:S01]  /*1b4e0*/  STL [R1+0x19a0], R15 ;  /* 0x0019a00f01007387 */ /* 0x000fe20000100800 */
[----:B0-----:R-:W-:Y:S01]  /*1b4f0*/  LEA.HI.X.SX32 R14, R12, R0, 0x1, P6 ;  /* 0x000000000c0e7211 */ /* 0x001fe200030f0eff */
[----:B------:R-:W-:Y:S02]  /*1b500*/  IMAD R3, R3, UR10, RZ ;  /* 0x0000000a03037c24 */ /* 0x000fe4000f8e02ff */
[----:B------:R-:W-:Y:S01]  /*1b510*/  IMAD R28, R28, UR10, RZ ;  /* 0x0000000a1c1c7c24 */ /* 0x000fe2000f8e02ff */
[----:B--2---:R-:W-:-:S05]  /*1b520*/  LEA R13, P4, R5, R2, 0x1 ;  /* 0x00000002050d7211 */ /* 0x004fca00078808ff */
[----:B------:R0:W-:Y:S04]  /*1b530*/  STL [R1+0x19d8], R13 ;  /* 0x0019d80d01007387 */ /* 0x0001e80000100800 */
[----:B------:R-:W-:Y:S01]  /*1b540*/  STL [R1+0x19a8], R14 ;  /* 0x0019a80e01007387 */ /* 0x000fe20000100800 */
[----:B---3--:R-:W-:Y:S02]  /*1b550*/  LEA R12, P6, R4, R2, 0x1 ;  /* 0x00000002040c7211 */ /* 0x008fe400078c08ff */
        /* <DEDUP_REMOVED lines=11> */
[----:B----4-:R-:W-:-:S05]  /*1b610*/  LEA R7, P2, R29, R2, 0x1 ;  /* 0x000000021d077211 */ /* 0x010fca00078408ff */
[----:B------:R1:W-:Y:S01]  /*1b620*/  STL [R1+0x19e4], R7 ;  /* 0x0019e40701007387 */ /* 0x0003e20000100800 */
[-C--:B0-----:R-:W-:Y:S02]  /*1b630*/  LEA.HI.X.SX32 R8, R6, R0.reuse, 0x1, P1 ;  /* 0x0000000006087211 */ /* 0x081fe400008f0eff */
[----:B-1----:R-:W-:Y:S02]  /*1b640*/  LEA.HI.X.SX32 R7, R27, R0, 0x1, P0 ;  /* 0x000000001b077211 */ /* 0x002fe400000f0eff */
[----:B------:R-:W0:Y:S01]  /*1b650*/  LDC R27, c[0x0][0x3a8] ;  /* 0x0000ea00ff1b7b82 */ /* 0x000e220000000800 */
[----:B------:R-:W-:Y:S01]  /*1b660*/  LEA R6, P1, R3, R2, 0x1 ;  /* 0x0000000203067211 */ /* 0x000fe200078208ff */
[----:B------:R-:W-:Y:S01]  /*1b670*/  STL [R1+0x19c8], R8 ;  /* 0x0019c80801007387 */ /* 0x000fe20000100800 */
[----:B------:R-:W-:-:S03]  /*1b680*/  LEA.HI.X.SX32 R5, R5, R0, 0x1, P4 ;  /* 0x0000000005057211 */ /* 0x000fc600020f0eff */
[----:B------:R1:W-:Y:S04]  /*1b690*/  STL [R1+0x19e8], R6 ;  /* 0x0019e80601007387 */ /* 0x0003e80000100800 */
[----:B------:R-:W-:Y:S01]  /*1b6a0*/  STL [R1+0x19d0], R7 ;  /* 0x0019d00701007387 */ /* 0x000fe20000100800 */
[----:B-1----:R-:W-:Y:S02]  /*1b6b0*/  LEA R6, P0, R28, R2, 0x1 ;  /* 0x000000021c067211 */ /* 0x002fe400078008ff */
[----:B------:R-:W-:-:S03]  /*1b6c0*/  LEA.HI.X.SX32 R2, R4, R0, 0x1, P6 ;  /* 0x0000000004027211 */ /* 0x000fc600030f0eff */
[----:B------:R1:W-:Y:S01]  /*1b6d0*/  STL [R1+0x131c], R6 ;  /* 0x00131c0601007387 */ /* 0x0003e20000100800 */
[----:B------:R-:W-:-:S03]  /*1b6e0*/  LEA.HI.X.SX32 R4, R23, R0, 0x1, P5 ;  /* 0x0000000017047211 */ /* 0x000fc600028f0eff */
[----:B------:R-:W-:Y:S01]  /*1b6f0*/  STL [R1+0x1308], R5 ;  /* 0x0013080501007387 */ /* 0x000fe20000100800 */
[----:B0-----:R-:W-:-:S03]  /*1b700*/  IMAD R27, R27, 0x3f, RZ ;  /* 0x0000003f1b1b7824 */ /* 0x001fc600078e02ff */
[----:B------:R0:W-:Y:S01]  /*1b710*/  STL [R1+0x130c], R2 ;  /* 0x00130c0201007387 */ /* 0x0001e20000100800 */
[----:B-1----:R-:W-:-:S03]  /*1b720*/  LEA.HI.X.SX32 R6, R26, R0, 0x1, P3 ;  /* 0x000000001a067211 */ /* 0x002fc600018f0eff */
[----:B------:R1:W-:Y:S01]  /*1b730*/  STL [R1+0x1320], R4 ;  /* 0x0013200401007387 */ /* 0x0003e20000100800 */
[-C--:B0-----:R-:W-:Y:S02]  /*1b740*/  LEA.HI.X.SX32 R2, R29, R0.reuse, 0x1, P2 ;  /* 0x000000001d027211 */ /* 0x081fe400010f0eff */
[----:B------:R-:W0:Y:S01]  /*1b750*/  LDC R29, c[0x0][0x3a8] ;  /* 0x0000ea00ff1d7b82 */ /* 0x000e220000000800 */
[----:B------:R-:W-:Y:S04]  /*1b760*/  STL [R1+0x1310], R6 ;  /* 0x0013100601007387 */ /* 0x000fe80000100800 */
[----:B------:R2:W-:Y:S01]  /*1b770*/  STL [R1+0x1314], R2 ;  /* 0x0013140201007387 */ /* 0x0005e20000100800 */
[----:B-1----:R-:W-:Y:S01]  /*1b780*/  IMAD.WIDE R4, R27, 0x2, R10 ;  /* 0x000000021b047825 */ /* 0x002fe200078e020a */
[----:B--2---:R-:W-:-:S02]  /*1b790*/  LEA.HI.X.SX32 R2, R3, R0, 0x1, P1 ;  /* 0x0000000003027211 */ /* 0x004fc400008f0eff */
[----:B------:R-:W-:Y:S01]  /*1b7a0*/  LEA.HI.X.SX32 R0, R28, R0, 0x1, P0 ;  /* 0x000000001c007211 */ /* 0x000fe200000f0eff */
[----:B------:R1:W5:Y:S01]  /*1b7b0*/  LDL.LU R3, [R1+0x1b34] ;  /* 0x001b340001037983 */ /* 0x0003620000300800 */
[----:B------:R-:W-:Y:S02]  /*1b7c0*/  IMAD.WIDE R6, R27, 0x2, R24 ;  /* 0x000000021b067825 */ /* 0x000fe400078e0218 */
[----:B------:R-:W2:Y:S01]  /*1b7d0*/  LDC R27, c[0x0][0x3a8] ;  /* 0x0000ea00ff1b7b82 */ /* 0x000ea20000000800 */
[----:B------:R-:W-:Y:S01]  /*1b7e0*/  STL [R1+0x1318], R2 ;  /* 0x0013180201007387 */ /* 0x000fe20000100800 */
[----:B0-----:R-:W-:-:S03]  /*1b7f0*/  IMAD R29, R29, 0x3e, RZ ;  /* 0x0000003e1d1d7824 */ /* 0x001fc600078e02ff */
[----:B------:R-:W3:Y:S04]  /*1b800*/  LDL.LU R28, [R1+0x1b30] ;  /* 0x001b3000011c7983 */ /* 0x000ee80000300800 */
[----:B------:R-:W-:Y:S04]  /*1b810*/  STL [R1+0xf14], R0 ;  /* 0x000f140001007387 */ /* 0x000fe80000100800 */
[----:B------:R-:W-:Y:S04]  /*1b820*/  STL [R1+0xf1c], R4 ;  /* 0x000f1c0401007387 */ /* 0x000fe80000100800 */
[----:B------:R0:W-:Y:S04]  /*1b830*/  STL [R1+0xf18], R5 ;  /* 0x000f180501007387 */ /* 0x0001e80000100800 */
[----:B------:R-:W-:Y:S01]  /*1b840*/  STL [R1+0xf24], R6 ;  /* 0x000f240601007387 */ /* 0x000fe20000100800 */
[----:B--2---:R-:W-:-:S02]  /*1b850*/  IMAD R8, R27, 0x3d, RZ ;  /* 0x0000003d1b087824 */ /* 0x004fc400078e02ff */
[C---:B0-----:R-:W-:Y:S01]  /*1b860*/  IMAD.WIDE R4, R29.reuse, 0x2, R10 ;  /* 0x000000021d047825 */ /* 0x041fe200078e020a */
[----:B------:R0:W-:Y:S04]  /*1b870*/  STL [R1+0xf20], R7 ;  /* 0x000f200701007387 */ /* 0x0001e80000100800 */
[----:B------:R-:W-:Y:S04]  /*1b880*/  STL [R1+0xf2c], R4 ;  /* 0x000f2c0401007387 */ /* 0x000fe80000100800 */
[----:B------:R2:W-:Y:S01]  /*1b890*/  STL [R1+0xf28], R5 ;  /* 0x000f280501007387 */ /* 0x0005e20000100800 */
[----:B0-----:R-:W-:-:S04]  /*1b8a0*/  IMAD.WIDE R6, R29, 0x2, R24 ;  /* 0x000000021d067825 */ /* 0x001fc800078e0218 */
[----:B------:R-:W-:Y:S01]  /*1b8b0*/  IMAD R0, R27, 0x3c, RZ ;  /* 0x0000003c1b007824 */ /* 0x000fe200078e02ff */
[----:B------:R-:W-:Y:S01]  /*1b8c0*/  STL [R1+0xf34], R6 ;  /* 0x000f340601007387 */ /* 0x000fe20000100800 */
[----:B--2---:R-:W-:-:S03]  /*1b8d0*/  IMAD.WIDE R4, R8, 0x2, R10 ;  /* 0x0000000208047825 */ /* 0x004fc600078e020a */
[----:B------:R0:W-:Y:S01]  /*1b8e0*/  STL [R1+0xf30], R7 ;  /* 0x000f300701007387 */ /* 0x0001e20000100800 */
[----:B------:R-:W-:-:S03]  /*1b8f0*/  IMAD.WIDE R8, R8, 0x2, R24 ;  /* 0x0000000208087825 */ /* 0x000fc600078e0218 */
[----:B------:R-:W-:Y:S04]  /*1b900*/  STL [R1+0xf3c], R4 ;  /* 0x000f3c0401007387 */ /* 0x000fe80000100800 */
[----:B------:R2:W-:Y:S04]  /*1b910*/  STL [R1+0xf38], R5 ;  /* 0x000f380501007387 */ /* 0x0005e80000100800 */
[----:B------:R4:W-:Y:S01]  /*1b920*/  STL [R1+0xf44], R8 ;  /* 0x000f440801007387 */ /* 0x0009e20000100800 */
[----:B0-----:R-:W-:-:S04]  /*1b930*/  IMAD.WIDE R6, R0, 0x2, R24 ;  /* 0x0000000200067825 */ /* 0x001fc800078e0218 */
[----:B--2---:R-:W-:Y:S01]  /*1b940*/  IMAD.WIDE R4, R0, 0x2, R10 ;  /* 0x0000000200047825 */ /* 0x004fe200078e020a */
[----:B------:R-:W-:Y:S03]  /*1b950*/  STL [R1+0xf40], R9 ;  /* 0x000f400901007387 */ /* 0x000fe60000100800 */
[C---:B----4-:R-:W-:Y:S01]  /*1b960*/  IMAD R8, R27.reuse, 0x3b, RZ ;  /* 0x0000003b1b087824 */ /* 0x050fe200078e02ff */
[----:B------:R-:W-:Y:S04]  /*1b970*/  STL [R1+0xf4c], R4 ;  /* 0x000f4c0401007387 */ /* 0x000fe80000100800 */
[----:B------:R0:W-:Y:S01]  /*1b980*/  STL [R1+0xf48], R5 ;  /* 0x000f480501007387 */ /* 0x0001e20000100800 */
[----:B------:R-:W-:-:S03]  /*1b990*/  IMAD R0, R27, 0x3a, RZ ;  /* 0x0000003a1b007824 */ /* 0x000fc600078e02ff */
[----:B------:R-:W-:Y:S01]  /*1b9a0*/  STL [R1+0xf54], R6 ;  /* 0x000f540601007387 */ /* 0x000fe20000100800 */
[----:B0-----:R-:W-:-:S03]  /*1b9b0*/  IMAD.WIDE R4, R8, 0x2, R10 ;  /* 0x0000000208047825 */ /* 0x001fc600078e020a */
        /* <DEDUP_REMOVED lines=179> */
[----:B------:R-:W-:-:S03]  /*1c4f0*/  IMAD.SHL.U32 R0, R27, 0x20, RZ ;  /* 0x000000201b007824 */ /* 0x000fc600078e00ff */
        /* <DEDUP_REMOVED lines=215> */
[----:B------:R2:W-:Y:S01]  /*1d270*/  STL [R1+0x12d8], R5 ;  /* 0x0012d80501007387 */ /* 0x0005e20000100800 */
[----:B0-----:R-:W-:-:S03]  /*1d280*/  IMAD.WIDE R6, R0, 0x2, R24 ;  /* 0x0000000200067825 */ /* 0x001fc600078e0218 */
[----:B------:R-:W-:Y:S01]  /*1d290*/  STL [R1+0x12e4], R8 ;  /* 0x0012e40801007387 */ /* 0x000fe20000100800 */
[----:B--2---:R-:W-:-:S03]  /*1d2a0*/  IMAD.WIDE R4, R0, 0x2, R10 ;  /* 0x0000000200047825 */ /* 0x004fc600078e020a */
[----:B------:R0:W-:Y:S04]  /*1d2b0*/  STL [R1+0x12e0], R9 ;  /* 0x0012e00901007387 */ /* 0x0001e80000100800 */
[----:B------:R-:W-:Y:S04]  /*1d2c0*/  STL [R1+0x12ec], R4 ;  /* 0x0012ec0401007387 */ /* 0x000fe80000100800 */
[----:B------:R2:W-:Y:S01]  /*1d2d0*/  STL [R1+0x12e8], R5 ;  /* 0x0012e80501007387 */ /* 0x0005e20000100800 */
[----:B0-----:R-:W-:-:S03]  /*1d2e0*/  IMAD.WIDE R8, R27, 0x2, R10 ;  /* 0x000000021b087825 */ /* 0x001fc600078e020a */
[----:B------:R-:W-:Y:S04]  /*1d2f0*/  STL [R1+0x12f4], R6 ;  /* 0x0012f40601007387 */ /* 0x000fe80000100800 */
[----:B------:R-:W-:Y:S01]  /*1d300*/  STL [R1+0x12f0], R7 ;  /* 0x0012f00701007387 */ /* 0x000fe20000100800 */
[----:B--2---:R-:W-:-:S03]  /*1d310*/  IMAD.WIDE R4, R27, 0x2, R24 ;  /* 0x000000021b047825 */ /* 0x004fc600078e0218 */
[----:B------:R-:W-:Y:S04]  /*1d320*/  STL [R1+0x12fc], R8 ;  /* 0x0012fc0801007387 */ /* 0x000fe80000100800 */
[----:B------:R-:W-:Y:S04]  /*1d330*/  STL [R1+0x12f8], R9 ;  /* 0x0012f80901007387 */ /* 0x000fe80000100800 */
[----:B------:R-:W-:Y:S04]  /*1d340*/  STL [R1+0x1304], R4 ;  /* 0x0013040401007387 */ /* 0x000fe80000100800 */
[----:B------:R0:W-:Y:S04]  /*1d350*/  STL [R1+0x1300], R5 ;  /* 0x0013000501007387 */ /* 0x0001e80000100800 */
[----:B------:R-:W-:Y:S04]  /*1d360*/  STL [R1+0xf10], RZ ;  /* 0x000f10ff01007387 */ /* 0x000fe80000100800 */
        /* <DEDUP_REMOVED lines=428> */
[----:B------:R-:W-:Y:S01]  /*1ee30*/  STL [R1+0x560], RZ ;  /* 0x000560ff01007387 */ /* 0x000fe20000100800 */
[----:B------:R-:W2:Y:S03]  /*1ee40*/  S2R R26, SR_TID.X ;  /* 0x00000000001a7919 */ /* 0x000ea60000002100 */
[----:B------:R-:W-:Y:S04]  /*1ee50*/  STL [R1+0x564], RZ ;  /* 0x000564ff01007387 */ /* 0x000fe80000100800 */
[----:B------:R-:W-:Y:S04]  /*1ee60*/  STL [R1+0x568], RZ ;  /* 0x000568ff01007387 */ /* 0x000fe80000100800 */
[----:B------:R-:W-:Y:S04]  /*1ee70*/  STL [R1+0x56c], RZ ;  /* 0x00056cff01007387 */ /* 0x000fe80000100800 */
[----:B------:R-:W-:Y:S04]  /*1ee80*/  STL [R1+0x550], RZ ;  /* 0x000550ff01007387 */ /* 0x000fe80000100800 */
[----:B------:R-:W-:Y:S01]  /*1ee90*/  STL [R1+0x554], RZ ;  /* 0x000554ff01007387 */ /* 0x000fe20000100800 */
[----:B------:R-:W0:Y:S03]  /*1eea0*/  S2R R29, SR_TID.X ;  /* 0x00000000001d7919 */ /* 0x000e260000002100 */
        /* <DEDUP_REMOVED lines=13> */
[----:B--2---:R-:W-:Y:S01]  /*1ef80*/  LOP3.LUT R26, R26, 0x3f, RZ, 0xc0, !PT ;  /* 0x0000003f1a1a7812 */ /* 0x004fe200078ec0ff */
[----:B------:R-:W-:Y:S01]  /*1ef90*/  USHF.R.S32.HI UR7, URZ, 0x1f, UR4 ;  /* 0x0000001fff077899 */ /* 0x000fe20008011404 */
[----:B0-----:R-:W-:-:S02]  /*1efa0*/  IMAD.SHL.U32 R5, R29, 0x20, RZ ;  /* 0x000000201d057824 */ /* 0x001fc400078e00ff */
[----:B------:R-:W-:Y:S02]  /*1efb0*/  IMAD.SHL.U32 R4, R27, 0x40, RZ ;  /* 0x000000401b047824 */ /* 0x000fe400078e00ff */
[----:B------:R-:W-:Y:S01]  /*1efc0*/  IMAD.SHL.U32 R2, R26, 0x2, RZ ;  /* 0x000000021a027824 */ /* 0x000fe200078e00ff */
[----:B------:R-:W-:Y:S02]  /*1efd0*/  USHF.L.U32 UR6, UR6, 0x6, URZ ;  /* 0x0000000606067899 */ /* 0x000fe400080006ff */
[----:B------:R-:W-:Y:S01]  /*1efe0*/  ULEA.HI UR7, UR7, UR4, URZ, 0x6 ;  /* 0x0000000407077291 */ /* 0x000fe2000f8f30ff */
[----:B------:R-:W-:Y:S01]  /*1eff0*/  LOP3.LUT R5, R5, 0x400, RZ, 0xc0, !PT ;  /* 0x0000040005057812 */ /* 0x000fe200078ec0ff */
[----:B------:R-:W-:Y:S01]  /*1f000*/  USHF.R.S32.HI UR4, URZ, 0x1f, UR6 ;  /* 0x0000001fff047899 */ /* 0x000fe20008011406 */
[C---:B------:R-:W-:Y:S01]  /*1f010*/  LOP3.LUT R27, R29.reuse, 0x7, RZ, 0xc0, !PT ;  /* 0x000000071d1b7812 */ /* 0x040fe200078ec0ff */
[----:B------:R-:W-:Y:S01]  /*1f020*/  IMAD.SHL.U32 R29, R29, 0x2, RZ ;  /* 0x000000021d1d7824 */ /* 0x000fe200078e00ff */
[----:B------:R-:W-:Y:S01]  /*1f030*/  SHF.R.S32.HI R0, RZ, 0x1f, R4 ;  /* 0x0000001fff007819 */ /* 0x000fe20000011404 */
[----:B------:R0:W-:Y:S01]  /*1f040*/  STL [R1+0x1b2c], R5 ;  /* 0x001b2c0501007387 */ /* 0x0001e20000100800 */
[----:B------:R-:W-:Y:S01]  /*1f050*/  LOP3.LUT R6, R2, 0x30, RZ, 0x3c, !PT ;  /* 0x0000003002067812 */ /* 0x000fe200078e3cff */
[----:B------:R-:W-:Y:S01]  /*1f060*/  IMAD R27, R27, 0x90, RZ ;  /* 0x000000901b1b7824 */ /* 0x000fe200078e02ff */
[----:B------:R-:W-:Y:S01]  /*1f070*/  SHF.L.U64.HI R0, R4, 0x1, R0 ;  /* 0x0000000104007819 */ /* 0x000fe20000010200 */
[----:B------:R1:W-:Y:S01]  /*1f080*/  STL [R1+0x2dc], RZ ;  /* 0x0002dcff01007387 */ /* 0x0003e20000100800 */
[C---:B------:R-:W-:Y:S01]  /*1f090*/  LOP3.LUT R4, R2.reuse, 0x20, RZ, 0x3c, !PT ;  /* 0x0000002002047812 */ /* 0x040fe200078e3cff */
[----:B------:R-:W-:Y:S01]  /*1f0a0*/  USHF.L.U32 UR10, UR6, 0x1, URZ ;  /* 0x00000001060a7899 */ /* 0x000fe200080006ff */
[----:B------:R-:W-:Y:S01]  /*1f0b0*/  LOP3.LUT R29, R27, 0x30, R29, 0x78, !PT ;  /* 0x000000301b1d7812 */ /* 0x000fe200078e781d */
[----:B------:R1:W-:Y:S01]  /*1f0c0*/  STL [R1+0xe70], RZ ;  /* 0x000e70ff01007387 */ /* 0x0003e20000100800 */
[----:B------:R-:W-:Y:S01]  /*1f0d0*/  LOP3.LUT R4, R2, 0x50, RZ, 0x3c, !PT ;  /* 0x0000005002047812 */ /* 0x000fe200078e3cff */
[----:B------:R-:W-:Y:S01]  /*1f0e0*/  USHF.R.S32.HI UR7, URZ, 0x6, UR7 ;  /* 0x00000006ff077899 */ /* 0x000fe20008011407 */
[----:B------:R-:W-:Y:S01]  /*1f0f0*/  LOP3.LUT R29, R29, R5, RZ, 0xfc, !PT ;  /* 0x000000051d1d7212 */ /* 0x000fe200078efcff */
[----:B------:R1:W-:Y:S01]  /*1f100*/  STL [R1+0xe74], RZ ;  /* 0x000e74ff01007387 */ /* 0x0003e20000100800 */
[----:B---3--:R-:W-:Y:S01]  /*1f110*/  LOP3.LUT R4, R28, 0x20, RZ, 0x3c, !PT ;  /* 0x000000201c047812 */ /* 0x008fe200078e3cff */
[----:B------:R-:W-:Y:S01]  /*1f120*/  USHF.L.U64.HI UR4, UR6, 0x1, UR4 ;  /* 0x0000000106047899 */ /* 0x000fe20008010204 */
[----:B------:R-:W-:Y:S01]  /*1f130*/  LOP3.LUT R4, R29, 0x40, RZ, 0x3c, !PT ;  /* 0x000000401d047812 */ /* 0x000fe200078e3cff */
[----:B------:R1:W-:Y:S01]  /*1f140*/  STL [R1+0xe78], RZ ;  /* 0x000e78ff01007387 */ /* 0x0003e20000100800 */
[----:B0-----:R-:W-:-:S02]  /*1f150*/  LOP3.LUT R5, R2, 0x10, RZ, 0x3c, !PT ;  /* 0x0000001002057812 */ /* 0x001fc400078e3cff */
[C---:B------:R-:W-:Y:S01]  /*1f160*/  LOP3.LUT R5, R2.reuse, 0x40, RZ, 0x3c, !PT ;  /* 0x0000004002057812 */ /* 0x040fe200078e3cff */
[----:B------:R1:W-:Y:S01]  /*1f170*/  STL [R1+0xe7c], RZ ;  /* 0x000e7cff01007387 */ /* 0x0003e20000100800 */
[C---:B------:R-:W-:Y:S02]  /*1f180*/  LOP3.LUT R6, R2.reuse, 0x60, RZ, 0x3c, !PT ;  /* 0x0000006002067812 */ /* 0x040fe400078e3cff */
[----:B------:R-:W-:Y:S01]  /*1f190*/  LOP3.LUT R5, R2, 0x70, RZ, 0x3c, !PT ;  /* 0x0000007002057812 */ /* 0x000fe200078e3cff */
[----:B------:R1:W-:Y:S01]  /*1f1a0*/  STL [R1+0xdd0], RZ ;  /* 0x000dd0ff01007387 */ /* 0x0003e20000100800 */
[C---:B------:R-:W-:Y:S02]  /*1f1b0*/  LOP3.LUT R6, R28.reuse, 0x40, RZ, 0x3c, !PT ;  /* 0x000000401c067812 */ /* 0x040fe400078e3cff */
[----:B------:R-:W-:Y:S01]  /*1f1c0*/  LOP3.LUT R5, R28, 0x60, RZ, 0x3c, !PT ;  /* 0x000000601c057812 */ /* 0x000fe200078e3cff */
        /* <DEDUP_REMOVED lines=59> */
[----:B------:R1:W-:Y:S02]  /*1f580*/  STL [R1+0xf00], R4 ;  /* 0x000f000401007387 */ /* 0x0003e40000100800 */
.L_x_2:
[----:B------:R0:W-:Y:S01]  /*1f590*/  STL [R1+0x4584], R11 ;  /* 0x0045840b01007387 */ /* 0x0001e20000100800 */
[----:B-1----:R-:W1:Y:S03]  /*1f5a0*/  LDC R4, c[0x0][0x3a0] ;  /* 0x0000e800ff047b82 */ /* 0x002e660000000800 */
[----:B------:R-:W2:Y:S04]  /*1f5b0*/  LDL.64 R6, [R1+0xef8] ;  /* 0x000ef80001067983 */ /* 0x000ea80000100a00 */
[----:B0-----:R-:W1:Y:S04]  /*1f5c0*/  LDL R11, [R1+0xf10] ;  /* 0x000f1000010b7983 */ /* 0x001e680000100800 */
[----:B-----5:R-:W-:Y:S04]  /*1f5d0*/  STL [R1+0x4550], R9 ;  /* 0x0045500901007387 */ /* 0x020fe80000100800 */
[----:B------:R-:W-:Y:S04]  /*1f5e0*/  STL [R1+0x4558], R9 ;  /* 0x0045580901007387 */ /* 0x000fe80000100800 */
[----:B------:R-:W-:Y:S04]  /*1f5f0*/  STL [R1+0x4560], R9 ;  /* 0x0045600901007387 */ /* 0x000fe80000100800 */
[----:B------:R-:W-:Y:S04]  /*1f600*/  STL [R1+0x4568], R9 ;  /* 0x0045680901007387 */ /* 0x000fe80000100800 */
[----:B------:R-:W-:Y:S04]  /*1f610*/  STL [R1+0x4570], R9 ;  /* 0x0045700901007387 */ /* 0x000fe80000100800 */
[----:B------:R-:W-:Y:S04]  /*1f620*/  STL [R1+0x4578], R9 ;  /* 0x0045780901007387 */ /* 0x000fe80000100800 */
[----:B------:R0:W-:Y:S04]  /*1f630*/  STL [R1+0x4580], R9 ;  /* 0x0045800901007387 */ /* 0x0001e80000100800 */
[----:B------:R-:W-:Y:S04]  /*1f640*/  STL [R1+0x4514], R8 ;  /* 0x0045140801007387 */ /* 0x000fe80000100800 */
        /* <DEDUP_REMOVED lines=279> */
[----:B------:R-:W-:Y:S01]  /*207c0*/  STL [R1+0x41fc], R29 ;  /* 0x0041fc1d01007387 */ /* 0x000fe20000100800 */
[----:B-1----:R-:W-:-:S03]  /*207d0*/  IMAD R4, R11, -0x40, R4 ;  /* 0xffffffc00b047824 */ /* 0x002fc600078e0204 */
[----:B------:R-:W-:Y:S04]  /*207e0*/  STL [R1+0x4204], R29 ;  /* 0x0042041d01007387 */ /* 0x000fe80000100800 */
[----:B------:R-:W-:Y:S04]  /*207f0*/  STL [R1+0x420c], R29 ;  /* 0x00420c1d01007387 */ /* 0x000fe80000100800 */
[----:B------:R-:W-:Y:S04]  /*20800*/  STL [R1+0x4214], R29 ;  /* 0x0042141d01007387 */ /* 0x000fe80000100800 */
[----:B------:R-:W-:Y:S04]  /*20810*/  STL [R1+0x421c], R29 ;  /* 0x00421c1d01007387 */ /* 0x000fe80000100800 */
[----:B------:R-:W-:Y:S01]  /*20820*/  STL [R1+0x4224], R29 ;  /* 0x0042241d01007387 */ /* 0x000fe20000100800 */
[----:B------:R-:W-:-:S03]  /*20830*/  ISETP.GT.AND P0, PT, R4, RZ, PT ;  /* 0x000000ff0400720c */ /* 0x000fc60003f04270 */
[----:B------:R-:W-:Y:S04]  /*20840*/  STL [R1+0x422c], R29 ;  /* 0x00422c1d01007387 */ /* 0x000fe80000100800 */
[----:B------:R-:W-:Y:S04]  /*20850*/  STL [R1+0x4234], R29 ;  /* 0x0042341d01007387 */ /* 0x000fe80000100800 */
[----:B------:R-:W-:Y:S04]  /*20860*/  STL [R1+0x423c], R29 ;  /* 0x00423c1d01007387 */ /* 0x000fe80000100800 */
[----:B------:R-:W-:Y:S04]  /*20870*/  STL [R1+0x4244], R29 ;  /* 0x0042441d01007387 */ /* 0x000fe80000100800 */
[----:B------:R-:W-:Y:S04]  /*20880*/  STL [R1+0x424c], R29 ;  /* 0x00424c1d01007387 */ /* 0x000fe80000100800 */
[----:B------:R-:W-:Y:S04]  /*20890*/  STL [R1+0x4254], R29 ;  /* 0x0042541d01007387 */ /* 0x000fe80000100800 */
[----:B------:R-:W-:Y:S01]  /*208a0*/  STL [R1+0x425c], R29 ;  /* 0x00425c1d01007387 */ /* 0x000fe20000100800 */
[----:B------:R-:W-:-:S03]  /*208b0*/  PRMT R10, RZ, 0x7610, R10 ;  /* 0x00007610ff0a7816 */ /* 0x000fc6000000000a */
[----:B------:R-:W-:Y:S04]  /*208c0*/  STL [R1+0x4264], R29 ;  /* 0x0042641d01007387 */ /* 0x000fe80000100800 */
[----:B------:R-:W-:Y:S04]  /*208d0*/  STL [R1+0x4274], R29 ;  /* 0x0042741d01007387 */ /* 0x000fe80000100800 */
[----:B------:R-:W-:Y:S04]  /*208e0*/  STL [R1+0x1c70], R0 ;  /* 0x001c700001007387 */ /* 0x000fe80000100800 */
[----:B-----5:R-:W-:Y:S04]  /*208f0*/  STL [R1+0x1b30], R3 ;  /* 0x001b300301007387 */ /* 0x020fe80000100800 */
[----:B------:R-:W3:Y:S04]  /*20900*/  LDL.LU R11, [R1+0x4584] ;  /* 0x00458400010b7983 */ /* 0x000ee80000300800 */
[----:B--2---:R-:W2:Y:S04]  /*20910*/  @P0 LDG.E.U16 R10, desc[UR8][R6.64] ;  /* 0x00000008060a0981 */ /* 0x004ea8000c1e1500 */
[----:B------:R-:W4:Y:S01]  /*20920*/  LDL.64 R6, [R1+0xef0] ;  /* 0x000ef00001067983 */ /* 0x000f220000100a00 */
[----:B---3--:R-:W-:-:S06]  /*20930*/  PRMT R11, RZ, 0x7610, R11 ;  /* 0x00007610ff0b7816 */ /* 0x008fcc000000000b */
[----:B----4-:R1:W3:Y:S04]  /*20940*/  @P0 LDG.E.U16 R11, desc[UR8][R6.64] ;  /* 0x00000008060b0981 */ /* 0x0102e8000c1e1500 */
[----:B------:R-:W1:Y:S04]  /*20950*/  LDL R6, [R1+0x1300] ;  /* 0x0013000001067983 */ /* 0x000e680000100800 */
[----:B------:R-:W1:Y:S01]  /*20960*/  LDL R7, [R1+0x1304] ;  /* 0x0013040001077983 */ /* 0x000e620000100800 */
[----:B------:R-:W-:Y:S02]  /*20970*/  ISETP.GT.AND P1, PT, R4, 0x1, PT ;  /* 0x000000010400780c */ /* 0x000fe40003f24270 */
[----:B0-----:R-:W-:-:S11]  /*20980*/  PRMT R9, RZ, 0x7610, R9 ;  /* 0x00007610ff097816 */ /* 0x001fd60000000009 */
[----:B-1----:R-:W-:-:S04]  /*20990*/  @P1 LOP3.LUT R7, R7, R6, RZ, 0x3c, !PT ;  /* 0x0000000607071212 */ /* 0x002fc800078e3cff */
[----:B------:R-:W-:-:S04]  /*209a0*/  @P1 LOP3.LUT R6, R7, R6, RZ, 0x3c, !PT ;  /* 0x0000000607061212 */ /* 0x000fc800078e3cff */
[----:B------:R-:W-:-:S05]  /*209b0*/  @P1 LOP3.LUT R7, R7, R6, RZ, 0x3c, !PT ;  /* 0x0000000607071212 */ /* 0x000fca00078e3cff */
[----:B------:R-:W4:Y:S04]  /*209c0*/  @P1 LDG.E.U16 R9, desc[UR8][R6.64] ;  /* 0x0000000806091981 */ /* 0x000f28000c1e1500 */
[----:B----4-:R0:W-:Y:S04]  /*209d0*/  STL [R1+0x350], R9 ;  /* 0x0003500901007387 */ /* 0x0101e80000100800 */
[----:B0-----:R-:W4:Y:S04]  /*209e0*/  LDL.LU R9, [R1+0x4580] ;  /* 0x0045800001097983 */ /* 0x001f280000300800 */
[----:B------:R-:W2:Y:S04]  /*209f0*/  LDL R6, [R1+0x12f8] ;  /* 0x0012f80001067983 */ /* 0x000ea80000100800 */
[----:B------:R-:W2:Y:S01]  /*20a00*/  LDL R7, [R1+0x12fc] ;  /* 0x0012fc0001077983 */ /* 0x000ea20000100800 */
[----:B------:R-:W-:-:S02]  /*20a10*/  PRMT R8, RZ, 0x7610, R8 ;  /* 0x00007610ff087816 */ /* 0x000fc40000000008 */
[----:B--2---:R-:W-:-:S04]  /*20a20*/  @P1 LOP3.LUT R7, R7, R6, RZ, 0x3c, !PT ;  /* 0x0000000607071212 */ /* 0x004fc800078e3cff */
[----:B------:R-:W-:-:S04]  /*20a30*/  @P1 LOP3.LUT R6, R7, R6, RZ, 0x3c, !PT ;  /* 0x0000000607061212 */ /* 0x000fc800078e3cff */
[----:B------:R-:W-:-:S05]  /*20a40*/  @P1 LOP3.LUT R7, R7, R6, RZ, 0x3c, !PT ;  /* 0x0000000607071212 */ /* 0x000fca00078e3cff */
[----:B------:R-:W2:Y:S01]  /*20a50*/  @P1 LDG.E.U16 R8, desc[UR8][R6.64] ;  /* 0x0000000806081981 */ /* 0x000ea2000c1e1500 */
[----:B------:R-:W-:-:S03]  /*20a60*/  ISETP.GT.AND P2, PT, R4, 0x2, PT ;  /* 0x000000020400780c */ /* 0x000fc60003f44270 */
[----:B--2---:R0:W-:Y:S04]  /*20a70*/  STL [R1+0x2cc], R8 ;  /* 0x0002cc0801007387 */ /* 0x0041e80000100800 */
[----:B0-----:R-:W2:Y:S04]  /*20a80*/  LDL.LU R8, [R1+0x457c] ;  /* 0x00457c0001087983 */ /* 0x001ea80000300800 */
[----:B------:R-:W2:Y:S04]  /*20a90*/  LDL R6, [R1+0x12f0] ;  /* 0x0012f00001067983 */ /* 0x000ea80000100800 */
[----:B------:R-:W2:Y:S01]  /*20aa0*/  LDL R7, [R1+0x12f4] ;  /* 0x0012f40001077983 */ /* 0x000ea20000100800 */
[----:B----4-:R-:W-:-:S02]  /*20ab0*/  PRMT R9, RZ, 0x7610, R9 ;  /* 0x00007610ff097816 */ /* 0x010fc40000000009 */
[----:B--2---:R-:W-:-:S04]  /*20ac0*/  @P2 LOP3.LUT R7, R7, R6, RZ, 0x3c, !PT ;  /* 0x0000000607072212 */ /* 0x004fc800078e3cff */
[----:B------:R-:W-:-:S04]  /*20ad0*/  @P2 LOP3.LUT R6, R7, R6, RZ, 0x3c, !PT ;  /* 0x0000000607062212 */ /* 0x000fc800078e3cff */
[----:B------:R-:W-:-:S05]  /*20ae0*/  @P2 LOP3.LUT R7, R7, R6, RZ, 0x3c, !PT ;  /* 0x0000000607072212 */ /* 0x000fca00078e3cff */
[----:B------:R-:W2:Y:S04]  /*20af0*/  @P2 LDG.E.U16 R9, desc[UR8][R6.64] ;  /* 0x0000000806092981 */ /* 0x000ea8000c1e1500 */
[----:B--2---:R0:W-:Y:S04]  /*20b00*/  STL [R1+0x2c8], R9 ;  /* 0x0002c80901007387 */ /* 0x0041e80000100800 */
[----:B0-----:R-:W2:Y:S04]  /*20b10*/  LDL.LU R9, [R1+0x4578] ;  /* 0x0045780001097983 */ /* 0x001ea80000300800 */
[----:B------:R-:W4:Y:S04]  /*20b20*/  LDL R6, [R1+0x12e8] ;  /* 0x0012e80001067983 */ /* 0x000f280000100800 */
[----:B------:R-:W4:Y:S01]  /*20b30*/  LDL R7, [R1+0x12ec] ;  /* 0x0012ec0001077983 */ /* 0x000f220000100800 */
[----:B------:R-:W-:-:S02]  /*20b40*/  PRMT R8, RZ, 0x7610, R8 ;  /* 0x00007610ff087816 */ /* 0x000fc40000000008 */
[----:B----4-:R-:W-:-:S04]  /*20b50*/  @P2 LOP3.LUT R7, R7, R6, RZ, 0x3c, !PT ;  /* 0x0000000607072212 */ /* 0x010fc800078e3cff */
[----:B------:R-:W-:-:S04]  /*20b60*/  @P2 LOP3.LUT R6, R7, R6, RZ, 0x3c, !PT ;  /* 0x0000000607062212 */ /* 0x000fc800078e3cff */
[----:B------:R-:W-:-:S05]  /*20b70*/  @P2 LOP3.LUT R7, R7, R6, RZ, 0x3c, !PT ;  /* 0x0000000607072212 */ /* 0x000fca00078e3cff */
[----:B------:R-:W4:Y:S01]  /*20b80*/  @P2 LDG.E.U16 R8, desc[UR8][R6.64] ;  /* 0x0000000806082981 */ /* 0x000f22000c1e1500 */
[----:B------:R-:W-:-:S03]  /*20b90*/  ISETP.GT.AND P0, PT, R4, 0x3, PT ;  /* 0x000000030400780c */ /* 0x000fc60003f04270 */
[----:B----4-:R0:W-:Y:S04]  /*20ba0*/  STL [R1+0x2c4], R8 ;  /* 0x0002c40801007387 */ /* 0x0101e80000100800 */
[----:B0-----:R-:W4:Y:S04]  /*20bb0*/  LDL.LU R8, [R1+0x4574] ;  /* 0x0045740001087983 */ /* 0x001f280000300800 */
[----:B------:R-:W3:Y:S04]  /*20bc0*/  LDL R6, [R1+0x12e0] ;  /* 0x0012e00001067983 */ /* 0x000ee80000100800 */
[----:B------:R-:W3:Y:S01]  /*20bd0*/  LDL R7, [R1+0x12e4] ;  /* 0x0012e40001077983 */ /* 0x000ee20000100800 */
[----:B--2---:R-:W-:-:S02]  /*20be0*/  PRMT R9, RZ, 0x7610, R9 ;  /* 0x00007610ff097816 */ /* 0x004fc40000000009 */
[----:B---3--:R-:W-:-:S04]  /*20bf0*/  @P0 LOP3.LUT R7, R7, R6, RZ, 0x3c, !PT ;  /* 0x0000000607070212 */ /* 0x008fc800078e3cff */
[----:B------:R-:W-:-:S04]  /*20c00*/  @P0 LOP3.LUT R6, R7, R6, RZ, 0x3c, !PT ;  /* 0x0000000607060212 */ /* 0x000fc800078e3cff */
[----:B------:R-:W-:-:S05]  /*20c10*/  @P0 LOP3.LUT R7, R7, R6, RZ, 0x3c, !PT ;  /* 0x0000000607070212 */ /* 0x000fca00078e3cff */
[----:B------:R-:W2:Y:S04]  /*20c20*/  @P0 LDG.E.U16 R9, desc[UR8][R6.64] ;  /* 0x0000000806090981 */ /* 0x000ea8000c1e1500 */
[----:B--2---:R0:W-:Y:S04]  /*20c30*/  STL [R1+0x2c0], R9 ;  /* 0x0002c00901007387 */ /* 0x0041e80000100800 */
[----:B0-----:R-:W2:Y:S04]  /*20c40*/  LDL.LU R9, [R1+0x4570] ;  /* 0x0045700001097983 */ /* 0x001ea80000300800 */
[----:B------:R-:W3:Y:S04]  /*20c50*/  LDL R6, [R1+0x12d8] ;  /* 0x0012d80001067983 */ /* 0x000ee80000100800 */
[----:B------:R-:W3:Y:S01]  /*20c60*/  LDL R7, [R1+0x12dc] ;  /* 0x0012dc0001077983 */ /* 0x000ee20000100800 */
[----:B----4-:R-:W-:-:S02]  /*20c70*/  PRMT R8, RZ, 0x7610, R8 ;  /* 0x00007610ff087816 */ /* 0x010fc40000000008 */
[----:B---3--:R-:W-:-:S04]  /*20c80*/  @P0 LOP3.LUT R7, R7, R6, RZ, 0x3c, !PT ;  /* 0x0000000607070212 */ /* 0x008fc800078e3cff */
[----:B------:R-:W-:-:S04]  /*20c90*/  @P0 LOP3.LUT R6, R7, R6, RZ, 0x3c, !PT ;  /* 0x0000000607060212 */ /* 0x000fc800078e3cff */
[----:B------:R-:W-:-:S05]  /*20ca0*/  @P0 LOP3.LUT R7, R7, R6, RZ, 0x3c, !PT ;  /* 0x0000000607070212 */ /* 0x000fca00078e3cff */
[----:B------:R-:W3:Y:S01]  /*20cb0*/  @P0 LDG.E.U16 R8, desc[UR8][R6.64] ;  /* 0x0000000806080981 */ /* 0x000ee2000c1e1500 */
[----:B------:R-:W-:-:S03]  /*20cc0*/  ISETP.GT.AND P1, PT, R4, 0x4, PT ;  /* 0x000000040400780c */ /* 0x000fc60003f24270 */
[----:B---3--:R0:W-:Y:S04]  /*20cd0*/  STL [R1+0x2ac], R8 ;  /* 0x0002ac0801007387 */ /* 0x0081e80000100800 */
[----:B0-----:R-:W3:Y:S04]  /*20ce0*/  LDL.LU R8, [R1+0x456c] ;  /* 0x00456c0001087983 */ /* 0x001ee80000300800 */
[----:B------:R-:W4:Y:S04]  /*20cf0*/  LDL R6, [R1+0x12d0] ;  /* 0x0012d00001067983 */ /* 0x000f280000100800 */
[----:B------:R-:W4:Y:S01]  /*20d00*/  LDL R7, [R1+0x12d4] ;  /* 0x0012d40001077983 */ /* 0x000f220000100800 */
[----:B--2---:R-:W-:-:S02]  /*20d10*/  PRMT R9, RZ, 0x7610, R9 ;  /* 0x00007610ff097816 */ /* 0x004fc40000000009 */
[----:B----4-:R-:W-:-:S04]  /*20d20*/  @P1 LOP3.LUT R7, R7, R6, RZ, 0x3c, !PT ;  /* 0x0000000607071212 */ /* 0x010fc800078e3cff */
[----:B------:R-:W-:-:S04]  /*20d30*/  @P1 LOP3.LUT R6, R7, R6, RZ, 0x3c, !PT ;  /* 0x0000000607061212 */ /* 0x000fc800078e3cff */
[----:B------:R-:W-:-:S05]  /*20d40*/  @P1 LOP3.LUT R7, R7, R6, RZ, 0x3c, !PT ;  /* 0x0000000607071212 */ /* 0x000fca00078e3cff */
[----:B------:R-:W2:Y:S04]  /*20d50*/  @P1 LDG.E.U16 R9, desc[UR8][R6.64] ;  /* 0x0000000806091981 */ /* 0x000ea8000c1e1500 */
[----:B--2---:R0:W-:Y:S04]  /*20d60*/  STL [R1+0x2a8], R9 ;  /* 0x0002a80901007387 */ /* 0x0041e80000100800 */
[----:B0-----:R-:W2:Y:S04]  /*20d70*/  LDL.LU R9, [R1+0x4568] ;  /* 0x0045680001097983 */ /* 0x001ea80000300800 */
[----:B------:R-:W4:Y:S04]  /*20d80*/  LDL R6, [R1+0x12c8] ;  /* 0x0012c80001067983 */ /* 0x000f280000100800 */
[----:B------:R-:W4:Y:S01]  /*20d90*/  LDL R7, [R1+0x12cc] ;  /* 0x0012cc0001077983 */ /* 0x000f220000100800 */
[----:B---3--:R-:W-:-:S02]  /*20da0*/  PRMT R8, RZ, 0x7610, R8 ;  /* 0x00007610ff087816 */ /* 0x008fc40000000008 */
[----:B----4-:R-:W-:-:S04]  /*20db0*/  @P1 LOP3.LUT R7, R7, R6, RZ, 0x3c, !PT ;  /* 0x0000000607071212 */ /* 0x010fc800078e3cff */
        /* <DEDUP_REMOVED lines=69> */
[----:B------:R0:W2:Y:S04]  /*21210*/  @P2 LDG.E.U16 R9, desc[UR8][R6.64] ;  /* 0x0000000806092981 */ /* 0x0000a8000c1e1500 */
[----:B------:R-:W0:Y:S04]  /*21220*/  LDL R6, [R1+0x1288] ;  /* 0x0012880001067983 */ /* 0x000e280000100800 */
[----:B------:R-:W0:Y:S01]  /*21230*/  LDL R7, [R1+0x128c] ;  /* 0x00128c0001077983 */ /* 0x000e220000100800 */
[----:B------:R-:W-:Y:S02]  /*21240*/  PRMT R5, RZ, 0x7610, R5 ;  /* 0x00007610ff057816 */ /* 0x000fe40000000005 */
[----:B0-----:R-:W-:-:S04]  /*21250*/  @P2 LOP3.LUT R7, R7, R6, RZ, 0x3c, !PT ;  /* 0x0000000607072212 */ /* 0x001fc800078e3cff */
[----:B------:R-:W-:-:S04]  /*21260*/  @P2 LOP3.LUT R6, R7, R6, RZ, 0x3c, !PT ;  /* 0x0000000607062212 */ /* 0x000fc800078e3cff */
[----:B------:R-:W-:-:S05]  /*21270*/  @P2 LOP3.LUT R7, R7, R6, RZ, 0x3c, !PT ;  /* 0x0000000607072212 */ /* 0x000fca00078e3cff */
[----:B------:R-:W4:Y:S01]  /*21280*/  @P2 LDG.E.U16 R5, desc[UR8][R6.64] ;  /* 0x0000000806052981 */ /* 0x000f22000c1e1500 */
[----:B------:R-:W-:-:S03]  /*21290*/  ISETP.GT.AND P0, PT, R4, 0x9, PT ;  /* 0x000000090400780c */ /* 0x000fc60003f04270 */
[----:B----4-:R0:W-:Y:S04]  /*212a0*/  STL [R1+0x274], R5 ;  /* 0x0002740501007387 */ /* 0x0101e80000100800 */
[----:B0-----:R-:W4:Y:S04]  /*212b0*/  LDL.LU R5, [R1+0x4548] ;  /* 0x0045480001057983 */ /* 0x001f280000300800 */
[----:B------:R-:W2:Y:S04]  /*212c0*/  LDL R6, [R1+0x1280] ;  /* 0x0012800001067983 */ /* 0x000ea80000100800 */
[----:B------:R-:W2:Y:S01]  /*212d0*/  LDL R7, [R1+0x1284] ;  /* 0x0012840001077983 */ /* 0x000ea20000100800 */
[----:B---3--:R-:W-:-:S02]  /*212e0*/  PRMT R8, RZ, 0x7610, R8 ;  /* 0x00007610ff087816 */ /* 0x008fc40000000008 */
[----:B--2---:R-:W-:-:S04]  /*212f0*/  @P0 LOP3.LUT R7, R7, R6, RZ, 0x3c, !PT ;  /* 0x0000000607070212 */ /* 0x004fc800078e3cff */
        /* <DEDUP_REMOVED lines=138> */
[----:B---3--:R-:W-:Y:S02]  /*21ba0*/  PRMT R5, RZ, 0x7610, R5 ;  /* 0x00007610ff057816 */ /* 0x008fe40000000005 */
[----:B0-----:R-:W-:-:S04]  /*21bb0*/  @P1 LOP3.LUT R7, R7, R6, RZ, 0x3c, !PT ;  /* 0x0000000607071212 */ /* 0x001fc800078e3cff */
        /* <DEDUP_REMOVED lines=8> */
[----:B------:R-:W-:-:S02]  /*21c40*/  PRMT R2, RZ, 0x7610, R2 ;  /* 0x00007610ff027816 */ /* 0x000fc40000000002 */
[----:B----4-:R-:W-:-:S04]  /*21c50*/  @P2 LOP3.LUT R7, R7, R6, RZ, 0x3c, !PT ;  /* 0x0000000607072212 */ /* 0x010fc800078e3cff */
[----:B------:R-:W-:-:S04]  /*21c60*/  @P2 LOP3.LUT R6, R7, R6, RZ, 0x3c, !PT ;  /* 0x0000000607062212 */ /* 0x000fc800078e3cff */
[----:B------:R-:W-:-:S05]  /*21c70*/  @P2 LOP3.LUT R7, R7, R6, RZ, 0x3c, !PT ;  /* 0x0000000607072212 */ /* 0x000fca00078e3cff */
[----:B------:R-:W4:Y:S04]  /*21c80*/  @P2 LDG.E.U16 R2, desc[UR8][R6.64] ;  /* 0x0000000806022981 */ /* 0x000f28000c1e1500 */
        /* <DEDUP_REMOVED lines=8> */
[----:B------:R-:W2:Y:S01]  /*21d10*/  @P2 LDG.E.U16 R5, desc[UR8][R6.64] ;  /* 0x0000000806052981 */ /* 0x000ea2000c1e1500 */
[----:B------:R-:W-:-:S03]  /*21d20*/  ISETP.GT.AND P0, PT, R4, 0x12, PT ;  /* 0x000000120400780c */ /* 0x000fc60003f04270 */
        /* <DEDUP_REMOVED lines=8> */
[----:B------:R-:W3:Y:S04]  /*21db0*/  @P0 LDG.E.U16 R2, desc[UR8][R6.64] ;  /* 0x0000000806020981 */ /* 0x000ee8000c1e1500 */
        /* <DEDUP_REMOVED lines=8> */
[----:B------:R-:W2:Y:S01]  /*21e40*/  @P0 LDG.E.U16 R5, desc[UR8][R6.64] ;  /* 0x0000000806050981 */ /* 0x000ea2000c1e1500 */
[----:B------:R-:W-:-:S03]  /*21e50*/  ISETP.GT.AND P1, PT, R4, 0x13, PT ;  /* 0x000000130400780c */ /* 0x000fc60003f24270 */
        /* <DEDUP_REMOVED lines=559> */
[----:B------:R0:W4:Y:S04]  /*24150*/  @P0 LDG.E.U16 R3, desc[UR8][R6.64] ;  /* 0x0000000806030981 */ /* 0x000128000c1e1500 */
[----:B------:R-:W0:Y:S04]  /*24160*/  LDL R6, [R1+0x1008] ;  /* 0x0010080001067983 */ /* 0x000e280000100800 */
[----:B------:R-:W0:Y:S01]  /*24170*/  LDL R7, [R1+0x100c] ;  /* 0x00100c0001077983 */ /* 0x000e220000100800 */
[----:B--2---:R-:W-:Y:S02]  /*24180*/  PRMT R5, RZ, 0x7610, R5 ;  /* 0x00007610ff057816 */ /* 0x004fe40000000005 */
[----:B0-----:R-:W-:-:S04]  /*24190*/  @P0 LOP3.LUT R7, R7, R6, RZ, 0x3c, !PT ;  /* 0x0000000607070212 */ /* 0x001fc800078e3cff */
        /* <DEDUP_REMOVED lines=8> */
[----:B------:R-:W-:-:S02]  /*24220*/  PRMT R28, RZ, 0x7610, R28 ;  /* 0x00007610ff1c7816 */ /* 0x000fc4000000001c */
[----:B--2---:R-:W-:-:S04]  /*24230*/  @P1 LOP3.LUT R7, R7, R6, RZ, 0x3c, !PT ;  /* 0x0000000607071212 */ /* 0x004fc800078e3cff */
        /* <DEDUP_REMOVED lines=9> */
[----:B------:R-:W3:Y:S04]  /*242d0*/  @P1 LDG.E.U16 R5, desc[UR8][R6.64] ;  /* 0x0000000806051981 */ /* 0x000ee8000c1e1500 */
[----:B--2---:R-:W-:Y:S01]  /*242e0*/  STL [R1+0x42ec], R28 ;  /* 0x0042ec1c01007387 */ /* 0x004fe20000100800 */
[----:B------:R-:W-:-:S03]  /*242f0*/  ISETP.GT.AND P0, PT, R4, 0x32, PT ;  /* 0x000000320400780c */ /* 0x000fc60003f04270 */
[----:B---3--:R0:W-:Y:S04]  /*24300*/  STL [R1+0x144], R5 ;  /* 0x0001440501007387 */ /* 0x0081e80000100800 */
[----:B0-----:R-:W2:Y:S04]  /*24310*/  LDL.LU R5, [R1+0x440c] ;  /* 0x00440c0001057983 */ /* 0x001ea80000300800 */
        /* <DEDUP_REMOVED lines=11> */
[----:B--2---:R-:W-:-:S02]  /*243d0*/  PRMT R5, RZ, 0x7610, R5 ;  /* 0x00007610ff057816 */ /* 0x004fc40000000005 */
[----:B---3--:R-:W-:-:S04]  /*243e0*/  @P0 LOP3.LUT R7, R7, R6, RZ, 0x3c, !PT ;  /* 0x0000000607070212 */ /* 0x008fc800078e3cff */
        /* <DEDUP_REMOVED lines=65> */
[----:B------:R-:W-:-:S02]  /*24800*/  PRMT R0, RZ, 0x7610, R0 ;  /* 0x00007610ff007816 */ /* 0x000fc40000000000 */
[----:B---3--:R-:W-:-:S04]  /*24810*/  @P0 LOP3.LUT R7, R7, R6, RZ, 0x3c, !PT ;  /* 0x0000000607070212 */ /* 0x008fc800078e3cff */
[----:B------:R-:W-:-:S04]  /*24820*/  @P0 LOP3.LUT R6, R7, R6, RZ, 0x3c, !PT ;  /* 0x0000000607060212 */ /* 0x000fc800078e3cff */
[----:B------:R-:W-:-:S05]  /*24830*/  @P0 LOP3.LUT R7, R7, R6, RZ, 0x3c, !PT ;  /* 0x0000000607070212 */ /* 0x000fca00078e3cff */
[----:B------:R0:W3:Y:S04]  /*24840*/  @P0 LDG.E.U16 R0, desc[UR8][R6.64] ;  /* 0x0000000806000981 */ /* 0x0000e8000c1e1500 */
[----:B------:R-:W0:Y:S04]  /*24850*/  LDL R6, [R1+0xfa8] ;  /* 0x000fa80001067983 */ /* 0x000e280000100800 */
[----:B------:R-:W0:Y:S01]  /*24860*/  LDL R7, [R1+0xfac] ;  /* 0x000fac0001077983 */ /* 0x000e220000100800 */
[----:B--2---:R-:W-:Y:S02]  /*24870*/  PRMT R5, RZ, 0x7610, R5 ;  /* 0x00007610ff057816 */ /* 0x004fe40000000005 */
[----:B0-----:R-:W-:-:S04]  /*24880*/  @P0 LOP3.LUT R7, R7, R6, RZ, 0x3c, !PT ;  /* 0x0000000607070212 */ /* 0x001fc800078e3cff */
[----:B------:R-:W-:-:S04]  /*24890*/  @P0 LOP3.LUT R6, R7, R6, RZ, 0x3c, !PT ;  /* 0x0000000607060212 */ /* 0x000fc800078e3cff */
[----:B------:R-:W-:-:S05]  /*248a0*/  @P0 LOP3.LUT R7, R7, R6, RZ, 0x3c, !PT ;  /* 0x0000000607070212 */ /* 0x000fca00078e3cff */
[----:B------:R-:W2:Y:S04]  /*248b0*/  @P0 LDG.E.U16 R5, desc[UR8][R6.64] ;  /* 0x0000000806050981 */ /* 0x000ea8000c1e1500 */
[----:B---3--:R-:W-:Y:S01]  /*248c0*/  STL [R1+0x42e8], R0 ;  /* 0x0042e80001007387 */ /* 0x008fe20000100800 */
        /* <DEDUP_REMOVED lines=40> */
[----:B------:R-:W-:Y:S02]  /*24b50*/  ISETP.GT.AND P1, PT, R4, 0x39, PT ;  /* 0x000000390400780c */ /* 0x000fe40003f24270 */
[----:B--2---:R-:W-:-:S11]  /*24b60*/  PRMT R5, RZ, 0x7610, R5 ;  /* 0x00007610ff057816 */ /* 0x004fd60000000005 */
[----:B0-----:R-:W-:-:S04]  /*24b70*/  @P1 LOP3.LUT R7, R7, R6, RZ, 0x3c, !PT ;  /* 0x0000000607071212 */ /* 0x001fc800078e3cff */
        /* <DEDUP_REMOVED lines=68> */
[----:B------:R0:W2:Y:S04]  /*24fc0*/  @P0 LDG.E.U16 R5, desc[UR8][R6.64] ;  /* 0x0000000806050981 */ /* 0x0000a8000c1e1500 */
[----:B------:R-:W0:Y:S04]  /*24fd0*/  LDL R6, [R1+0xf40] ;  /* 0x000f400001067983 */ /* 0x000e280000100800 */
[----:B------:R-:W0:Y:S01]  /*24fe0*/  LDL R7, [R1+0xf44] ;  /* 0x000f440001077983 */ /* 0x000e220000100800 */
[----:B------:R-:W-:Y:S02]  /*24ff0*/  ISETP.GT.AND P1, PT, R4, 0x3d, PT ;  /* 0x0000003d0400780c */ /* 0x000fe40003f24270 */
[----:B------:R-:W-:-:S11]  /*25000*/  PRMT R2, RZ, 0x7610, R2 ;  /* 0x00007610ff027816 */ /* 0x000fd60000000002 */
[----:B0-----:R-:W-:-:S04]  /*25010*/  @P1 LOP3.LUT R7, R7, R6, RZ, 0x3c, !PT ;  /* 0x0000000607071212 */ /* 0x001fc800078e3cff */
[----:B------:R-:W-:-:S04]  /*25020*/  @P1 LOP3.LUT R6, R7, R6, RZ, 0x3c, !PT ;  /* 0x0000000607061212 */ /* 0x000fc800078e3cff */
[----:B------:R-:W-:-:S05]  /*25030*/  @P1 LOP3.LUT R7, R7, R6, RZ, 0x3c, !PT ;  /* 0x0000000607071212 */ /* 0x000fca00078e3cff */
[----:B------:R-:W3:Y:S04]  /*25040*/  @P1 LDG.E.U16 R2, desc[UR8][R6.64] ;  /* 0x0000000806021981 */ /* 0x000ee8000c1e1500 */
[----:B--2---:R0:W-:Y:S04]  /*25050*/  STL [R1+0xec], R5 ;  /* 0x0000ec0501007387 */ /* 0x0041e80000100800 */
[----:B0-----:R-:W2:Y:S04]  /*25060*/  LDL R5, [R1+0xf24] ;  /* 0x000f240001057983 */ /* 0x001ea80000100800 */
[----:B---3--:R0:W-:Y:S04]  /*25070*/  STL [R1+0xe8], R2 ;  /* 0x0000e80201007387 */ /* 0x0081e80000100800 */
[----:B0-----:R-:W3:Y:S04]  /*25080*/  LDL.LU R2, [R1+0x43bc] ;  /* 0x0043bc0001027983 */ /* 0x001ee80000300800 */
        /* <DEDUP_REMOVED lines=9> */
[----:B------:R-:W-:Y:S02]  /*25120*/  ISETP.GT.AND P0, PT, R4, 0x3e, PT ;  /* 0x0000003e0400780c */ /* 0x000fe40003f04270 */
[----:B---3--:R-:W-:-:S11]  /*25130*/  PRMT R2, RZ, 0x7610, R2 ;  /* 0x00007610ff027816 */ /* 0x008fd60000000002 */
[----:B0-----:R-:W-:-:S04]  /*25140*/  @P0 LOP3.LUT R7, R7, R6, RZ, 0x3c, !PT ;  /* 0x0000000607070212 */ /* 0x001fc800078e3cff */
[----:B------:R-:W-:-:S04]  /*25150*/  @P0 LOP3.LUT R6, R7, R6, RZ, 0x3c, !PT ;  /* 0x0000000607060212 */ /* 0x000fc800078e3cff */
[----:B------:R-:W-:-:S05]  /*25160*/  @P0 LOP3.LUT R7, R7, R6, RZ, 0x3c, !PT ;  /* 0x0000000607070212 */ /* 0x000fca00078e3cff */
[----:B------:R-:W3:Y:S04]  /*25170*/  @P0 LDG.E.U16 R2, desc[UR8][R6.64] ;  /* 0x0000000806020981 */ /* 0x000ee8000c1e1500 */
[----:B---3--:R0:W-:Y:S04]  /*25180*/  STL [R1+0xe0], R2 ;  /* 0x0000e00201007387 */ /* 0x0081e80000100800 */
[----:B------:R-:W3:Y:S04]  /*25190*/  LDL R6, [R1+0xf28] ;  /* 0x000f280001067983 */ /* 0x000ee80000100800 */
[----:B------:R-:W3:Y:S01]  /*251a0*/  LDL R7, [R1+0xf2c] ;  /* 0x000f2c0001077983 */ /* 0x000ee20000100800 */
[----:B------:R-:W-:Y:S01]  /*251b0*/  PRMT R27, RZ, 0x7610, R27 ;  /* 0x00007610ff1b7816 */ /* 0x000fe2000000001b */
[----:B0-----:R-:W0:Y:S01]  /*251c0*/  S2R R2, SR_TID.X ;  /* 0x0000000000027919 */ /* 0x001e220000002100 */
[----:B---3--:R-:W-:-:S04]  /*251d0*/  @P0 LOP3.LUT R7, R7, R6, RZ, 0x3c, !PT ;  /* 0x0000000607070212 */ /* 0x008fc800078e3cff */
[----:B------:R-:W-:-:S04]  /*251e0*/  @P0 LOP3.LUT R6, R7, R6, RZ, 0x3c, !PT ;  /* 0x0000000607060212 */ /* 0x000fc800078e3cff */
[----:B------:R-:W-:-:S05]  /*251f0*/  @P0 LOP3.LUT R7, R7, R6, RZ, 0x3c, !PT ;  /* 0x0000000607070212 */ /* 0x000fca00078e3cff */
[----:B------:R-:W3:Y:S01]  /*25200*/  @P0 LDG.E.U16 R27, desc[UR8][R6.64] ;  /* 0x00000008061b0981 */ /* 0x000ee2000c1e1500 */
[----:B0-----:R-:W-:Y:S02]  /*25210*/  LOP3.LUT R2, R2, 0x3f, RZ, 0xc0, !PT ;  /* 0x0000003f02027812 */ /* 0x001fe400078ec0ff */
[----:B------:R-:W-:Y:S02]  /*25220*/  ISETP.GT.AND P1, PT, R4, 0x3f, PT ;  /* 0x0000003f0400780c */ /* 0x000fe40003f24270 */
[----:B------:R-:W-:Y:S01]  /*25230*/  ISETP.GE.AND P0, PT, R2, R4, PT ;  /* 0x000000040200720c */ /* 0x000fe20003f06270 */
[----:B---3--:R0:W-:Y:S04]  /*25240*/  STL [R1+0xdc], R27 ;  /* 0x0000dc1b01007387 */ /* 0x0081e80000100800 */
[----:B0-----:R-:W3:Y:S04]  /*25250*/  LDL.LU R27, [R1+0x43b8] ;  /* 0x0043b800011b7983 */ /* 0x001ee80000300800 */
[----:B------:R-:W2:Y:S04]  /*25260*/  LDL.LU R2, [R1+0x43b4] ;  /* 0x0043b40001027983 */ /* 0x000ea80000300800 */
[----:B------:R-:W2:Y:S02]  /*25270*/  LDL R4, [R1+0xf20] ;  /* 0x000f200001047983 */ /* 0x000ea40000100800 */
[----:B--2---:R-:W-:-:S04]  /*25280*/  @P1 LOP3.LUT R5, R5, R4, RZ, 0x3c, !PT ;  /* 0x0000000405051212 */ /* 0x004fc800078e3cff */
[C---:B------:R-:W-:Y:S02]  /*25290*/  @P1 LOP3.LUT R4, R5.reuse, R4, RZ, 0x3c, !PT ;  /* 0x0000000405041212 */ /* 0x040fe400078e3cff */
[----:B------:R-:W-:Y:S02]  /*252a0*/  PRMT R2, RZ, 0x7610, R2 ;  /* 0x00007610ff027816 */ /* 0x000fe40000000002 */
        /* <DEDUP_REMOVED lines=11> */
[----:B------:R-:W-:Y:S06]  /*25360*/  BAR.SYNC.DEFER_BLOCKING 0x0 ;  /* 0x0000000000007b1d */ /* 0x000fec0000010000 */
[----:B--2---:R0:W-:Y:S04]  /*25370*/  STL [R1+0xd4], R2 ;  /* 0x0000d40201007387 */ /* 0x0041e80000100800 */
[----:B0-----:R-:W2:Y:S04]  /*25380*/  LDL.LU R2, [R1+0x43ac] ;  /* 0x0043ac0001027983 */ /* 0x001ea80000300800 */
[----:B------:R-:W3:Y:S04]  /*25390*/  LDL R4, [R1+0x1320] ;  /* 0x0013200001047983 */ /* 0x000ee80000100800 */
[----:B------:R-:W3:Y:S01]  /*253a0*/  LDL R5, [R1+0x19ec] ;  /* 0x0019ec0001057983 */ /* 0x000ee20000100800 */
[----:B--2---:R-:W-:-:S02]  /*253b0*/  PRMT R2, RZ, 0x7610, R2 ;  /* 0x00007610ff027816 */ /* 0x004fc40000000002 */
[----:B---3--:R-:W-:-:S04]  /*253c0*/  @!P0 LOP3.LUT R5, R5, R4, RZ, 0x3c, !PT ;  /* 0x0000000405058212 */ /* 0x008fc800078e3cff */
[----:B------:R-:W-:-:S04]  /*253d0*/  @!P0 LOP3.LUT R4, R5, R4, RZ, 0x3c, !PT ;  /* 0x0000000405048212 */ /* 0x000fc800078e3cff */
[----:B------:R-:W-:-:S05]  /*253e0*/  @!P0 LOP3.LUT R5, R5, R4, RZ, 0x3c, !PT ;  /* 0x0000000405058212 */ /* 0x000fca00078e3cff */
[----:B------:R-:W2:Y:S04]  /*253f0*/  @!P0 LDG.E.U16 R2, desc[UR8][R4.64] ;  /* 0x0000000804028981 */ /* 0x000ea8000c1e1500 */
        /* <DEDUP_REMOVED lines=274> */
[----:B------:R-:W-:-:S02]  /*26520*/  PRMT R27, RZ, 0x7610, R27 ;  /* 0x00007610ff1b7816 */ /* 0x000fc4000000001b */
[----:B---3--:R-:W-:-:S04]  /*26530*/  @!P0 LOP3.LUT R5, R5, R4, RZ, 0x3c, !PT ;  /* 0x0000000405058212 */ /* 0x008fc800078e3cff */
[----:B------:R-:W-:-:S04]  /*26540*/  @!P0 LOP3.LUT R4, R5, R4, RZ, 0x3c, !PT ;  /* 0x0000000405048212 */ /* 0x000fc800078e3cff */
[----:B------:R-:W-:-:S05]  /*26550*/  @!P0 LOP3.LUT R5, R5, R4, RZ, 0x3c, !PT ;  /* 0x0000000405058212 */ /* 0x000fca00078e3cff */
[----:B------:R-:W3:Y:S04]  /*26560*/  @!P0 LDG.E.U16 R27, desc[UR8][R4.64] ;  /* 0x00000008041b8981 */ /* 0x000ee8000c1e1500 */
[----:B---3--:R0:W-:Y:S04]  /*26570*/  STL [R1+0x54], R27 ;  /* 0x0000541b01007387 */ /* 0x0081e80000100800 */
[----:B0-----:R-:W3:Y:S04]  /*26580*/  LDL.LU R27, [R1+0x432c] ;  /* 0x00432c00011b7983 */ /* 0x001ee80000300800 */
[----:B------:R-:W2:Y:S04]  /*26590*/  LDL R4, [R1+0xf14] ;  /* 0x000f140001047983 */ /* 0x000ea80000100800 */
[----:B------:R-:W2:Y:S01]  /*265a0*/  LDL R5, [R1+0x131c] ;  /* 0x00131c0001057983 */ /* 0x000ea20000100800 */
[----:B------:R-:W-:-:S02]  /*265b0*/  PRMT R26, RZ, 0x7610, R26 ;  /* 0x00007610ff1a7816 */ /* 0x000fc4000000001a */
[----:B--2---:R-:W-:-:S04]  /*265c0*/  @!P0 LOP3.LUT R5, R5, R4, RZ, 0x3c, !PT ;  /* 0x0000000405058212 */ /* 0x004fc800078e3cff */
[----:B------:R-:W-:-:S04]  /*265d0*/  @!P0 LOP3.LUT R4, R5, R4, RZ, 0x3c, !PT ;  /* 0x0000000405048212 */ /* 0x000fc800078e3cff */
[----:B------:R-:W-:-:S05]  /*265e0*/  @!P0 LOP3.LUT R5, R5, R4, RZ, 0x3c, !PT ;  /* 0x0000000405058212 */ /* 0x000fca00078e3cff */
[----:B------:R-:W2:Y:S04]  /*265f0*/  @!P0 LDG.E.U16 R26, desc[UR8][R4.64] ;  /* 0x00000008041a8981 */ /* 0x000ea8000c1e1500 */
[----:B--2---:R0:W-:Y:S04]  /*26600*/  STL [R1+0x50], R26 ;  /* 0x0000501a01007387 */ /* 0x0041e80000100800 */
[----:B0-----:R-:W2:Y:S04]  /*26610*/  LDL.LU R26, [R1+0x4328] ;  /* 0x00432800011a7983 */ /* 0x001ea80000300800 */
        /* <DEDUP_REMOVED lines=133> */
[----:B--2---:R-:W-:Y:S04]  /*26e70*/  STL [R1+0x4], R2 ;  /* 0x0000040201007387 */ /* 0x004fe80000100800 */
[----:B------:R-:W2:Y:S04]  /*26e80*/  LDL R4, [R1+0x1600] ;  /* 0x0016000001047983 */ /* 0x000ea80000100800 */
[----:B------:R-:W2:Y:S01]  /*26e90*/  LDL R5, [R1+0x1604] ;  /* 0x0016040001057983 */ /* 0x000ea20000100800 */
[----:B------:R-:W-:-:S02]  /*26ea0*/  PRMT R29, RZ, 0x7610, R29 ;  /* 0x00007610ff1d7816 */ /* 0x000fc4000000001d */
[----:B--2---:R-:W-:-:S04]  /*26eb0*/  @!P0 LOP3.LUT R5, R5, R4, RZ, 0x3c, !PT ;  /* 0x0000000405058212 */ /* 0x004fc800078e3cff */
[----:B------:R-:W-:-:S04]  /*26ec0*/  @!P0 LOP3.LUT R4, R5, R4, RZ, 0x3c, !PT ;  /* 0x0000000405048212 */ /* 0x000fc800078e3cff */
[----:B------:R-:W-:-:S05]  /*26ed0*/  @!P0 LOP3.LUT R5, R5, R4, RZ, 0x3c, !PT ;  /* 0x0000000405058212 */ /* 0x000fca00078e3cff */
[----:B------:R0:W2:Y:S04]  /*26ee0*/  @!P0 LDG.E.U16 R29, desc[UR8][R4.64] ;  /* 0x00000008041d8981 */ /* 0x0000a8000c1e1500 */
[----:B------:R-:W0:Y:S04]  /*26ef0*/  LDL R4, [R1+0x15c0] ;  /* 0x0015c00001047983 */ /* 0x000e280000100800 */
[----:B------:R-:W0:Y:S01]  /*26f00*/  LDL R5, [R1+0x15c4] ;  /* 0x0015c40001057983 */ /* 0x000e220000100800 */
[----:B---3--:R-:W-:Y:S02]  /*26f10*/  PRMT R27, RZ, 0x7610, R27 ;  /* 0x00007610ff1b7816 */ /* 0x008fe4000000001b */
[----:B0-----:R-:W-:-:S04]  /*26f20*/  @!P0 LOP3.LUT R5, R5, R4, RZ, 0x3c, !PT ;  /* 0x0000000405058212 */ /* 0x001fc800078e3cff */
[----:B------:R-:W-:-:S04]  /*26f30*/  @!P0 LOP3.LUT R4, R5, R4, RZ, 0x3c, !PT ;  /* 0x0000000405048212 */ /* 0x000fc800078e3cff */
[----:B------:R-:W-:Y:S01]  /*26f40*/  @!P0 LOP3.LUT R5, R5, R4, RZ, 0x3c, !PT ;  /* 0x0000000405058212 */ /* 0x000fe200078e3cff */
[----:B--2---:R0:W-:Y:S04]  /*26f50*/  STL [R1+0x4278], R29 ;  /* 0x0042781d01007387 */ /* 0x0041e80000100800 */
[----:B------:R-:W2:Y:S04]  /*26f60*/  @!P0 LDG.E.U16 R27, desc[UR8][R4.64] ;  /* 0x00000008041b8981 */ /* 0x000ea8000c1e1500 */
[----:B0-----:R-:W3:Y:S04]  /*26f70*/  LDL R29, [R1+0x1584] ;  /* 0x00158400011d7983 */ /* 0x001ee80000100800 */
[----:B------:R-:W4:Y:S01]  /*26f80*/  LDL R5, [R1+0x1580] ;  /* 0x0015800001057983 */ /* 0x000f220000100800 */
[----:B------:R-:W-:-:S03]  /*26f90*/  PRMT R26, RZ, 0x7610, R26 ;  /* 0x00007610ff1a7816 */ /* 0x000fc6000000001a */
[----:B--2---:R0:W-:Y:S01]  /*26fa0*/  STL [R1+0x427c], R27 ;  /* 0x00427c1b01007387 */ /* 0x0041e20000100800 */
[----:B---3--:R-:W-:Y:S01]  /*26fb0*/  @!P0 IMAD.MOV.U32 R4, RZ, RZ, R29 ;  /* 0x000000ffff048224 */ /* 0x008fe200078e001d */
[----:B------:R-:W-:Y:S02]  /*26fc0*/  PRMT R25, RZ, 0x7610, R25 ;  /* 0x00007610ff197816 */ /* 0x000fe40000000019 */
[----:B------:R-:W2:Y:S04]  /*26fd0*/  LDL R29, [R1+0x1484] ;  /* 0x00148400011d7983 */ /* 0x000ea80000100800 */
[----:B0-----:R-:W3:Y:S04]  /*26fe0*/  LDL R27, [R1+0x1544] ;  /* 0x00154400011b7983 */ /* 0x001ee80000100800 */
[----:B----4-:R3:W4:Y:S04]  /*26ff0*/  @!P0 LDG.E.U16 R26, desc[UR8][R4.64] ;  /* 0x00000008041a8981 */ /* 0x010728000c1e1500 */
[----:B------:R-:W2:Y:S01]  /*27000*/  LDL R5, [R1+0x1540] ;  /* 0x0015400001057983 */ /* 0x000ea20000100800 */
[----:B---3--:R-:W-:-:S03]  /*27010*/  @!P0 IMAD.MOV.U32 R4, RZ, RZ, R27 ;  /* 0x000000ffff048224 */ /* 0x008fc600078e001b */
[----:B----4-:R0:W-:Y:S01]  /*27020*/  STL [R1+0x4280], R26 ;  /* 0x0042801a01007387 */ /* 0x0101e20000100800 */
[----:B------:R-:W-:-:S03]  /*27030*/  PRMT R24, RZ, 0x7610, R24 ;  /* 0x00007610ff187816 */ /* 0x000fc60000000018 */
[----:B------:R-:W3:Y:S04]  /*27040*/  LDL R27, [R1+0x1440] ;  /* 0x00144000011b7983 */ /* 0x000ee80000100800 */
[----:B--2---:R1:W2:Y:S04]  /*27050*/  @!P0 LDG.E.U16 R25, desc[UR8][R4.64] ;  /* 0x0000000804198981 */ /* 0x0042a8000c1e1500 */
[----:B0-----:R-:W4:Y:S04]  /*27060*/  LDL R26, [R1+0x1444] ;  /* 0x00144400011a7983 */ /* 0x001f280000100800 */
[----:B------:R-:W1:Y:S04]  /*27070*/  LDL R4, [R1+0x1500] ;  /* 0x0015000001047983 */ /* 0x000e680000100800 */
[----:B------:R-:W1:Y:S02]  /*27080*/  LDL R5, [R1+0x1504] ;  /* 0x0015040001057983 */ /* 0x000e640000100800 */
[----:B-1----:R-:W-:-:S04]  /*27090*/  @!P0 LOP3.LUT R5, R5, R4, RZ, 0x3c, !PT ;  /* 0x0000000405058212 */ /* 0x002fc800078e3cff */
[----:B------:R-:W-:-:S04]  /*270a0*/  @!P0 LOP3.LUT R4, R5, R4, RZ, 0x3c, !PT ;  /* 0x0000000405048212 */ /* 0x000fc800078e3cff */
[----:B------:R-:W-:Y:S01]  /*270b0*/  @!P0 LOP3.LUT R5, R5, R4, RZ, 0x3c, !PT ;  /* 0x0000000405058212 */ /* 0x000fe200078e3cff */
[----:B--2---:R0:W-:Y:S04]  /*270c0*/  STL [R1+0x4284], R25 ;  /* 0x0042841901007387 */ /* 0x0041e80000100800 */
[----:B------:R1:W2:Y:S04]  /*270d0*/  @!P0 LDG.E.U16 R24, desc[UR8][R4.64] ;  /* 0x0000000804188981 */ /* 0x0002a8000c1e1500 */
[----:B0-----:R-:W2:Y:S04]  /*270e0*/  LDL R25, [R1+0x1480] ;  /* 0x0014800001197983 */ /* 0x001ea80000100800 */
[----:B------:R-:W1:Y:S04]  /*270f0*/  LDL R4, [R1+0x14c0] ;  /* 0x0014c00001047983 */ /* 0x000e680000100800 */
[----:B------:R-:W1:Y:S01]  /*27100*/  LDL R5, [R1+0x14c4] ;  /* 0x0014c40001057983 */ /* 0x000e620000100800 */
[----:B------:R-:W-:-:S02]  /*27110*/  PRMT R23, RZ, 0x7610, R23 ;  /* 0x00007610ff177816 */ /* 0x000fc40000000017 */
[----:B------:R-:W-:Y:S02]  /*27120*/  PRMT R22, RZ, 0x7610, R22 ;  /* 0x00007610ff167816 */ /* 0x000fe40000000016 */
[----:B-1----:R-:W-:-:S04]  /*27130*/  @!P0 LOP3.LUT R5, R5, R4, RZ, 0x3c, !PT ;  /* 0x0000000405058212 */ /* 0x002fc800078e3cff */
[----:B------:R-:W-:-:S04]  /*27140*/  @!P0 LOP3.LUT R4, R5, R4, RZ, 0x3c, !PT ;  /* 0x0000000405048212 */ /* 0x000fc800078e3cff */
[----:B------:R-:W-:-:S05]  /*27150*/  @!P0 LOP3.LUT R5, R5, R4, RZ, 0x3c, !PT ;  /* 0x0000000405058212 */ /* 0x000fca00078e3cff */
[----:B------:R0:W3:Y:S02]  /*27160*/  @!P0 LDG.E.U16 R23, desc[UR8][R4.64] ;  /* 0x0000000804178981 */ /* 0x0000e4000c1e1500 */
[----:B0-----:R-:W-:Y:S02]  /*27170*/  @!P0 IMAD.MOV.U32 R4, RZ, RZ, R29 ;  /* 0x000000ffff048224 */ /* 0x001fe400078e001d */
[----:B--2---:R-:W-:-:S05]  /*27180*/  @!P0 IMAD.MOV.U32 R5, RZ, RZ, R25 ;  /* 0x000000ffff058224 */ /* 0x004fca00078e0019 */
[----:B------:R4:W2:Y:S04]  /*27190*/  @!P0 LDG.E.U16 R22, desc[UR8][R4.64] ;  /* 0x0000000804168981 */ /* 0x0008a8000c1e1500 */
[----:B------:R0:W-:Y:S01]  /*271a0*/  STL [R1+0x4288], R24 ;  /* 0x0042881801007387 */ /* 0x0001e20000100800 */
[----:B------:R-:W-:Y:S01]  /*271b0*/  PRMT R21, RZ, 0x7610, R21 ;  /* 0x00007610ff157816 */ /* 0x000fe20000000015 */
[----:B----4-:R-:W-:Y:S02]  /*271c0*/  @!P0 IMAD.MOV.U32 R4, RZ, RZ, R26 ;  /* 0x000000ffff048224 */ /* 0x010fe400078e001a */
[----:B---3--:R-:W-:-:S05]  /*271d0*/  @!P0 IMAD.MOV.U32 R5, RZ, RZ, R27 ;  /* 0x000000ffff058224 */ /* 0x008fca00078e001b */
[----:B------:R-:W3:Y:S04]  /*271e0*/  @!P0 LDG.E.U16 R21, desc[UR8][R4.64] ;  /* 0x0000000804158981 */ /* 0x000ee8000c1e1500 */
[----:B------:R1:W-:Y:S04]  /*271f0*/  STL [R1+0x428c], R23 ;  /* 0x00428c1701007387 */ /* 0x0003e80000100800 */
[----:B------:R-:W4:Y:S04]  /*27200*/  LDL R29, [R1+0x13c0] ;  /* 0x0013c000011d7983 */ /* 0x000f280000100800 */
[----:B0-----:R-:W4:Y:S04]  /*27210*/  LDL R24, [R1+0x13c4] ;  /* 0x0013c40001187983 */ /* 0x001f280000100800 */
[----:B--2---:R0:W-:Y:S04]  /*27220*/  STL [R1+0x4290], R22 ;  /* 0x0042901601007387 */ /* 0x0041e80000100800 */
[----:B------:R-:W2:Y:S04]  /*27230*/  LDL R5, [R1+0x1400] ;  /* 0x0014000001057983 */ /* 0x000ea80000100800 */
[----:B------:R-:W2:Y:S04]  /*27240*/  LDL R27, [R1+0x1380] ;  /* 0x00138000011b7983 */ /* 0x000ea80000100800 */
[----:B------:R-:W2:Y:S04]  /*27250*/  LDL R26, [R1+0x1384] ;  /* 0x00138400011a7983 */ /* 0x000ea80000100800 */
[----:B------:R-:W2:Y:S04]  /*27260*/  LDL R25, [R1+0x1340] ;  /* 0x0013400001197983 */ /* 0x000ea80000100800 */
[----:B-1----:R-:W2:Y:S04]  /*27270*/  LDL R23, [R1+0x1344] ;  /* 0x0013440001177983 */ /* 0x002ea80000100800 */
[----:B0-----:R-:W2:Y:S01]  /*27280*/  LDL R22, [R1+0x1404] ;  /* 0x0014040001167983 */ /* 0x001ea20000100800 */
[----:B------:R-:W-:-:S02]  /*27290*/  PRMT R20, RZ, 0x7610, R20 ;  /* 0x00007610ff147816 */ /* 0x000fc40000000014 */
[----:B------:R-:W-:Y:S02]  /*272a0*/  PRMT R19, RZ, 0x7610, R19 ;  /* 0x00007610ff137816 */ /* 0x000fe40000000013 */
[----:B------:R-:W-:Y:S02]  /*272b0*/  PRMT R18, RZ, 0x7610, R18 ;  /* 0x00007610ff127816 */ /* 0x000fe40000000012 */
[----:B------:R-:W-:Y:S01]  /*272c0*/  PRMT R17, RZ, 0x7610, R17 ;  /* 0x00007610ff117816 */ /* 0x000fe20000000011 */
[----:B---3--:R0:W-:Y:S04]  /*272d0*/  STL [R1+0x4294], R21 ;  /* 0x0042941501007387 */ /* 0x0081e80000100800 */
[----:B0-----:R-:W3:Y:S01]  /*272e0*/  LDL R21, [R1+0x1a2c] ;  /* 0x001a2c0001157983 */ /* 0x001ee20000100800 */
[----:B--2---:R-:W-:-:S03]  /*272f0*/  @!P0 IMAD.MOV.U32 R4, RZ, RZ, R22 ;  /* 0x000000ffff048224 */ /* 0x004fc600078e0016 */
[----:B------:R-:W2:Y:S04]  /*27300*/  LDL R22, [R1+0x19f0] ;  /* 0x0019f00001167983 */ /* 0x000ea80000100800 */
[----:B------:R4:W2:Y:S02]  /*27310*/  @!P0 LDG.E.U16 R20, desc[UR8][R4.64] ;  /* 0x0000000804148981 */ /* 0x0008a4000c1e1500 */
[----:B----4-:R-:W-:Y:S02]  /*27320*/  @!P0 IMAD.MOV.U32 R4, RZ, RZ, R24 ;  /* 0x000000ffff048224 */ /* 0x010fe400078e0018 */
[----:B------:R-:W-:-:S05]  /*27330*/  @!P0 IMAD.MOV.U32 R5, RZ, RZ, R29 ;  /* 0x000000ffff058224 */ /* 0x000fca00078e001d */
[----:B------:R0:W4:Y:S02]  /*27340*/  @!P0 LDG.E.U16 R19, desc[UR8][R4.64] ;  /* 0x0000000804138981 */ /* 0x000124000c1e1500 */
[----:B0-----:R-:W-:Y:S02]  /*27350*/  @!P0 IMAD.MOV.U32 R4, RZ, RZ, R26 ;  /* 0x000000ffff048224 */ /* 0x001fe400078e001a */
[----:B------:R-:W-:-:S05]  /*27360*/  @!P0 IMAD.MOV.U32 R5, RZ, RZ, R27 ;  /* 0x000000ffff058224 */ /* 0x000fca00078e001b */
[----:B------:R0:W3:Y:S02]  /*27370*/  @!P0 LDG.E.U16 R18, desc[UR8][R4.64] ;  /* 0x0000000804128981 */ /* 0x0000e4000c1e1500 */
[----:B0-----:R-:W-:Y:S02]  /*27380*/  @!P0 IMAD.MOV.U32 R4, RZ, RZ, R23 ;  /* 0x000000ffff048224 */ /* 0x001fe400078e0017 */
[----:B------:R-:W-:-:S05]  /*27390*/  @!P0 IMAD.MOV.U32 R5, RZ, RZ, R25 ;  /* 0x000000ffff058224 */ /* 0x000fca00078e0019 */
[----:B------:R0:W3:Y:S04]  /*273a0*/  @!P0 LDG.E.U16 R17, desc[UR8][R4.64] ;  /* 0x0000000804118981 */ /* 0x0000e8000c1e1500 */
[----:B--2---:R1:W-:Y:S04]  /*273b0*/  STL [R1+0x4298], R20 ;  /* 0x0042981401007387 */ /* 0x0043e80000100800 */
[----:B------:R-:W2:Y:S04]  /*273c0*/  LDL R24, [R1+0x1a30] ;  /* 0x001a300001187983 */ /* 0x000ea80000100800 */
[----:B-1----:R-:W2:Y:S04]  /*273d0*/  LDL R20, [R1+0x1a6c] ;  /* 0x001a6c0001147983 */ /* 0x002ea80000100800 */
[----:B----4-:R-:W-:Y:S04]  /*273e0*/  STL [R1+0x429c], R19 ;  /* 0x00429c1301007387 */ /* 0x010fe80000100800 */
[----:B---3--:R1:W-:Y:S04]  /*273f0*/  STL [R1+0x42a0], R18 ;  /* 0x0042a01201007387 */ /* 0x0083e80000100800 */
[----:B------:R-:W3:Y:S04]  /*27400*/  LDL R23, [R1+0x1a70] ;  /* 0x001a700001177983 */ /* 0x000ee80000100800 */
[----:B-1----:R-:W4:Y:S01]  /*27410*/  LDL R18, [R1+0x1aac] ;  /* 0x001aac0001127983 */ /* 0x002f220000100800 */
[----:B0-----:R-:W-:-:S02]  /*27420*/  @!P0 IMAD.MOV.U32 R4, RZ, RZ, R21 ;  /* 0x000000ffff048224 */ /* 0x001fc400078e0015 */
[----:B------:R-:W-:Y:S01]  /*27430*/  @!P0 IMAD.MOV.U32 R5, RZ, RZ, R22 ;  /* 0x000000ffff058224 */ /* 0x000fe200078e0016 */
[----:B------:R0:W-:Y:S04]  /*27440*/  STL [R1+0x42a4], R17 ;  /* 0x0042a41101007387 */ /* 0x0001e80000100800 */
[----:B------:R-:W4:Y:S04]  /*27450*/  LDL R22, [R1+0x1ab0] ;  /* 0x001ab00001167983 */ /* 0x000f280000100800 */
[----:B------:R-:W4:Y:S01]  /*27460*/  LDL R21, [R1+0x1b00] ;  /* 0x001b000001157983 */ /* 0x000f220000100800 */
[----:B------:R-:W-:-:S02]  /*27470*/  PRMT R16, RZ, 0x7610, R16 ;  /* 0x00007610ff107816 */ /* 0x000fc40000000010 */
[----:B------:R-:W-:-:S04]  /*27480*/  PRMT R15, RZ, 0x7610, R15 ;  /* 0x00007610ff0f7816 */ /* 0x000fc8000000000f */
[----:B------:R2:W4:Y:S02]  /*27490*/  @!P0 LDG.E.U16 R16, desc[UR8][R4.64] ;  /* 0x0000000804108981 */ /* 0x000524000c1e1500 */
[----:B--2---:R-:W-:Y:S02]  /*274a0*/  @!P0 IMAD.MOV.U32 R5, RZ, RZ, R24 ;  /* 0x000000ffff058224 */ /* 0x004fe400078e0018 */
[----:B------:R-:W-:-:S05]  /*274b0*/  @!P0 IMAD.MOV.U32 R4, RZ, RZ, R20 ;  /* 0x000000ffff048224 */ /* 0x000fca00078e0014 */
[----:B------:R3:W2:Y:S01]  /*274c0*/  @!P0 LDG.E.U16 R15, desc[UR8][R4.64] ;  /* 0x00000008040f8981 */ /* 0x0006a2000c1e1500 */
[----:B------:R-:W-:Y:S02]  /*274d0*/  PRMT R14, RZ, 0x7610, R14 ;  /* 0x00007610ff0e7816 */ /* 0x000fe4000000000e */
[----:B------:R-:W-:Y:S01]  /*274e0*/  PRMT R13, RZ, 0x7610, R13 ;  /* 0x00007610ff0d7816 */ /* 0x000fe2000000000d */
[----:B---3--:R-:W-:Y:S02]  /*274f0*/  @!P0 IMAD.MOV.U32 R5, RZ, RZ, R23 ;  /* 0x000000ffff058224 */ /* 0x008fe400078e0017 */
[----:B----4-:R-:W-:-:S05]  /*27500*/  @!P0 IMAD.MOV.U32 R4, RZ, RZ, R18 ;  /* 0x000000ffff048224 */ /* 0x010fca00078e0012 */
[----:B------:R1:W3:Y:S02]  /*27510*/  @!P0 LDG.E.U16 R14, desc[UR8][R4.64] ;  /* 0x00000008040e8981 */ /* 0x0002e4000c1e1500 */
[----:B-1----:R-:W-:Y:S02]  /*27520*/  @!P0 IMAD.MOV.U32 R4, RZ, RZ, R21 ;  /* 0x000000ffff048224 */ /* 0x002fe400078e0015 */
[----:B------:R-:W-:-:S05]  /*27530*/  @!P0 IMAD.MOV.U32 R5, RZ, RZ, R22 ;  /* 0x000000ffff058224 */ /* 0x000fca00078e0016 */
[----:B------:R-:W4:Y:S04]  /*27540*/  @!P0 LDG.E.U16 R13, desc[UR8][R4.64] ;  /* 0x00000008040d8981 */ /* 0x000f28000c1e1500 */
[----:B------:R1:W-:Y:S04]  /*27550*/  STL [R1+0x42a8], R16 ;  /* 0x0042a81001007387 */ /* 0x0003e80000100800 */
[----:B------:R-:W4:Y:S04]  /*27560*/  LDL R20, [R1+0x1318] ;  /* 0x0013180001147983 */ /* 0x000f280000100800 */
[----:B------:R-:W4:Y:S04]  /*27570*/  LDL R19, [R1+0x19e8] ;  /* 0x0019e80001137983 */ /* 0x000f280000100800 */
[----:B------:R-:W4:Y:S04]  /*27580*/  LDL.LU R26, [R1+0x274] ;  /* 0x00027400011a7983 */ /* 0x000f280000300800 */
[----:B--2---:R2:W-:Y:S04]  /*27590*/  STL [R1+0x42ac], R15 ;  /* 0x0042ac0f01007387 */ /* 0x0045e80000100800 */
[----:B------:R-:W4:Y:S04]  /*275a0*/  LDL R18, [R1+0x19b8] ;  /* 0x0019b80001127983 */ /* 0x000f280000100800 */
[----:B0-----:R-:W4:Y:S01]  /*275b0*/  LDL R17, [R1+0x19bc] ;  /* 0x0019bc0001117983 */ /* 0x001f220000100800 */
[----:B------:R-:W0:Y:S01]  /*275c0*/  S2R R2, SR_TID.X ;  /* 0x0000000000027919 */ /* 0x000e220000002100 */
[----:B------:R-:W-:-:S02]  /*275d0*/  PRMT R12, RZ, 0x7610, R12 ;  /* 0x00007610ff0c7816 */ /* 0x000fc4000000000c */
[----:B---3--:R3:W-:Y:S04]  /*275e0*/  STL [R1+0x42b0], R14 ;  /* 0x0042b00e01007387 */ /* 0x0087e80000100800 */
[----:B-1----:R-:W4:Y:S04]  /*275f0*/  LDL R16, [R1+0x1978] ;  /* 0x0019780001107983 */ /* 0x002f280000100800 */
[----:B--2---:R-:W2:Y:S01]  /*27600*/  LDL R15, [R1+0x197c] ;  /* 0x00197c00010f7983 */ /* 0x004ea20000100800 */
[----:B0-----:R-:W-:-:S05]  /*27610*/  LOP3.LUT R2, R2, 0x3f, RZ, 0xc0, !PT ;  /* 0x0000003f02027812 */ /* 0x001fca00078ec0ff */
[----:B------:R-:W-:Y:S01]  /*27620*/  IMAD.SHL.U32 R2, R2, 0x2, RZ ;  /* 0x0000000202027824 */ /* 0x000fe200078e00ff */
[----:B----4-:R0:W-:Y:S04]  /*27630*/  STL [R1+0x42b4], R13 ;  /* 0x0042b40d01007387 */ /* 0x0101e80000100800 */
[----:B---3--:R-:W3:Y:S01]  /*27640*/  LDL R14, [R1+0x1938] ;  /* 0x00193800010e7983 */ /* 0x008ee20000100800 */
[----:B------:R-:W-:Y:S02]  /*27650*/  @!P0 IMAD.MOV.U32 R4, RZ, RZ, R19 ;  /* 0x000000ffff048224 */ /* 0x000fe400078e0013 */
[----:B------:R-:W-:Y:S01]  /*27660*/  @!P0 IMAD.MOV.U32 R5, RZ, RZ, R20 ;  /* 0x000000ffff058224 */ /* 0x000fe200078e0014 */
[----:B------:R1:W-:Y:S04]  /*27670*/  STS.U16 [R2+UR5+0x8080], R11 ;  /* 0x0080800b02007988 */ /* 0x0003e80008000405 */
[----:B------:R4:W3:Y:S04]  /*27680*/  @!P0 LDG.E.U16 R12, desc[UR8][R4.64] ;  /* 0x00000008040c8981 */ /* 0x0008e8000c1e1500 */
[----:B0-----:R-:W3:Y:S04]  /*27690*/  LDL R13, [R1+0x193c] ;  /* 0x00193c00010d7983 */ /* 0x001ee80000100800 */
[----:B------:R0:W-:Y:S04]  /*276a0*/  STS.U16 [R2+UR5+0x8000], R10 ;  /* 0x0080000a02007988 */ /* 0x0001e80008000405 */
[----:B------:R0:W-:Y:S04]  /*276b0*/  STS.U16 [R2+UR5+0x8800], R9 ;  /* 0x0088000902007988 */ /* 0x0001e80008000405 */
[----:B------:R-:W3:Y:S01]  /*276c0*/  LDL.LU R29, [R1+0x244] ;  /* 0x00024400011d7983 */ /* 0x000ee20000300800 */
[----:B-1----:R-:W-:Y:S01]  /*276d0*/  PRMT R11, RZ, 0x7610, R11 ;  /* 0x00007610ff0b7816 */ /* 0x002fe2000000000b */
[----:B----4-:R-:W-:-:S02]  /*276e0*/  @!P0 IMAD.MOV.U32 R5, RZ, RZ, R18 ;  /* 0x000000ffff058224 */ /* 0x010fc400078e0012 */
[----:B------:R-:W-:-:S05]  /*276f0*/  @!P0 IMAD.MOV.U32 R4, RZ, RZ, R17 ;  /* 0x000000ffff048224 */ /* 0x000fca00078e0011 */
[----:B------:R1:W4:Y:S01]  /*27700*/  @!P0 LDG.E.U16 R11, desc[UR8][R4.64] ;  /* 0x00000008040b8981 */ /* 0x000322000c1e1500 */
[----:B0-----:R-:W-:Y:S02]  /*27710*/  PRMT R10, RZ, 0x7610, R10 ;  /* 0x00007610ff0a7816 */ /* 0x001fe4000000000a */
[----:B------:R-:W-:Y:S01]  /*27720*/  PRMT R9, RZ, 0x7610, R9 ;  /* 0x00007610ff097816 */ /* 0x000fe20000000009 */
[----:B-1----:R-:W-:Y:S02]  /*27730*/  @!P0 IMAD.MOV.U32 R5, RZ, RZ, R16 ;  /* 0x000000ffff058224 */ /* 0x002fe400078e0010 */
[----:B--2---:R-:W-:-:S05]  /*27740*/  @!P0 IMAD.MOV.U32 R4, RZ, RZ, R15 ;  /* 0x000000ffff048224 */ /* 0x004fca00078e000f */
[----:B------:R3:W2:Y:S02]  /*27750*/  @!P0 LDG.E.U16 R10, desc[UR8][R4.64] ;  /* 0x00000008040a8981 */ /* 0x0006a4000c1e1500 */
[----:B---3--:R-:W-:Y:S02]  /*27760*/  @!P0 IMAD.MOV.U32 R5, RZ, RZ, R14 ;  /* 0x000000ffff058224 */ /* 0x008fe400078e000e */
[----:B------:R-:W-:-:S05]  /*27770*/  @!P0 IMAD.MOV.U32 R4, RZ, RZ, R13 ;  /* 0x000000ffff048224 */ /* 0x000fca00078e000d */
[----:B------:R-:W3:Y:S04]  /*27780*/  @!P0 LDG.E.U16 R9, desc[UR8][R4.64] ;  /* 0x0000000804098981 */ /* 0x000ee8000c1e1500 */
[----:B------:R-:W-:Y:S04]  /*27790*/  STL [R1+0x42b8], R12 ;  /* 0x0042b80c01007387 */ /* 0x000fe80000100800 */
[----:B----4-:R0:W-:Y:S04]  /*277a0*/  STL [R1+0x42bc], R11 ;  /* 0x0042bc0b01007387 */ /* 0x0101e80000100800 */
[----:B------:R-:W4:Y:S04]  /*277b0*/  LDL R17, [R1+0x18f8] ;  /* 0x0018f80001117983 */ /* 0x000f280000100800 */
[----:B------:R-:W4:Y:S04]  /*277c0*/  LDL R16, [R1+0x18fc] ;  /* 0x0018fc0001107983 */ /* 0x000f280000100800 */
[----:B------:R-:W4:Y:S04]  /*277d0*/  LDL.LU R27, [R1+0x20c] ;  /* 0x00020c00011b7983 */ /* 0x000f280000300800 */
[----:B------:R1:W-:Y:S04]  /*277e0*/  STS.U16 [R2+UR5+0x9000], R8 ;  /* 0x0090000802007988 */ /* 0x0003e80008000405 */
[----:B--2---:R2:W-:Y:S04]  /*277f0*/  STL [R1+0x42c0], R10 ;  /* 0x0042c00a01007387 */ /* 0x0045e80000100800 */
[----:B------:R-:W4:Y:S04]  /*27800*/  LDL R18, [R1+0x18b8] ;  /* 0x0018b80001127983 */ /* 0x000f280000100800 */
[----:B0-----:R-:W4:Y:S04]  /*27810*/  LDL R11, [R1+0x18bc] ;  /* 0x0018bc00010b7983 */ /* 0x001f280000100800 */
[----:B------:R-:W4:Y:S04]  /*27820*/  LDL.LU R12, [R1+0x210] ;  /* 0x00021000010c7983 */ /* 0x000f280000300800 */
[----:B------:R-:W4:Y:S04]  /*27830*/  LDL.LU R13, [R1+0x1d0] ;  /* 0x0001d000010d7983 */ /* 0x000f280000300800 */
[----:B------:R-:W4:Y:S04]  /*27840*/  LDL.LU R22, [R1+0x1cc] ;  /* 0x0001cc0001167983 */ /* 0x000f280000300800 */
[----:B------:R-:W4:Y:S04]  /*27850*/  LDL.LU R14, [R1+0x190] ;  /* 0x00019000010e7983 */ /* 0x000f280000300800 */
[----:B------:R-:W4:Y:S01]  /*27860*/  LDL.LU R15, [R1+0x18c] ;  /* 0x00018c00010f7983 */ /* 0x000f220000300800 */
[----:B-1----:R-:W-:-:S03]  /*27870*/  PRMT R8, RZ, 0x7610, R8 ;  /* 0x00007610ff087816 */ /* 0x002fc60000000008 */
[----:B---3--:R0:W-:Y:S04]  /*27880*/  STL [R1+0x42c4], R9 ;  /* 0x0042c40901007387 */ /* 0x0081e80000100800 */
[----:B--2---:R-:W2:Y:S04]  /*27890*/  LDL R10, [R1+0x1878] ;  /* 0x00187800010a7983 */ /* 0x004ea80000100800 */
[----:B0-----:R-:W3:Y:S01]  /*278a0*/  LDL R9, [R1+0x187c] ;  /* 0x00187c0001097983 */ /* 0x001ee20000100800 */
[----:B------:R-:W-:Y:S02]  /*278b0*/  PRMT R7, RZ, 0x7610, R7 ;  /* 0x00007610ff077816 */ /* 0x000fe40000000007 */
[----:B------:R-:W-:Y:S01]  /*278c0*/  PRMT R6, RZ, 0x7610, R6 ;  /* 0x00007610ff067816 */ /* 0x000fe20000000006 */
[----:B------:R-:W3:Y:S01]  /*278d0*/  LDL.LU R25, [R1+0x14c] ;  /* 0x00014c0001197983 */ /* 0x000ee20000300800 */
[----:B----4-:R-:W-:-:S02]  /*278e0*/  @!P0 IMAD.MOV.U32 R5, RZ, RZ, R17 ;  /* 0x000000ffff058224 */ /* 0x010fc400078e0011 */
[----:B------:R-:W-:Y:S02]  /*278f0*/  @!P0 IMAD.MOV.U32 R4, RZ, RZ, R16 ;  /* 0x000000ffff048224 */ /* 0x000fe400078e0010 */
[----:B------:R-:W4:Y:S04]  /*27900*/  LDL.LU R16, [R1+0x110] ;  /* 0x0001100001107983 */ /* 0x000f280000300800 */
[----:B------:R0:W4:Y:S02]  /*27910*/  @!P0 LDG.E.U16 R8, desc[UR8][R4.64] ;  /* 0x0000000804088981 */ /* 0x000124000c1e1500 */
[----:B0-----:R-:W-:Y:S02]  /*27920*/  @!P0 IMAD.MOV.U32 R5, RZ, RZ, R18 ;  /* 0x000000ffff058224 */ /* 0x001fe400078e0012 */
[----:B------:R-:W-:-:S05]  /*27930*/  @!P0 IMAD.MOV.U32 R4, RZ, RZ, R11 ;  /* 0x000000ffff048224 */ /* 0x000fca00078e000b */
[----:B------:R2:W4:Y:S02]  /*27940*/  @!P0 LDG.E.U16 R7, desc[UR8][R4.64] ;  /* 0x0000000804078981 */ /* 0x000524000c1e1500 */
[----:B--2---:R-:W-:Y:S02]  /*27950*/  @!P0 IMAD.MOV.U32 R5, RZ, RZ, R10 ;  /* 0x000000ffff058224 */ /* 0x004fe400078e000a */
[----:B---3--:R-:W-:-:S05]  /*27960*/  @!P0 IMAD.MOV.U32 R4, RZ, RZ, R9 ;  /* 0x000000ffff048224 */ /* 0x008fca00078e0009 */
[----:B------:R-:W2:Y:S04]  /*27970*/  @!P0 LDG.E.U16 R6, desc[UR8][R4.64] ;  /* 0x0000000804068981 */ /* 0x000ea8000c1e1500 */
[----:B------:R0:W-:Y:S04]  /*27980*/  STS.U16 [R2+UR5+0x8880], R26 ;  /* 0x0088801a02007988 */ /* 0x0001e80008000405 */
[----:B------:R1:W-:Y:S04]  /*27990*/  STS.U16 [R2+UR5+0x9080], R29 ;  /* 0x0090801d02007988 */ /* 0x0003e80008000405 */
[----:B----4-:R-:W-:Y:S04]  /*279a0*/  STL [R1+0x42c8], R8 ;  /* 0x0042c80801007387 */ /* 0x010fe80000100800 */
[----:B------:R-:W3:Y:S04]  /*279b0*/  LDL.LU R17, [R1+0x350] ;  /* 0x0003500001117983 */ /* 0x000ee80000300800 */
[----:B------:R-:W4:Y:S04]  /*279c0*/  LDL.LU R19, [R1+0x2cc] ;  /* 0x0002cc0001137983 */ /* 0x000f280000300800 */
[----:B------:R-:W4:Y:S04]  /*279d0*/  LDL.LU R20, [R1+0x288] ;  /* 0x0002880001147983 */ /* 0x000f280000300800 */
[----:B0-----:R-:W4:Y:S04]  /*279e0*/  LDL.LU R26, [R1+0x284] ;  /* 0x00028400011a7983 */ /* 0x001f280000300800 */
[----:B-1----:R-:W4:Y:S04]  /*279f0*/  LDL.LU R29, [R1+0x24c] ;  /* 0x00024c00011d7983 */ /* 0x002f280000300800 */
[----:B------:R0:W-:Y:S04]  /*27a00*/  STS.U16 [R2+UR5+0x9800], R27 ;  /* 0x0098001b02007988 */ /* 0x0001e80008000405 */
[----:B------:R-:W-:Y:S04]  /*27a10*/  STS.U16 [R2+UR5+0xa080], R22 ;  /* 0x00a0801602007988 */ /* 0x000fe80008000405 */
[----:B------:R-:W-:Y:S04]  /*27a20*/  STS.U16 [R2+UR5+0xb080], R25 ;  /* 0x00b0801902007988 */ /* 0x000fe80008000405 */
[----:B------:R1:W-:Y:S04]  /*27a30*/  STS.U16 [R2+UR5+0xb000], R3 ;  /* 0x00b0000302007988 */ /* 0x0003e80008000405 */
[----:B------:R-:W-:Y:S04]  /*27a40*/  STL [R1+0x42cc], R7 ;  /* 0x0042cc0701007387 */ /* 0x000fe80000100800 */
[----:B0-----:R-:W4:Y:S04]  /*27a50*/  LDL.LU R27, [R1+0x248] ;  /* 0x00024800011b7983 */ /* 0x001f280000300800 */
[----:B------:R-:W4:Y:S04]  /*27a60*/  LDL.LU R23, [R1+0x208] ;  /* 0x0002080001177983 */ /* 0x000f280000300800 */
[----:B------:R-:W4:Y:S04]  /*27a70*/  LDL.LU R18, [R1+0x204] ;  /* 0x0002040001127983 */ /* 0x000f280000300800 */
[----:B------:R-:W4:Y:S04]  /*27a80*/  LDL.LU R21, [R1+0x1c8] ;  /* 0x0001c80001157983 */ /* 0x000f280000300800 */
[----:B------:R-:W4:Y:S01]  /*27a90*/  LDL.LU R24, [R1+0x1c4] ;  /* 0x0001c40001187983 */ /* 0x000f220000300800 */
[----:B-1----:R-:W-:-:S03]  /*27aa0*/  LOP3.LUT R3, R2, 0x10, RZ, 0x3c, !PT ;  /* 0x0000001002037812 */ /* 0x002fc600078e3cff */
[----:B------:R0:W-:Y:S04]  /*27ab0*/  STS.U16 [R2+UR5+0xb880], R28 ;  /* 0x00b8801c02007988 */ /* 0x0001e80008000405 */
[----:B------:R-:W-:Y:S04]  /*27ac0*/  STS.U16 [R2+UR5+0x9880], R12 ;  /* 0x0098800c02007988 */ /* 0x000fe80008000405 */
[----:B------:R-:W-:Y:S04]  /*27ad0*/  STS.U16 [R2+UR5+0xa000], R13 ;  /* 0x00a0000d02007988 */ /* 0x000fe80008000405 */
[----:B------:R-:W-:Y:S04]  /*27ae0*/  STS.U16 [R2+UR5+0xa800], R14 ;  /* 0x00a8000e02007988 */ /* 0x000fe80008000405 */
[----:B------:R-:W-:Y:S04]  /*27af0*/  STS.U16 [R2+UR5+0xa880], R15 ;  /* 0x00a8800f02007988 */ /* 0x000fe80008000405 */
[----:B------:R-:W-:Y:S04]  /*27b00*/  STS.U16 [R2+UR5+0xb800], R16 ;  /* 0x00b8001002007988 */ /* 0x000fe80008000405 */
[----:B--2---:R-:W-:Y:S04]  /*27b10*/  STL [R1+0x42d0], R6 ;  /* 0x0042d00601007387 */ /* 0x004fe80000100800 */
[----:B------:R-:W2:Y:S04]  /*27b20*/  LDL.LU R22, [R1+0x188] ;  /* 0x0001880001167983 */ /* 0x000ea80000300800 */
[----:B------:R-:W2:Y:S04]  /*27b30*/  LDL.LU R25, [R1+0x184] ;  /* 0x0001840001197983 */ /* 0x000ea80000300800 */
[----:B0-----:R-:W2:Y:S04]  /*27b40*/  LDL.LU R28, [R1+0x42ec] ;  /* 0x0042ec00011c7983 */ /* 0x001ea80000300800 */
[----:B------:R-:W2:Y:S04]  /*27b50*/  LDL.LU R9, [R1+0x144] ;  /* 0x0001440001097983 */ /* 0x000ea80000300800 */
[----:B------:R-:W2:Y:S04]  /*27b60*/  LDL.LU R10, [R1+0x108] ;  /* 0x00010800010a7983 */ /* 0x000ea80000300800 */
[----:B------:R-:W2:Y:S04]  /*27b70*/  LDL.LU R11, [R1+0x104] ;  /* 0x00010400010b7983 */ /* 0x000ea80000300800 */
[----:B---3--:R-:W-:Y:S04]  /*27b80*/  STS.U16 [R3+UR5+0x8100], R17 ;  /* 0x0081001103007988 */ /* 0x008fe80008000405 */
[----:B----4-:R-:W-:Y:S04]  /*27b90*/  STS.U16 [R3+UR5+0x8180], R19 ;  /* 0x0081801303007988 */ /* 0x010fe80008000405 */
[----:B------:R-:W-:Y:S04]  /*27ba0*/  STS.U16 [R3+UR5+0x8900], R20 ;  /* 0x0089001403007988 */ /* 0x000fe80008000405 */
[----:B------:R0:W-:Y:S04]  /*27bb0*/  STS.U16 [R3+UR5+0x8980], R26 ;  /* 0x0089801a03007988 */ /* 0x0001e80008000405 */
[----:B------:R1:W-:Y:S04]  /*27bc0*/  STS.U16 [R3+UR5+0x9100], R29 ;  /* 0x0091001d03007988 */ /* 0x0003e80008000405 */
[----:B0-----:R-:W3:Y:S04]  /*27bd0*/  LDL.LU R26, [R1+0x2c8] ;  /* 0x0002c800011a7983 */ /* 0x001ee80000300800 */
[----:B-1----:R-:W4:Y:S04]  /*27be0*/  LDL.LU R29, [R1+0x2c4] ;  /* 0x0002c400011d7983 */ /* 0x002f280000300800 */
[----:B------:R-:W4:Y:S04]  /*27bf0*/  LDL.LU R19, [R1+0x280] ;  /* 0x0002800001137983 */ /* 0x000f280000300800 */
[----:B------:R0:W-:Y:S04]  /*27c00*/  STS.U16 [R3+UR5+0x9180], R27 ;  /* 0x0091801b03007988 */ /* 0x0001e80008000405 */
[----:B------:R1:W-:Y:S04]  /*27c10*/  STS.U16 [R3+UR5+0x9900], R23 ;  /* 0x0099001703007988 */ /* 0x0003e80008000405 */
[----:B------:R-:W-:Y:S04]  /*27c20*/  STS.U16 [R3+UR5+0x9980], R18 ;  /* 0x0099801203007988 */ /* 0x000fe80008000405 */
[----:B0-----:R-:W4:Y:S04]  /*27c30*/  LDL.LU R27, [R1+0x27c] ;  /* 0x00027c00011b7983 */ /* 0x001f280000300800 */
[----:B------:R-:W4:Y:S04]  /*27c40*/  LDL.LU R20, [R1+0x240] ;  /* 0x0002400001147983 */ /* 0x000f280000300800 */
[----:B-1----:R-:W4:Y:S04]  /*27c50*/  LDL.LU R23, [R1+0x23c] ;  /* 0x00023c0001177983 */ /* 0x002f280000300800 */
[----:B------:R-:W-:Y:S04]  /*27c60*/  STS.U16 [R3+UR5+0xa100], R21 ;  /* 0x00a1001503007988 */ /* 0x000fe80008000405 */
[----:B------:R-:W4:Y:S04]  /*27c70*/  LDL.LU R12, [R1+0x200] ;  /* 0x00020000010c7983 */ /* 0x000f280000300800 */
[----:B------:R0:W-:Y:S04]  /*27c80*/  STS.U16 [R3+UR5+0xa180], R24 ;  /* 0x00a1801803007988 */ /* 0x0001e80008000405 */
[----:B------:R-:W4:Y:S04]  /*27c90*/  LDL.LU R13, [R1+0x1fc] ;  /* 0x0001fc00010d7983 */ /* 0x000f280000300800 */
[----:B0-----:R-:W4:Y:S04]  /*27ca0*/  LDL.LU R24, [R1+0x1c0] ;  /* 0x0001c00001187983 */ /* 0x001f280000300800 */
[----:B------:R-:W4:Y:S04]  /*27cb0*/  LDL.LU R14, [R1+0x1bc] ;  /* 0x0001bc00010e7983 */ /* 0x000f280000300800 */
[----:B------:R-:W4:Y:S04]  /*27cc0*/  LDL.LU R15, [R1+0x180] ;  /* 0x00018000010f7983 */ /* 0x000f280000300800 */
[----:B------:R-:W4:Y:S04]  /*27cd0*/  LDL.LU R16, [R1+0x17c] ;  /* 0x00017c0001107983 */ /* 0x000f280000300800 */
[----:B------:R-:W4:Y:S04]  /*27ce0*/  LDL.LU R17, [R1+0x140] ;  /* 0x0001400001117983 */ /* 0x000f280000300800 */
[----:B--2---:R-:W-:Y:S04]  /*27cf0*/  STS.U16 [R3+UR5+0xa900], R22 ;  /* 0x00a9001603007988 */ /* 0x004fe80008000405 */
[----:B------:R-:W2:Y:S04]  /*27d00*/  LDL.LU R18, [R1+0x13c] ;  /* 0x00013c0001127983 */ /* 0x000ea80000300800 */
[----:B------:R0:W-:Y:S04]  /*27d10*/  STS.U16 [R3+UR5+0xa980], R25 ;  /* 0x00a9801903007988 */ /* 0x0001e80008000405 */
[----:B------:R1:W-:Y:S04]  /*27d20*/  STS.U16 [R3+UR5+0xb100], R28 ;  /* 0x00b1001c03007988 */ /* 0x0003e80008000405 */
[----:B0-----:R-:W2:Y:S01]  /*27d30*/  LDL.LU R25, [R1+0x100] ;  /* 0x0001000001197983 */ /* 0x001ea20000300800 */
[----:B-1----:R-:W-:-:S03]  /*27d40*/  LOP3.LUT R28, R2, 0x20, RZ, 0x3c, !PT ;  /* 0x00000020021c7812 */ /* 0x002fc600078e3cff */
[----:B------:R-:W-:Y:S04]  /*27d50*/  STS.U16 [R3+UR5+0xb180], R9 ;  /* 0x00b1800903007988 */ /* 0x000fe80008000405 */
[----:B------:R-:W2:Y:S04]  /*27d60*/  LDL.LU R21, [R1+0xfc] ;  /* 0x0000fc0001157983 */ /* 0x000ea80000300800 */
[----:B------:R-:W-:Y:S04]  /*27d70*/  STS.U16 [R3+UR5+0xb900], R10 ;  /* 0x00b9000a03007988 */ /* 0x000fe80008000405 */
[----:B------:R-:W2:Y:S04]  /*27d80*/  LDL.LU R22, [R1+0x2c0] ;  /* 0x0002c00001167983 */ /* 0x000ea80000300800 */
[----:B------:R-:W-:Y:S04]  /*27d90*/  STS.U16 [R3+UR5+0xb980], R11 ;  /* 0x00b9800b03007988 */ /* 0x000fe80008000405 */
[----:B------:R-:W-:Y:S04]  /*27da0*/  STL [R1+0x42d4], R3 ;  /* 0x0042d40301007387 */ /* 0x000fe80000100800 */
[----:B---3--:R0:W-:Y:S04]  /*27db0*/  STS.U16 [R28+UR5+0x8200], R26 ;  /* 0x0082001a1c007988 */ /* 0x0081e80008000405 */
[----:B----4-:R1:W-:Y:S04]  /*27dc0*/  STS.U16 [R28+UR5+0x8280], R29 ;  /* 0x0082801d1c007988 */ /* 0x0103e80008000405 */
[----:B0-----:R-:W3:Y:S04]  /*27dd0*/  LDL.LU R26, [R1+0x2ac] ;  /* 0x0002ac00011a7983 */ /* 0x001ee80000300800 */
[----:B-1----:R-:W4:Y:S04]  /*27de0*/  LDL.LU R29, [R1+0x278] ;  /* 0x00027800011d7983 */ /* 0x002f280000300800 */
[----:B------:R-:W-:Y:S04]  /*27df0*/  STS.U16 [R28+UR5+0x8a00], R19 ;  /* 0x008a00131c007988 */ /* 0x000fe80008000405 */
[----:B------:R0:W-:Y:S04]  /*27e00*/  STS.U16 [R28+UR5+0x8a80], R27 ;  /* 0x008a801b1c007988 */ /* 0x0001e80008000405 */
[----:B------:R1:W-:Y:S04]  /*27e10*/  STS.U16 [R28+UR5+0x9200], R20 ;  /* 0x009200141c007988 */ /* 0x0003e80008000405 */
[----:B------:R1:W-:Y:S04]  /*27e20*/  STS.U16 [R28+UR5+0x9280], R23 ;  /* 0x009280171c007988 */ /* 0x0003e80008000405 */
[----:B0-----:R-:W4:Y:S04]  /*27e30*/  LDL.LU R27, [R1+0x270] ;  /* 0x00027000011b7983 */ /* 0x001f280000300800 */
[----:B------:R-:W4:Y:S04]  /*27e40*/  LDL.LU R19, [R1+0x238] ;  /* 0x0002380001137983 */ /* 0x000f280000300800 */
[----:B-1----:R-:W4:Y:S04]  /*27e50*/  LDL.LU R20, [R1+0x234] ;  /* 0x0002340001147983 */ /* 0x002f280000300800 */
[----:B------:R-:W4:Y:S04]  /*27e60*/  LDL.LU R23, [R1+0x1f8] ;  /* 0x0001f80001177983 */ /* 0x000f280000300800 */
[----:B------:R-:W-:Y:S04]  /*27e70*/  STS.U16 [R28+UR5+0x9a00], R12 ;  /* 0x009a000c1c007988 */ /* 0x000fe80008000405 */
[----:B------:R-:W-:Y:S04]  /*27e80*/  STS.U16 [R28+UR5+0x9a80], R13 ;  /* 0x009a800d1c007988 */ /* 0x000fe80008000405 */
[----:B------:R0:W-:Y:S04]  /*27e90*/  STS.U16 [R28+UR5+0xa200], R24 ;  /* 0x00a200181c007988 */ /* 0x0001e80008000405 */
[----:B------:R-:W-:Y:S04]  /*27ea0*/  STS.U16 [R28+UR5+0xa280], R14 ;  /* 0x00a2800e1c007988 */ /* 0x000fe80008000405 */
[----:B------:R-:W-:Y:S04]  /*27eb0*/  STS.U16 [R28+UR5+0xaa00], R15 ;  /* 0x00aa000f1c007988 */ /* 0x000fe80008000405 */
[----:B------:R-:W-:Y:S04]  /*27ec0*/  STS.U16 [R28+UR5+0xaa80], R16 ;  /* 0x00aa80101c007988 */ /* 0x000fe80008000405 */
[----:B------:R-:W-:Y:S04]  /*27ed0*/  STS.U16 [R28+UR5+0xb200], R17 ;  /* 0x00b200111c007988 */ /* 0x000fe80008000405 */
[----:B0-----:R-:W4:Y:S04]  /*27ee0*/  LDL.LU R24, [R1+0x1f4] ;  /* 0x0001f40001187983 */ /* 0x001f280000300800 */
[----:B--2---:R-:W-:Y:S04]  /*27ef0*/  STS.U16 [R28+UR5+0xb280], R18 ;  /* 0x00b280121c007988 */ /* 0x004fe80008000405 */
[----:B------:R0:W-:Y:S01]  /*27f00*/  STS.U16 [R28+UR5+0xba00], R25 ;  /* 0x00ba00191c007988 */ /* 0x0001e20008000405 */
[----:B------:R-:W-:-:S03]  /*27f10*/  LOP3.LUT R4, R2, 0x30, RZ, 0x3c, !PT ;  /* 0x0000003002047812 */ /* 0x000fc600078e3cff */
[----:B0-----:R-:W2:Y:S04]  /*27f20*/  LDL.LU R25, [R1+0x1b8] ;  /* 0x0001b80001197983 */ /* 0x001ea80000300800 */
[----:B------:R-:W-:Y:S04]  /*27f30*/  STL [R1+0x42d8], R28 ;  /* 0x0042d81c01007387 */ /* 0x000fe80000100800 */
[----:B------:R-:W2:Y:S04]  /*27f40*/  LDL.LU R5, [R1+0x1b4] ;  /* 0x0001b40001057983 */ /* 0x000ea80000300800 */
[----:B------:R-:W2:Y:S04]  /*27f50*/  LDL.LU R7, [R1+0x178] ;  /* 0x0001780001077983 */ /* 0x000ea80000300800 */
[----:B------:R-:W-:Y:S04]  /*27f60*/  STS.U16 [R28+UR5+0xba80], R21 ;  /* 0x00ba80151c007988 */ /* 0x000fe80008000405 */
[----:B------:R-:W2:Y:S04]  /*27f70*/  LDL.LU R8, [R1+0x174] ;  /* 0x0001740001087983 */ /* 0x000ea80000300800 */
[----:B------:R-:W-:Y:S04]  /*27f80*/  STS.U16 [R4+UR5+0x8300], R22 ;  /* 0x0083001604007988 */ /* 0x000fe80008000405 */
[----:B------:R-:W2:Y:S04]  /*27f90*/  LDL.LU R9, [R1+0x138] ;  /* 0x0001380001097983 */ /* 0x000ea80000300800 */
[----:B------:R-:W2:Y:S04]  /*27fa0*/  LDL.LU R10, [R1+0x134] ;  /* 0x00013400010a7983 */ /* 0x000ea80000300800 */
[----:B---3--:R0:W-:Y:S04]  /*27fb0*/  STS.U16 [R4+UR5+0x8380], R26 ;  /* 0x0083801a04007988 */ /* 0x0081e80008000405 */
[----:B----4-:R1:W-:Y:S04]  /*27fc0*/  STS.U16 [R4+UR5+0x8b00], R29 ;  /* 0x008b001d04007988 */ /* 0x0103e80008000405 */
[----:B0-----:R-:W3:Y:S04]  /*27fd0*/  LDL.LU R26, [R1+0xf8] ;  /* 0x0000f800011a7983 */ /* 0x001ee80000300800 */
[----:B------:R-:W4:Y:S04]  /*27fe0*/  LDL.LU R21, [R1+0xf4] ;  /* 0x0000f40001157983 */ /* 0x000f280000300800 */
[----:B-1----:R-:W4:Y:S04]  /*27ff0*/  LDL.LU R29, [R1+0x2a8] ;  /* 0x0002a800011d7983 */ /* 0x002f280000300800 */
[----:B------:R-:W4:Y:S04]  /*28000*/  LDL.LU R22, [R1+0x2a4] ;  /* 0x0002a40001167983 */ /* 0x000f280000300800 */
[----:B------:R0:W-:Y:S04]  /*28010*/  STS.U16 [R4+UR5+0x8b80], R27 ;  /* 0x008b801b04007988 */ /* 0x0001e80008000405 */
[----:B------:R-:W-:Y:S04]  /*28020*/  STS.U16 [R4+UR5+0x9300], R19 ;  /* 0x0093001304007988 */ /* 0x000fe80008000405 */
[----:B------:R-:W-:Y:S04]  /*28030*/  STS.U16 [R4+UR5+0x9380], R20 ;  /* 0x0093801404007988 */ /* 0x000fe80008000405 */
[----:B------:R1:W-:Y:S04]  /*28040*/  STS.U16 [R4+UR5+0x9b00], R23 ;  /* 0x009b001704007988 */ /* 0x0003e80008000405 */
[----:B0-----:R-:W4:Y:S04]  /*28050*/  LDL.LU R27, [R1+0x26c] ;  /* 0x00026c00011b7983 */ /* 0x001f280000300800 */
        /* <DEDUP_REMOVED lines=8> */
[----:B------:R0:W-:Y:S04]  /*280e0*/  STS.U16 [R4+UR5+0x9b80], R24 ;  /* 0x009b801804007988 */ /* 0x0001e80008000405 */
[----:B------:R-:W4:Y:S04]  /*280f0*/  LDL.LU R18, [R1+0x16c] ;  /* 0x00016c0001127983 */ /* 0x000f280000300800 */
[----:B0-----:R-:W4:Y:S04]  /*28100*/  LDL.LU R24, [R1+0x130] ;  /* 0x0001300001187983 */ /* 0x001f280000300800 */
[----:B------:R-:W4:Y:S04]  /*28110*/  LDL.LU R19, [R1+0x12c] ;  /* 0x00012c0001137983 */ /* 0x000f280000300800 */
[----:B--2---:R0:W-:Y:S04]  /*28120*/  STS.U16 [R4+UR5+0xa300], R25 ;  /* 0x00a3001904007988 */ /* 0x0041e80008000405 */
[----:B------:R-:W2:Y:S04]  /*28130*/  LDL.LU R20, [R1+0xf0] ;  /* 0x0000f00001147983 */ /* 0x000ea80000300800 */
[----:B------:R-:W-:Y:S04]  /*28140*/  STS.U16 [R4+UR5+0xa380], R5 ;  /* 0x00a3800504007988 */ /* 0x000fe80008000405 */
[----:B0-----:R-:W2:Y:S04]  /*28150*/  LDL.LU R25, [R1+0xec] ;  /* 0x0000ec0001197983 */ /* 0x001ea80000300800 */
[----:B------:R-:W-:Y:S04]  /*28160*/  STS.U16 [R4+UR5+0xab00], R7 ;  /* 0x00ab000704007988 */ /* 0x000fe80008000405 */
[----:B------:R-:W-:Y:S01]  /*28170*/  STS.U16 [R4+UR5+0xab80], R8 ;  /* 0x00ab800804007988 */ /* 0x000fe20008000405 */
[----:B------:R-:W-:-:S03]  /*28180*/  LOP3.LUT R3, R2, 0x40, RZ, 0x3c, !PT ;  /* 0x0000004002037812 */ /* 0x000fc600078e3cff */
[----:B------:R-:W-:Y:S04]  /*28190*/  STS.U16 [R4+UR5+0xb300], R9 ;  /* 0x00b3000904007988 */ /* 0x000fe80008000405 */
[----:B------:R-:W-:Y:S04]  /*281a0*/  STS.U16 [R4+UR5+0xb380], R10 ;  /* 0x00b3800a04007988 */ /* 0x000fe80008000405 */
[----:B---3--:R0:W-:Y:S04]  /*281b0*/  STS.U16 [R4+UR5+0xbb00], R26 ;  /* 0x00bb001a04007988 */ /* 0x0081e80008000405 */
[----:B----4-:R-:W-:Y:S04]  /*281c0*/  STS.U16 [R4+UR5+0xbb80], R21 ;  /* 0x00bb801504007988 */ /* 0x010fe80008000405 */
[----:B------:R1:W-:Y:S04]  /*281d0*/  STS.U16 [R3+UR5+0x8400], R29 ;  /* 0x0084001d03007988 */ /* 0x0003e80008000405 */
[----:B0-----:R-:W3:Y:S04]  /*281e0*/  LDL.LU R26, [R1+0x2a0] ;  /* 0x0002a000011a7983 */ /* 0x001ee80000300800 */
[----:B-1----:R-:W4:Y:S04]  /*281f0*/  LDL.LU R29, [R1+0x29c] ;  /* 0x00029c00011d7983 */ /* 0x002f280000300800 */
[----:B------:R0:W-:Y:S04]  /*28200*/  STS.U16 [R3+UR5+0x8480], R22 ;  /* 0x0084801603007988 */ /* 0x0001e80008000405 */
[----:B------:R-:W4:Y:S04]  /*28210*/  LDL.LU R21, [R1+0x264] ;  /* 0x0002640001157983 */ /* 0x000f280000300800 */
[----:B0-----:R-:W4:Y:S04]  /*28220*/  LDL.LU R22, [R1+0x260] ;  /* 0x0002600001167983 */ /* 0x001f280000300800 */
[----:B------:R0:W-:Y:S04]  /*28230*/  STS.U16 [R3+UR5+0x8c00], R27 ;  /* 0x008c001b03007988 */ /* 0x0001e80008000405 */
[----:B------:R-:W-:Y:S04]  /*28240*/  STS.U16 [R3+UR5+0x8c80], R11 ;  /* 0x008c800b03007988 */ /* 0x000fe80008000405 */
[----:B------:R-:W-:Y:S04]  /*28250*/  STS.U16 [R3+UR5+0x9400], R12 ;  /* 0x0094000c03007988 */ /* 0x000fe80008000405 */
[----:B------:R1:W-:Y:S04]  /*28260*/  STS.U16 [R3+UR5+0x9480], R23 ;  /* 0x0094801703007988 */ /* 0x0003e80008000405 */
[----:B------:R-:W-:Y:S04]  /*28270*/  STS.U16 [R3+UR5+0x9c00], R13 ;  /* 0x009c000d03007988 */ /* 0x000fe80008000405 */
[----:B------:R-:W-:Y:S04]  /*28280*/  STS.U16 [R3+UR5+0x9c80], R14 ;  /* 0x009c800e03007988 */ /* 0x000fe80008000405 */
[----:B------:R-:W-:Y:S04]  /*28290*/  STS.U16 [R3+UR5+0xa400], R15 ;  /* 0x00a4000f03007988 */ /* 0x000fe80008000405 */
[----:B------:R-:W-:Y:S04]  /*282a0*/  STS.U16 [R3+UR5+0xa480], R16 ;  /* 0x00a4801003007988 */ /* 0x000fe80008000405 */
[----:B------:R-:W-:Y:S04]  /*282b0*/  STS.U16 [R3+UR5+0xac00], R17 ;  /* 0x00ac001103007988 */ /* 0x000fe80008000405 */
[----:B0-----:R-:W4:Y:S04]  /*282c0*/  LDL.LU R27, [R1+0x228] ;  /* 0x00022800011b7983 */ /* 0x001f280000300800 */
[----:B------:R-:W-:Y:S04]  /*282d0*/  STS.U16 [R3+UR5+0xac80], R18 ;  /* 0x00ac801203007988 */ /* 0x000fe80008000405 */
[----:B-1----:R-:W4:Y:S04]  /*282e0*/  LDL.LU R23, [R1+0x224] ;  /* 0x0002240001177983 */ /* 0x002f280000300800 */
[----:B------:R0:W-:Y:S04]  /*282f0*/  STS.U16 [R3+UR5+0xb400], R24 ;  /* 0x00b4001803007988 */ /* 0x0001e80008000405 */
[----:B------:R-:W-:Y:S04]  /*28300*/  STS.U16 [R3+UR5+0xb480], R19 ;  /* 0x00b4801303007988 */ /* 0x000fe80008000405 */
[----:B--2---:R-:W-:Y:S04]  /*28310*/  STS.U16 [R3+UR5+0xbc00], R20 ;  /* 0x00bc001403007988 */ /* 0x004fe80008000405 */
[----:B0-----:R-:W2:Y:S04]  /*28320*/  LDL.LU R24, [R1+0x1e8] ;  /* 0x0001e80001187983 */ /* 0x001ea80000300800 */
[----:B------:R-:W2:Y:S04]  /*28330*/  LDL.LU R6, [R1+0x1e4] ;  /* 0x0001e40001067983 */ /* 0x000ea80000300800 */
[----:B------:R-:W2:Y:S04]  /*28340*/  LDL.LU R5, [R1+0x1a8] ;  /* 0x0001a80001057983 */ /* 0x000ea80000300800 */
[----:B------:R-:W2:Y:S04]  /*28350*/  LDL.LU R7, [R1+0x1a4] ;  /* 0x0001a40001077983 */ /* 0x000ea80000300800 */
[----:B------:R-:W2:Y:S04]  /*28360*/  LDL.LU R8, [R1+0x168] ;  /* 0x0001680001087983 */ /* 0x000ea80000300800 */
[----:B------:R-:W2:Y:S04]  /*28370*/  LDL.LU R9, [R1+0x164] ;  /* 0x0001640001097983 */ /* 0x000ea80000300800 */
[----:B------:R-:W2:Y:S04]  /*28380*/  LDL.LU R10, [R1+0x128] ;  /* 0x00012800010a7983 */ /* 0x000ea80000300800 */
[----:B------:R0:W-:Y:S04]  /*28390*/  STS.U16 [R3+UR5+0xbc80], R25 ;  /* 0x00bc801903007988 */ /* 0x0001e80008000405 */
[----:B------:R-:W2:Y:S04]  /*283a0*/  LDL.LU R11, [R1+0x124] ;  /* 0x00012400010b7983 */ /* 0x000ea80000300800 */
[----:B0-----:R-:W2:Y:S01]  /*283b0*/  LDL.LU R25, [R1+0xe8] ;  /* 0x0000e80001197983 */ /* 0x001ea20000300800 */
[----:B------:R-:W-:-:S05]  /*283c0*/  LOP3.LUT R4, R2, 0x50, RZ, 0x3c, !PT ;  /* 0x0000005002047812 */ /* 0x000fca00078e3cff */
[----:B---3--:R0:W-:Y:S04]  /*283d0*/  STS.U16 [R4+UR5+0x8500], R26 ;  /* 0x0085001a04007988 */ /* 0x0081e80008000405 */
[----:B----4-:R1:W-:Y:S04]  /*283e0*/  STS.U16 [R4+UR5+0x8580], R29 ;  /* 0x0085801d04007988 */ /* 0x0103e80008000405 */
[----:B0-----:R-:W3:Y:S04]  /*283f0*/  LDL.LU R26, [R1+0x298] ;  /* 0x00029800011a7983 */ /* 0x001ee80000300800 */
[----:B-1----:R-:W4:Y:S04]  /*28400*/  LDL.LU R29, [R1+0x294] ;  /* 0x00029400011d7983 */ /* 0x002f280000300800 */
[----:B------:R-:W-:Y:S04]  /*28410*/  STS.U16 [R4+UR5+0x8d00], R21 ;  /* 0x008d001504007988 */ /* 0x000fe80008000405 */
[----:B------:R-:W-:Y:S04]  /*28420*/  STS.U16 [R4+UR5+0x8d80], R22 ;  /* 0x008d801604007988 */ /* 0x000fe80008000405 */
[----:B------:R-:W4:Y:S04]  /*28430*/  LDL.LU R12, [R1+0x25c] ;  /* 0x00025c00010c7983 */ /* 0x000f280000300800 */
[----:B------:R-:W4:Y:S04]  /*28440*/  LDL.LU R13, [R1+0x258] ;  /* 0x00025800010d7983 */ /* 0x000f280000300800 */
[----:B------:R0:W-:Y:S04]  /*28450*/  STS.U16 [R4+UR5+0x9500], R27 ;  /* 0x0095001b04007988 */ /* 0x0001e80008000405 */
[----:B------:R1:W-:Y:S04]  /*28460*/  STS.U16 [R4+UR5+0x9580], R23 ;  /* 0x0095801704007988 */ /* 0x0003e80008000405 */
        /* <DEDUP_REMOVED lines=9> */
[----:B--2---:R0:W-:Y:S04]  /*28500*/  STS.U16 [R4+UR5+0x9d00], R24 ;  /* 0x009d001804007988 */ /* 0x0041e80008000405 */
[----:B------:R-:W-:Y:S04]  /*28510*/  STS.U16 [R4+UR5+0x9d80], R6 ;  /* 0x009d800604007988 */ /* 0x000fe80008000405 */
[----:B------:R-:W-:Y:S04]  /*28520*/  STS.U16 [R4+UR5+0xa500], R5 ;  /* 0x00a5000504007988 */ /* 0x000fe80008000405 */
[----:B------:R-:W2:Y:S04]  /*28530*/  LDL.LU R22, [R1+0xe0] ;  /* 0x0000e00001167983 */ /* 0x000ea80000300800 */
[----:B------:R-:W-:Y:S04]  /*28540*/  STS.U16 [R4+UR5+0xa580], R7 ;  /* 0x00a5800704007988 */ /* 0x000fe80008000405 */
[----:B------:R-:W-:Y:S04]  /*28550*/  STS.U16 [R4+UR5+0xad00], R8 ;  /* 0x00ad000804007988 */ /* 0x000fe80008000405 */
[----:B------:R-:W-:Y:S04]  /*28560*/  STS.U16 [R4+UR5+0xad80], R9 ;  /* 0x00ad800904007988 */ /* 0x000fe80008000405 */
[----:B------:R-:W-:Y:S04]  /*28570*/  STS.U16 [R4+UR5+0xb500], R10 ;  /* 0x00b5000a04007988 */ /* 0x000fe80008000405 */
[----:B-1----:R-:W2:Y:S04]  /*28580*/  LDL.LU R23, [R1+0xdc] ;  /* 0x0000dc0001177983 */ /* 0x002ea80000300800 */
[----:B------:R-:W-:Y:S04]  /*28590*/  STS.U16 [R4+UR5+0xb580], R11 ;  /* 0x00b5800b04007988 */ /* 0x000fe80008000405 */
[----:B0-----:R-:W2:Y:S04]  /*285a0*/  LDL.LU R24, [R1+0x290] ;  /* 0x0002900001187983 */ /* 0x001ea80000300800 */
[----:B------:R-:W-:Y:S04]  /*285b0*/  STS.U16 [R4+UR5+0xbd00], R25 ;  /* 0x00bd001904007988 */ /* 0x000fe80008000405 */
[----:B------:R0:W-:Y:S01]  /*285c0*/  STS.U16 [R4+UR5+0xbd80], R0 ;  /* 0x00bd800004007988 */ /* 0x0001e20008000405 */
[----:B------:R-:W-:-:S03]  /*285d0*/  LOP3.LUT R3, R2, 0x60, RZ, 0x3c, !PT ;  /* 0x0000006002037812 */ /* 0x000fc600078e3cff */
[----:B0-----:R-:W2:Y:S04]  /*285e0*/  LDL.LU R0, [R1+0x42e8] ;  /* 0x0042e80001007983 */ /* 0x001ea80000300800 */
[----:B------:R-:W2:Y:S04]  /*285f0*/  LDL.LU R25, [R1+0x28c] ;  /* 0x00028c0001197983 */ /* 0x000ea80000300800 */
[----:B---3--:R0:W-:Y:S04]  /*28600*/  STS.U16 [R3+UR5+0x8600], R26 ;  /* 0x0086001a03007988 */ /* 0x0081e80008000405 */
[----:B----4-:R1:W-:Y:S04]  /*28610*/  STS.U16 [R3+UR5+0x8680], R29 ;  /* 0x0086801d03007988 */ /* 0x0103e80008000405 */
[----:B0-----:R-:W3:Y:S04]  /*28620*/  LDL.LU R26, [R1+0x254] ;  /* 0x00025400011a7983 */ /* 0x001ee80000300800 */
[----:B-1----:R-:W4:Y:S04]  /*28630*/  LDL.LU R29, [R1+0x250] ;  /* 0x00025000011d7983 */ /* 0x002f280000300800 */
        /* <DEDUP_REMOVED lines=8> */
[----:B------:R-:W-:Y:S04]  /*286c0*/  STS.U16 [R3+UR5+0xae00], R19 ;  /* 0x00ae001303007988 */ /* 0x000fe80008000405 */
[----:B------:R-:W-:Y:S04]  /*286d0*/  STS.U16 [R3+UR5+0xae80], R20 ;  /* 0x00ae801403007988 */ /* 0x000fe80008000405 */
[----:B0-----:R-:W4:Y:S04]  /*286e0*/  LDL.LU R27, [R1+0x218] ;  /* 0x00021800011b7983 */ /* 0x001f280000300800 */
[----:B------:R-:W4:Y:S04]  /*286f0*/  LDL.LU R28, [R1+0x214] ;  /* 0x00021400011c7983 */ /* 0x000f280000300800 */
[----:B--2---:R0:W-:Y:S04]  /*28700*/  STS.U16 [R3+UR5+0xb600], R0 ;  /* 0x00b6000003007988 */ /* 0x0041e80008000405 */
[----:B------:R-:W-:Y:S04]  /*28710*/  STS.U16 [R3+UR5+0xb680], R21 ;  /* 0x00b6801503007988 */ /* 0x000fe80008000405 */
[----:B------:R-:W-:Y:S04]  /*28720*/  STS.U16 [R3+UR5+0xbe00], R22 ;  /* 0x00be001603007988 */ /* 0x000fe80008000405 */
[----:B------:R1:W-:Y:S01]  /*28730*/  STS.U16 [R3+UR5+0xbe80], R23 ;  /* 0x00be801703007988 */ /* 0x0003e20008000405 */
[----:B0-----:R-:W-:-:S03]  /*28740*/  LOP3.LUT R0, R2, 0x70, RZ, 0x3c, !PT ;  /* 0x0000007002007812 */ /* 0x001fc600078e3cff */
[----:B-1----:R-:W2:Y:S04]  /*28750*/  LDL.LU R3, [R1+0x1d8] ;  /* 0x0001d80001037983 */ /* 0x002ea80000300800 */
[----:B------:R-:W2:Y:S04]  /*28760*/  LDL.LU R6, [R1+0x1d4] ;  /* 0x0001d40001067983 */ /* 0x000ea80000300800 */
[----:B------:R-:W2:Y:S04]  /*28770*/  LDL.LU R4, [R1+0x198] ;  /* 0x0001980001047983 */ /* 0x000ea80000300800 */
[----:B------:R-:W2:Y:S04]  /*28780*/  LDL.LU R5, [R1+0x194] ;  /* 0x0001940001057983 */ /* 0x000ea80000300800 */
[----:B------:R-:W2:Y:S04]  /*28790*/  LDL.LU R7, [R1+0x158] ;  /* 0x0001580001077983 */ /* 0x000ea80000300800 */
[----:B------:R-:W2:Y:S04]  /*287a0*/  LDL.LU R8, [R1+0x154] ;  /* 0x0001540001087983 */ /* 0x000ea80000300800 */
[----:B------:R-:W2:Y:S04]  /*287b0*/  LDL.LU R9, [R1+0x118] ;  /* 0x0001180001097983 */ /* 0x000ea80000300800 */
[----:B------:R-:W2:Y:S04]  /*287c0*/  LDL.LU R10, [R1+0x114] ;  /* 0x00011400010a7983 */ /* 0x000ea80000300800 */
[----:B------:R-:W-:Y:S04]  /*287d0*/  STS.U16 [R0+UR5+0x8700], R24 ;  /* 0x0087001800007988 */ /* 0x000fe80008000405 */
[----:B------:R-:W2:Y:S04]  /*287e0*/  LDL.LU R11, [R1+0xd8] ;  /* 0x0000d800010b7983 */ /* 0x000ea80000300800 */
[----:B------:R-:W2:Y:S04]  /*287f0*/  LDL.LU R12, [R1+0xd4] ;  /* 0x0000d400010c7983 */ /* 0x000ea80000300800 */
[----:B------:R-:W-:Y:S04]  /*28800*/  STS.U16 [R0+UR5+0x8780], R25 ;  /* 0x0087801900007988 */ /* 0x000fe80008000405 */
[----:B------:R-:W2:Y:S04]  /*28810*/  LDL.LU R13, [R1+0xd0] ;  /* 0x0000d000010d7983 */ /* 0x000ea80000300800 */
[----:B------:R-:W2:Y:S04]  /*28820*/  LDL.LU R14, [R1+0xcc] ;  /* 0x0000cc00010e7983 */ /* 0x000ea80000300800 */
[----:B---3--:R-:W-:Y:S04]  /*28830*/  STS.U16 [R0+UR5+0x8f00], R26 ;  /* 0x008f001a00007988 */ /* 0x008fe80008000405 */
[----:B----4-:R0:W-:Y:S04]  /*28840*/  STS.U16 [R0+UR5+0x8f80], R29 ;  /* 0x008f801d00007988 */ /* 0x0101e80008000405 */
[----:B0-----:R-:W3:Y:S04]  /*28850*/  LDL.LU R29, [R1+0xc8] ;  /* 0x0000c800011d7983 */ /* 0x001ee80000300800 */
        /* <DEDUP_REMOVED lines=12> */
[----:B------:R0:W-:Y:S04]  /*28920*/  STS.U16 [R0+UR5+0x9700], R27 ;  /* 0x0097001b00007988 */ /* 0x0001e80008000405 */
[----:B------:R-:W-:Y:S04]  /*28930*/  STS.U16 [R0+UR5+0x9780], R28 ;  /* 0x0097801c00007988 */ /* 0x000fe80008000405 */
[----:B0-----:R-:W4:Y:S04]  /*28940*/  LDL.LU R27, [R1+0x94] ;  /* 0x00009400011b7983 */ /* 0x001f280000300800 */
[----:B------:R-:W-:Y:S04]  /*28950*/  STL [R1+0x3f90], R0 ;  /* 0x003f900001007387 */ /* 0x000fe80000100800 */
[----:B------:R-:W-:Y:S04]  /*28960*/  STL [R1+0x426c], R0 ;  /* 0x00426c0001007387 */ /* 0x000fe80000100800 */
[----:B------:R-:W-:Y:S04]  /*28970*/  STL [R1+0x42dc], R0 ;  /* 0x0042dc0001007387 */ /* 0x000fe80000100800 */
[----:B--2---:R-:W-:Y:S04]  /*28980*/  STS.U16 [R0+UR5+0x9f00], R3 ;  /* 0x009f000300007988 */ /* 0x004fe80008000405 */
[----:B------:R-:W-:Y:S04]  /*28990*/  STS.U16 [R0+UR5+0x9f80], R6 ;  /* 0x009f800600007988 */ /* 0x000fe80008000405 */
        /* <DEDUP_REMOVED lines=8> */
[----:B---3--:R0:W-:Y:S04]  /*28a20*/  STS.U16 [R2+UR5+0x800], R29 ;  /* 0x0008001d02007988 */ /* 0x0081e80008000405 */
[----:B0-----:R-:W2:Y:S04]  /*28a30*/  LDL.LU R29, [R1+0x90] ;  /* 0x00009000011d7983 */ /* 0x001ea80000300800 */
[----:B------:R-:W3:Y:S04]  /*28a40*/  LDL.LU R0, [R1+0x84] ;  /* 0x0000840001007983 */ /* 0x000ee80000300800 */
[----:B---3--:R0:W-:Y:S04]  /*28a50*/  STL [R1+0x42e0], R0 ;  /* 0x0042e00001007387 */ /* 0x0081e80000100800 */
[----:B0-----:R-:W3:Y:S04]  /*28a60*/  LDL.LU R0, [R1+0x88] ;  /* 0x0000880001007983 */ /* 0x001ee80000300800 */
[----:B------:R-:W-:Y:S04]  /*28a70*/  STS.U16 [R2+UR5], R13 ;  /* 0x0000000d02007988 */ /* 0x000fe80008000405 */
[----:B------:R-:W-:Y:S04]  /*28a80*/  STS.U16 [R2+UR5+0x400], R14 ;  /* 0x0004000e02007988 */ /* 0x000fe80008000405 */
[----:B----4-:R-:W-:Y:S04]  /*28a90*/  STS.U16 [R2+UR5+0xc00], R15 ;  /* 0x000c000f02007988 */ /* 0x010fe80008000405 */
[----:B------:R-:W-:Y:S04]  /*28aa0*/  STS.U16 [R2+UR5+0x1000], R16 ;  /* 0x0010001002007988 */ /* 0x000fe80008000405 */
[----:B------:R-:W-:Y:S04]  /*28ab0*/  STS.U16 [R2+UR5+0x1400], R17 ;  /* 0x0014001102007988 */ /* 0x000fe80008000405 */
[----:B------:R-:W-:Y:S04]  /*28ac0*/  STS.U16 [R2+UR5+0x1800], R18 ;  /* 0x0018001202007988 */ /* 0x000fe80008000405 */
[----:B------:R-:W-:Y:S04]  /*28ad0*/  STS.U16 [R2+UR5+0x1c00], R19 ;  /* 0x001c001302007988 */ /* 0x000fe80008000405 */
[----:B------:R-:W-:Y:S04]  /*28ae0*/  STS.U16 [R2+UR5+0x2000], R20 ;  /* 0x0020001402007988 */ /* 0x000fe80008000405 */
[----:B------:R-:W-:Y:S04]  /*28af0*/  STS.U16 [R2+UR5+0x2400], R21 ;  /* 0x0024001502007988 */ /* 0x000fe80008000405 */
[----:B---3--:R0:W-:Y:S04]  /*28b00*/  STL [R1+0x42e4], R0 ;  /* 0x0042e40001007387 */ /* 0x0081e80000100800 */
        /* <DEDUP_REMOVED lines=19> */
[----:B------:R-:W4:Y:S04]  /*28c40*/  LDL.LU R21, [R1+0x2c] ;  /* 0x00002c0001157983 */ /* 0x000f280000300800 */
[----:B------:R1:W-:Y:S04]  /*28c50*/  STS.U16 [R2+UR5+0x2c00], R23 ;  /* 0x002c001702007988 */ /* 0x0003e80008000405 */
[----:B------:R0:W-:Y:S04]  /*28c60*/  STS.U16 [R2+UR5+0x3000], R24 ;  /* 0x0030001802007988 */ /* 0x0001e80008000405 */
[----:B------:R0:W-:Y:S04]  /*28c70*/  STS.U16 [R2+UR5+0x3400], R25 ;  /* 0x0034001902007988 */ /* 0x0001e80008000405 */
[----:B------:R1:W-:Y:S04]  /*28c80*/  STS.U16 [R2+UR5+0x3800], R26 ;  /* 0x0038001a02007988 */ /* 0x0003e80008000405 */
[----:B------:R2:W-:Y:S04]  /*28c90*/  STS.U16 [R2+UR5+0x3c00], R27 ;  /* 0x003c001b02007988 */ /* 0x0005e80008000405 */
[----:B0-----:R-:W4:Y:S04]  /*28ca0*/  LDL.LU R22, [R1+0x28] ;  /* 0x0000280001167983 */ /* 0x001f280000300800 */
[----:B-1----:R-:W4:Y:S04]  /*28cb0*/  LDL.LU R23, [R1+0x24] ;  /* 0x0000240001177983 */ /* 0x002f280000300800 */
[----:B------:R-:W4:Y:S04]  /*28cc0*/  LDL.LU R24, [R1+0x20] ;  /* 0x0000200001187983 */ /* 0x000f280000300800 */
[----:B------:R-:W4:Y:S04]  /*28cd0*/  LDL.LU R25, [R1+0x1c] ;  /* 0x00001c0001197983 */ /* 0x000f280000300800 */
[----:B------:R-:W4:Y:S04]  /*28ce0*/  LDL.LU R26, [R1+0x18] ;  /* 0x00001800011a7983 */ /* 0x000f280000300800 */
[----:B--2---:R0:W-:Y:S04]  /*28cf0*/  STS.U16 [R2+UR5+0x4000], R29 ;  /* 0x0040001d02007988 */ /* 0x0041e80008000405 */
[----:B------:R-:W2:Y:S04]  /*28d00*/  LDL.LU R27, [R1+0x14] ;  /* 0x00001400011b7983 */ /* 0x000ea80000300800 */
[----:B0-----:R-:W2:Y:S04]  /*28d10*/  LDL.LU R29, [R1+0x10] ;  /* 0x00001000011d7983 */ /* 0x001ea80000300800 */
[----:B------:R-:W2:Y:S04]  /*28d20*/  LDL.LU R4, [R1+0x8] ;  /* 0x0000080001047983 */ /* 0x000ea80000300800 */
[----:B------:R-:W2:Y:S04]  /*28d30*/  LDL.LU R5, [R1+0x4] ;  /* 0x0000040001057983 */ /* 0x000ea80000300800 */
[----:B---3--:R0:W-:Y:S04]  /*28d40*/  STS.U16 [R2+UR5+0x4400], R0 ;  /* 0x0044000002007988 */ /* 0x0081e80008000405 */
[----:B0-----:R-:W3:Y:S04]  /*28d50*/  LDL.LU R0, [R1+0x42e4] ;  /* 0x0042e40001007983 */ /* 0x001ee80000300800 */
[----:B---3--:R0:W-:Y:S04]  /*28d60*/  STS.U16 [R2+UR5+0x4800], R0 ;  /* 0x0048000002007988 */ /* 0x0081e80008000405 */
[----:B0-----:R-:W3:Y:S04]  /*28d70*/  LDL.LU R0, [R1+0x42e0] ;  /* 0x0042e00001007983 */ /* 0x001ee80000300800 */
[----:B----4-:R-:W-:Y:S04]  /*28d80*/  STS.U16 [R2+UR5+0x5000], R28 ;  /* 0x0050001c02007988 */ /* 0x010fe80008000405 */
[----:B------:R-:W-:Y:S04]  /*28d90*/  STS.U16 [R2+UR5+0x5400], R3 ;  /* 0x0054000302007988 */ /* 0x000fe80008000405 */
[----:B------:R-:W-:Y:S04]  /*28da0*/  STS.U16 [R2+UR5+0x5800], R6 ;  /* 0x0058000602007988 */ /* 0x000fe80008000405 */
[----:B------:R-:W-:Y:S04]  /*28db0*/  STS.U16 [R2+UR5+0x5c00], R7 ;  /* 0x005c000702007988 */ /* 0x000fe80008000405 */
[----:B------:R-:W-:Y:S04]  /*28dc0*/  STS.U16 [R2+UR5+0x6000], R8 ;  /* 0x0060000802007988 */ /* 0x000fe80008000405 */
[----:B---3--:R0:W-:Y:S04]  /*28dd0*/  STS.U16 [R2+UR5+0x4c00], R0 ;  /* 0x004c000002007988 */ /* 0x0081e80008000405 */
[----:B0-----:R-:W3:Y:S04]  /*28de0*/  LDL.LU R0, [R1+0x42dc] ;  /* 0x0042dc0001007983 */ /* 0x001ee80000300800 */
[----:B------:R-:W4:Y:S04]  /*28df0*/  LDL.LU R28, [R1+0x42d8] ;  /* 0x0042d800011c7983 */ /* 0x000f280000300800 */
[----:B------:R-:W2:Y:S04]  /*28e00*/  LDL.LU R3, [R1+0x42d4] ;  /* 0x0042d40001037983 */ /* 0x000ea80000300800 */
[----:B------:R-:W3:Y:S04]  /*28e10*/  LDL.LU R6, [R1+0x42d0] ;  /* 0x0042d00001067983 */ /* 0x000ee80000300800 */
[----:B------:R-:W3:Y:S04]  /*28e20*/  LDL.LU R7, [R1+0x42cc] ;  /* 0x0042cc0001077983 */ /* 0x000ee80000300800 */
[----:B------:R-:W3:Y:S04]  /*28e30*/  LDL.LU R8, [R1+0x42c8] ;  /* 0x0042c80001087983 */ /* 0x000ee80000300800 */
[----:B------:R0:W-:Y:S04]  /*28e40*/  STS.U16 [R2+UR5+0x6400], R9 ;  /* 0x0064000902007988 */ /* 0x0001e80008000405 */
[----:B------:R1:W-:Y:S04]  /*28e50*/  STS.U16 [R2+UR5+0x6800], R10 ;  /* 0x0068000a02007988 */ /* 0x0003e80008000405 */
[----:B------:R0:W-:Y:S04]  /*28e60*/  STS.U16 [R2+UR5+0x6c00], R11 ;  /* 0x006c000b02007988 */ /* 0x0001e80008000405 */
[----:B------:R0:W-:Y:S04]  /*28e70*/  STS.U16 [R2+UR5+0x7000], R12 ;  /* 0x0070000c02007988 */ /* 0x0001e80008000405 */
[----:B------:R1:W-:Y:S04]  /*28e80*/  STS.U16 [R2+UR5+0x7400], R13 ;  /* 0x0074000d02007988 */ /* 0x0003e80008000405 */
[----:B------:R1:W-:Y:S04]  /*28e90*/  STS.U16 [R2+UR5+0x7800], R14 ;  /* 0x0078000e02007988 */ /* 0x0003e80008000405 */
[----:B0-----:R-:W3:Y:S04]  /*28ea0*/  LDL.LU R9, [R1+0x42c4] ;  /* 0x0042c40001097983 */ /* 0x001ee80000300800 */
[----:B-1----:R-:W3:Y:S04]  /*28eb0*/  LDL.LU R10, [R1+0x42c0] ;  /* 0x0042c000010a7983 */ /* 0x002ee80000300800 */
[----:B------:R-:W3:Y:S04]  /*28ec0*/  LDL.LU R11, [R1+0x42bc] ;  /* 0x0042bc00010b7983 */ /* 0x000ee80000300800 */
[----:B------:R-:W4:Y:S04]  /*28ed0*/  LDL.LU R12, [R1+0x42b8] ;  /* 0x0042b800010c7983 */ /* 0x000f280000300800 */
[----:B------:R-:W3:Y:S04]  /*28ee0*/  LDL.LU R13, [R1+0x42b4] ;  /* 0x0042b400010d7983 */ /* 0x000ee80000300800 */
[----:B------:R-:W3:Y:S04]  /*28ef0*/  LDL.LU R14, [R1+0x42b0] ;  /* 0x0042b000010e7983 */ /* 0x000ee80000300800 */
[----:B------:R0:W-:Y:S04]  /*28f00*/  STS.U16 [R2+UR5+0x7c00], R15 ;  /* 0x007c000f02007988 */ /* 0x0001e80008000405 */
[----:B0-----:R-:W3:Y:S04]  /*28f10*/  LDL.LU R15, [R1+0x42ac] ;  /* 0x0042ac00010f7983 */ /* 0x001ee80000300800 */
[----:B------:R-:W3:Y:S04]  /*28f20*/  LDL.LU R2, [R1+0xc] ;  /* 0x00000c0001027983 */ /* 0x000ee80000300800 */
[----:B--2---:R0:W-:Y:S04]  /*28f30*/  STS.U16 [R3+UR5+0x80], R16 ;  /* 0x0000801003007988 */ /* 0x0041e80008000405 */
[----:B------:R1:W-:Y:S04]  /*28f40*/  STS.U16 [R3+UR5+0x480], R17 ;  /* 0x0004801103007988 */ /* 0x0003e80008000405 */
[----:B------:R2:W-:Y:S04]  /*28f50*/  STS.U16 [R3+UR5+0x880], R18 ;  /* 0x0008801203007988 */ /* 0x0005e80008000405 */
[----:B------:R0:W-:Y:S04]  /*28f60*/  STS.U16 [R3+UR5+0xc80], R19 ;  /* 0x000c801303007988 */ /* 0x0001e80008000405 */
[----:B------:R1:W-:Y:S04]  /*28f70*/  STS.U16 [R3+UR5+0x1080], R20 ;  /* 0x0010801403007988 */ /* 0x0003e80008000405 */
[----:B------:R2:W-:Y:S04]  /*28f80*/  STS.U16 [R3+UR5+0x1480], R21 ;  /* 0x0014801503007988 */ /* 0x0005e80008000405 */
[----:B0-----:R-:W4:Y:S04]  /*28f90*/  LDL.LU R16, [R1+0x42a8] ;  /* 0x0042a80001107983 */ /* 0x001f280000300800 */
[----:B-1----:R-:W4:Y:S04]  /*28fa0*/  LDL.LU R17, [R1+0x42a4] ;  /* 0x0042a40001117983 */ /* 0x002f280000300800 */
[----:B--2---:R-:W2:Y:S04]  /*28fb0*/  LDL.LU R18, [R1+0x42a0] ;  /* 0x0042a00001127983 */ /* 0x004ea80000300800 */
[----:B------:R-:W2:Y:S04]  /*28fc0*/  LDL.LU R19, [R1+0x429c] ;  /* 0x00429c0001137983 */ /* 0x000ea80000300800 */
[----:B------:R-:W2:Y:S04]  /*28fd0*/  LDL.LU R20, [R1+0x4298] ;  /* 0x0042980001147983 */ /* 0x000ea80000300800 */
[----:B------:R-:W2:Y:S04]  /*28fe0*/  LDL.LU R21, [R1+0x4294] ;  /* 0x0042940001157983 */ /* 0x000ea80000300800 */
[----:B------:R0:W-:Y:S04]  /*28ff0*/  STS.U16 [R3+UR5+0x1880], R22 ;  /* 0x0018801603007988 */ /* 0x0001e80008000405 */
[----:B------:R1:W-:Y:S04]  /*29000*/  STS.U16 [R3+UR5+0x1c80], R23 ;  /* 0x001c801703007988 */ /* 0x0003e80008000405 */
[----:B------:R0:W-:Y:S04]  /*29010*/  STS.U16 [R3+UR5+0x2080], R24 ;  /* 0x0020801803007988 */ /* 0x0001e80008000405 */
[----:B------:R0:W-:Y:S04]  /*29020*/  STS.U16 [R3+UR5+0x2480], R25 ;  /* 0x0024801903007988 */ /* 0x0001e80008000405 */
[----:B------:R1:W-:Y:S04]  /*29030*/  STS.U16 [R3+UR5+0x2880], R26 ;  /* 0x0028801a03007988 */ /* 0x0003e80008000405 */
[----:B------:R3:W-:Y:S04]  /*29040*/  STS.U16 [R3+UR5+0x2c80], R27 ;  /* 0x002c801b03007988 */ /* 0x0007e80008000405 */
[----:B0-----:R-:W2:Y:S04]  /*29050*/  LDL.LU R22, [R1+0x4290] ;  /* 0x0042900001167983 */ /* 0x001ea80000300800 */
[----:B-1----:R-:W2:Y:S04]  /*29060*/  LDL.LU R23, [R1+0x428c] ;  /* 0x00428c0001177983 */ /* 0x002ea80000300800 */
[----:B------:R-:W2:Y:S04]  /*29070*/  LDL.LU R24, [R1+0x4288] ;  /* 0x0042880001187983 */ /* 0x000ea80000300800 */
[----:B------:R-:W2:Y:S04]  /*29080*/  LDL.LU R25, [R1+0x4284] ;  /* 0x0042840001197983 */ /* 0x000ea80000300800 */
[----:B------:R-:W2:Y:S04]  /*29090*/  LDL.LU R26, [R1+0x4280] ;  /* 0x00428000011a7983 */ /* 0x000ea80000300800 */
[----:B---3--:R-:W3:Y:S04]  /*290a0*/  LDL.LU R27, [R1+0x427c] ;  /* 0x00427c00011b7983 */ /* 0x008ee80000300800 */
[----:B------:R0:W-:Y:S04]  /*290b0*/  STS.U16 [R3+UR5+0x3080], R29 ;  /* 0x0030801d03007988 */ /* 0x0001e80008000405 */
[----:B0-----:R-:W2:Y:S04]  /*290c0*/  LDL.LU R29, [R1+0x4278] ;  /* 0x00427800011d7983 */ /* 0x001ea80000300800 */
[----:B------:R-:W-:Y:S04]  /*290d0*/  STS.U16 [R3+UR5+0x3480], R2 ;  /* 0x0034800203007988 */ /* 0x000fe80008000405 */
[----:B------:R-:W-:Y:S04]  /*290e0*/  STS.U16 [R3+UR5+0x3880], R4 ;  /* 0x0038800403007988 */ /* 0x000fe80008000405 */
[----:B------:R-:W-:Y:S01]  /*290f0*/  STS.U16 [R3+UR5+0x3c80], R5 ;  /* 0x003c800503007988 */ /* 0x000fe20008000405 */
[----:B------:R-:W-:-:S03]  /*29100*/  PRMT R0, RZ, 0x7610, R0 ;  /* 0x00007610ff007816 */ /* 0x000fc60000000000 */
[----:B--2---:R0:W-:Y:S04]  /*29110*/  STS.U16 [R3+UR5+0x4080], R29 ;  /* 0x0040801d03007988 */ /* 0x0041e80008000405 */
[----:B0-----:R-:W2:Y:S04]  /*29120*/  LDL.LU R29, [R1+0x4274] ;  /* 0x00427400011d7983 */ /* 0x001ea80000300800 */
[----:B------:R-:W2:Y:S04]  /*29130*/  LDL R5, [R1+0x1314] ;  /* 0x0013140001057983 */ /* 0x000ea80000100800 */
[----:B------:R-:W2:Y:S04]  /*29140*/  LDL R4, [R1+0x19e4] ;  /* 0x0019e40001047983 */ /* 0x000ea80000100800 */
[----:B---3--:R-:W-:Y:S04]  /*29150*/  STS.U16 [R3+UR5+0x4480], R27 ;  /* 0x0044801b03007988 */ /* 0x008fe80008000405 */
[----:B------:R-:W-:Y:S04]  /*29160*/  STS.U16 [R3+UR5+0x4880], R26 ;  /* 0x0048801a03007988 */ /* 0x000fe80008000405 */
[----:B------:R-:W-:Y:S04]  /*29170*/  STL [R1+0x4010], R27 ;  /* 0x0040101b01007387 */ /* 0x000fe80000100800 */
        /* <DEDUP_REMOVED lines=12> */
[----:B--2---:R-:W2:Y:S04]  /*29240*/  @!P0 LDG.E.U16 R0, desc[UR8][R4.64] ;  /* 0x0000000804008981 */ /* 0x004ea8000c1e1500 */
[----:B------:R-:W-:Y:S04]  /*29250*/  STS.U16 [R3+UR5+0x6480], R19 ;  /* 0x0064801303007988 */ /* 0x000fe80008000405 */
[----:B------:R-:W-:Y:S04]  /*29260*/  STL [R1+0x402c], R27 ;  /* 0x00402c1b01007387 */ /* 0x000fe80000100800 */
[----:B------:R-:W-:Y:S04]  /*29270*/  STS.U16 [R3+UR5+0x6880], R18 ;  /* 0x0068801203007988 */ /* 0x000fe80008000405 */
[----:B------:R-:W-:Y:S04]  /*29280*/  STL [R1+0x4030], R27 ;  /* 0x0040301b01007387 */ /* 0x000fe80000100800 */
[----:B----4-:R-:W-:Y:S04]  /*29290*/  STS.U16 [R3+UR5+0x6c80], R17 ;  /* 0x006c801103007988 */ /* 0x010fe80008000405 */
[----:B------:R-:W-:Y:S04]  /*292a0*/  STL [R1+0x4034], R27 ;  /* 0x0040341b01007387 */ /* 0x000fe80000100800 */
[----:B------:R-:W-:Y:S04]  /*292b0*/  STS.U16 [R3+UR5+0x7080], R16 ;  /* 0x0070801003007988 */ /* 0x000fe80008000405 */
[----:B------:R-:W-:Y:S04]  /*292c0*/  STL [R1+0x4038], R27 ;  /* 0x0040381b01007387 */ /* 0x000fe80000100800 */
[----:B------:R-:W-:Y:S04]  /*292d0*/  STS.U16 [R3+UR5+0x7480], R15 ;  /* 0x0074800f03007988 */ /* 0x000fe80008000405 */
[----:B------:R-:W-:Y:S04]  /*292e0*/  STL [R1+0x403c], R27 ;  /* 0x00403c1b01007387 */ /* 0x000fe80000100800 */
[----:B------:R-:W-:Y:S04]  /*292f0*/  STS.U16 [R3+UR5+0x7880], R14 ;  /* 0x0078800e03007988 */ /* 0x000fe80008000405 */
[----:B------:R-:W-:Y:S04]  /*29300*/  STL [R1+0x4040], R27 ;  /* 0x0040401b01007387 */ /* 0x000fe80000100800 */
[----:B------:R0:W-:Y:S04]  /*29310*/  STS.U16 [R3+UR5+0x7c80], R13 ;  /* 0x007c800d03007988 */ /* 0x0001e80008000405 */
        /* <DEDUP_REMOVED lines=10> */
[----:B0-----:R-:W3:Y:S04]  /*293c0*/  LDL.LU R3, [R1+0x1ad8] ;  /* 0x001ad80001037983 */ /* 0x001ee80000300800 */
[----:B------:R-:W-:Y:S04]  /*293d0*/  STS.U16 [R28+UR5+0x1500], R7 ;  /* 0x001500071c007988 */ /* 0x000fe80008000405 */
[----:B------:R-:W4:Y:S04]  /*293e0*/  LDL.LU R2, [R1+0x1ae0] ;  /* 0x001ae00001027983 */ /* 0x000f280000300800 */
[----:B------:R0:W-:Y:S04]  /*293f0*/  STS.U16 [R28+UR5+0x1900], R6 ;  /* 0x001900061c007988 */ /* 0x0001e80008000405 */
[----:B0-----:R-:W3:Y:S04]  /*29400*/  LDL.LU R28, [R1+0x4270] ;  /* 0x00427000011c7983 */ /* 0x001ee80000300800 */
[----:B--2---:R0:W-:Y:S04]  /*29410*/  STL [R1+0x298], R0 ;  /* 0x0002980001007387 */ /* 0x0041e80000100800 */
[----:B0-----:R-:W2:Y:S04]  /*29420*/  LDL.LU R0, [R1+0x426c] ;  /* 0x00426c0001007983 */ /* 0x001ea80000300800 */
[----:B------:R-:W2:Y:S04]  /*29430*/  LDL R4, [R1+0x1310] ;  /* 0x0013100001047983 */ /* 0x000ea80000100800 */
[----:B------:R-:W2:Y:S01]  /*29440*/  LDL R5, [R1+0x19e0] ;  /* 0x0019e00001057983 */ /* 0x000ea20000100800 */
[----:B---3--:R-:W-:-:S02]  /*29450*/  PRMT R28, RZ, 0x7610, R28 ;  /* 0x00007610ff1c7816 */ /* 0x008fc4000000001c */
[----:B--2---:R-:W-:-:S04]  /*29460*/  @!P0 LOP3.LUT R5, R5, R4, RZ, 0x3c, !PT ;  /* 0x0000000405058212 */ /* 0x004fc800078e3cff */
        /* <DEDUP_REMOVED lines=888> */
[----:B------:R-:W3:Y:S02]  /*2cbf0*/  LDL R5, [R1+0x1594] ;  /* 0x0015940001057983 */ /* 0x000ee40000100800 */
[----:B---3--:R-:W-:-:S02]  /*2cc00*/  @!P0 LOP3.LUT R5, R5, R4, RZ, 0x3c, !PT ;  /* 0x0000000405058212 */ /* 0x008fc400078e3cff */
[----:B--2---:R-:W-:Y:S02]  /*2cc10*/  PRMT R28, RZ, 0x7610, R28 ;  /* 0x00007610ff1c7816 */ /* 0x004fe4000000001c */
        /* <DEDUP_REMOVED lines=245> */
[----:B------:R0:W3:Y:S04]  /*2db70*/  @!P0 LDG.E.U16 R0, desc[UR8][R4.64] ;  /* 0x0000000804008981 */ /* 0x0000e8000c1e1500 */
[----:B------:R-:W0:Y:S04]  /*2db80*/  LDL R4, [R1+0x1460] ;  /* 0x0014600001047983 */ /* 0x000e280000100800 */
[----:B------:R-:W0:Y:S01]  /*2db90*/  LDL R5, [R1+0x1464] ;  /* 0x0014640001057983 */ /* 0x000e220000100800 */
[----:B--2---:R-:W-:Y:S02]  /*2dba0*/  PRMT R28, RZ, 0x7610, R28 ;  /* 0x00007610ff1c7816 */ /* 0x004fe4000000001c */
[----:B0-----:R-:W-:-:S04]  /*2dbb0*/  @!P0 LOP3.LUT R5, R5, R4, RZ, 0x3c, !PT ;  /* 0x0000000405058212 */ /* 0x001fc800078e3cff */
[----:B------:R-:W-:-:S04]  /*2dbc0*/  @!P0 LOP3.LUT R4, R5, R4, RZ, 0x3c, !PT ;  /* 0x0000000405048212 */ /* 0x000fc800078e3cff */
[----:B------:R-:W-:-:S05]  /*2dbd0*/  @!P0 LOP3.LUT R5, R5, R4, RZ, 0x3c, !PT ;  /* 0x0000000405058212 */ /* 0x000fca00078e3cff */
[----:B------:R-:W2:Y:S04]  /*2dbe0*/  @!P0 LDG.E.U16 R28, desc[UR8][R4.64] ;  /* 0x00000008041c8981 */ /* 0x000ea8000c1e1500 */
[----:B---3--:R-:W-:Y:S04]  /*2dbf0*/  STL [R1+0x3fd8], R0 ;  /* 0x003fd80001007387 */ /* 0x008fe80000100800 */
        /* <DEDUP_REMOVED lines=17> */
[----:B------:R0:W2:Y:S04]  /*2dd10*/  @!P0 LDG.E.U16 R28, desc[UR8][R4.64] ;  /* 0x00000008041c8981 */ /* 0x0000a8000c1e1500 */
[----:B------:R-:W0:Y:S04]  /*2dd20*/  LDL R4, [R1+0x1438] ;  /* 0x0014380001047983 */ /* 0x000e280000100800 */
[----:B------:R-:W0:Y:S01]  /*2dd30*/  LDL R5, [R1+0x143c] ;  /* 0x00143c0001057983 */ /* 0x000e220000100800 */
[----:B------:R-:W-:Y:S02]  /*2dd40*/  PRMT R29, RZ, 0x7610, R29 ;  /* 0x00007610ff1d7816 */ /* 0x000fe4000000001d */
[----:B0-----:R-:W-:-:S04]  /*2dd50*/  @!P0 LOP3.LUT R5, R5, R4, RZ, 0x3c, !PT ;  /* 0x0000000405058212 */ /* 0x001fc800078e3cff */
[----:B------:R-:W-:-:S04]  /*2dd60*/  @!P0 LOP3.LUT R4, R5, R4, RZ, 0x3c, !PT ;  /* 0x0000000405048212 */ /* 0x000fc800078e3cff */
[----:B------:R-:W-:-:S05]  /*2dd70*/  @!P0 LOP3.LUT R5, R5, R4, RZ, 0x3c, !PT ;  /* 0x0000000405058212 */ /* 0x000fca00078e3cff */
[----:B------:R-:W3:Y:S04]  /*2dd80*/  @!P0 LDG.E.U16 R29, desc[UR8][R4.64] ;  /* 0x00000008041d8981 */ /* 0x000ee8000c1e1500 */
[----:B--2---:R-:W-:Y:S04]  /*2dd90*/  STL [R1+0x3f80], R28 ;  /* 0x003f801c01007387 */ /* 0x004fe80000100800 */
[----:B---3--:R0:W-:Y:S04]  /*2dda0*/  STL [R1+0x8c], R29 ;  /* 0x00008c1d01007387 */ /* 0x0081e80000100800 */
        /* <DEDUP_REMOVED lines=178> */
[----:B------:R-:W-:Y:S02]  /*2e8d0*/  PRMT R28, RZ, 0x7610, R28 ;  /* 0x00007610ff1c7816 */ /* 0x000fe4000000001c */
[----:B0-----:R-:W-:-:S04]  /*2e8e0*/  @!P0 LOP3.LUT R5, R5, R4, RZ, 0x3c, !PT ;  /* 0x0000000405058212 */ /* 0x001fc800078e3cff */
[----:B------:R-:W-:-:S04]  /*2e8f0*/  @!P0 LOP3.LUT R4, R5, R4, RZ, 0x3c, !PT ;  /* 0x0000000405048212 */ /* 0x000fc800078e3cff */
[----:B------:R-:W-:Y:S01]  /*2e900*/  @!P0 LOP3.LUT R5, R5, R4, RZ, 0x3c, !PT ;  /* 0x0000000405058212 */ /* 0x000fe200078e3cff */
[----:B---3--:R0:W-:Y:S04]  /*2e910*/  STL [R1+0x3fdc], R29 ;  /* 0x003fdc1d01007387 */ /* 0x0081e80000100800 */
[----:B------:R1:W3:Y:S04]  /*2e920*/  @!P0 LDG.E.U16 R28, desc[UR8][R4.64] ;  /* 0x00000008041c8981 */ /* 0x0002e8000c1e1500 */
[----:B------:R-:W1:Y:S04]  /*2e930*/  LDL R4, [R1+0x133c] ;  /* 0x00133c0001047983 */ /* 0x000e680000100800 */
[----:B------:R-:W1:Y:S01]  /*2e940*/  LDL R5, [R1+0x19f4] ;  /* 0x0019f40001057983 */ /* 0x000e620000100800 */
[----:B0-----:R-:W-:-:S02]  /*2e950*/  PRMT R29, RZ, 0x7610, R29 ;  /* 0x00007610ff1d7816 */ /* 0x001fc4000000001d */
[----:B-1----:R-:W-:-:S04]  /*2e960*/  @!P0 LOP3.LUT R5, R5, R4, RZ, 0x3c, !PT ;  /* 0x0000000405058212 */ /* 0x002fc800078e3cff */
[----:B------:R-:W-:-:S04]  /*2e970*/  @!P0 LOP3.LUT R4, R5, R4, RZ, 0x3c, !PT ;  /* 0x0000000405048212 */ /* 0x000fc800078e3cff */
[----:B------:R-:W-:Y:S01]  /*2e980*/  @!P0 LOP3.LUT R5, R5, R4, RZ, 0x3c, !PT ;  /* 0x0000000405058212 */ /* 0x000fe200078e3cff */
[----:B---3--:R-:W-:Y:S04]  /*2e990*/  STL [R1+0x3fb8], R28 ;  /* 0x003fb81c01007387 */ /* 0x008fe80000100800 */
[----:B------:R0:W3:Y:S04]  /*2e9a0*/  @!P0 LDG.E.U16 R29, desc[UR8][R4.64] ;  /* 0x00000008041d8981 */ /* 0x0000e8000c1e1500 */
[----:B------:R-:W0:Y:S04]  /*2e9b0*/  LDL R4, [R1+0x19f8] ;  /* 0x0019f80001047983 */ /* 0x000e280000100800 */
[----:B------:R-:W0:Y:S01]  /*2e9c0*/  LDL R5, [R1+0x1a34] ;  /* 0x001a340001057983 */ /* 0x000e220000100800 */
[----:B--2---:R-:W-:-:S02]  /*2e9d0*/  PRMT R27, RZ, 0x7610, R27 ;  /* 0x00007610ff1b7816 */ /* 0x004fc4000000001b */
[----:B0-----:R-:W-:-:S04]  /*2e9e0*/  @!P0 LOP3.LUT R5, R5, R4, RZ, 0x3c, !PT ;  /* 0x0000000405058212 */ /* 0x001fc800078e3cff */
[----:B------:R-:W-:-:S04]  /*2e9f0*/  @!P0 LOP3.LUT R4, R5, R4, RZ, 0x3c, !PT ;  /* 0x0000000405048212 */ /* 0x000fc800078e3cff */
[----:B------:R-:W-:-:S05]  /*2ea00*/  @!P0 LOP3.LUT R5, R5, R4, RZ, 0x3c, !PT ;  /* 0x0000000405058212 */ /* 0x000fca00078e3cff */
[----:B------:R-:W2:Y:S04]  /*2ea10*/  @!P0 LDG.E.U16 R27, desc[UR8][R4.64] ;  /* 0x00000008041b8981 */ /* 0x000ea8000c1e1500 */
[----:B---3--:R0:W-:Y:S04]  /*2ea20*/  STL [R1+0x24], R29 ;  /* 0x0000241d01007387 */ /* 0x0081e80000100800 */
[----:B0-----:R-:W3:Y:S04]  /*2ea30*/  LDL R29, [R1+0x1a3c] ;  /* 0x001a3c00011d7983 */ /* 0x001ee80000100800 */
[----:B--2---:R0:W-:Y:S04]  /*2ea40*/  STL [R1+0x20], R27 ;  /* 0x0000201b01007387 */ /* 0x0041e80000100800 */
[----:B0-----:R-:W2:Y:S04]  /*2ea50*/  LDL.LU R27, [R1+0x4024] ;  /* 0x00402400011b7983 */ /* 0x001ea80000300800 */
[----:B------:R-:W2:Y:S04]  /*2ea60*/  LDL R4, [R1+0x1a38] ;  /* 0x001a380001047983 */ /* 0x000ea80000100800 */
[----:B------:R-:W2:Y:S02]  /*2ea70*/  LDL R5, [R1+0x1a74] ;  /* 0x001a740001057983 */ /* 0x000ea40000100800 */
[----:B--2---:R-:W-:-:S02]  /*2ea80*/  @!P0 LOP3.LUT R5, R5, R4, RZ, 0x3c, !PT ;  /* 0x0000000405058212 */ /* 0x004fc400078e3cff */
[----:B------:R-:W-:Y:S02]  /*2ea90*/  PRMT R27, RZ, 0x7610, R27 ;  /* 0x00007610ff1b7816 */ /* 0x000fe4000000001b */
[----:B------:R-:W-:-:S04]  /*2eaa0*/  @!P0 LOP3.LUT R4, R5, R4, RZ, 0x3c, !PT ;  /* 0x0000000405048212 */ /* 0x000fc800078e3cff */
[----:B------:R-:W-:-:S05]  /*2eab0*/  @!P0 LOP3.LUT R5, R5, R4, RZ, 0x3c, !PT ;  /* 0x0000000405058212 */ /* 0x000fca00078e3cff */
[----:B------:R-:W2:Y:S04]  /*2eac0*/  @!P0 LDG.E.U16 R27, desc[UR8][R4.64] ;  /* 0x00000008041b8981 */ /* 0x000ea8000c1e1500 */
        /* <DEDUP_REMOVED lines=26> */
[----:B------:R3:W2:Y:S04]  /*2ec70*/  @!P0 LDG.E.U16 R0, desc[UR8][R4.64] ;  /* 0x0000000804008981 */ /* 0x0006a8000c1e1500 */
[----:B------:R-:W4:Y:S01]  /*2ec80*/  LDL R5, [R1+0x1a00] ;  /* 0x001a000001057983 */ /* 0x000f220000100800 */
[----:B------:R-:W-:Y:S01]  /*2ec90*/  PRMT R28, RZ, 0x7610, R28 ;  /* 0x00007610ff1c7816 */ /* 0x000fe2000000001c */
[----:B---3--:R-:W-:Y:S02]  /*2eca0*/  @!P0 IMAD.MOV.U32 R4, RZ, RZ, R29 ;  /* 0x000000ffff048224 */ /* 0x008fe400078e001d */
[----:B--2---:R-:W-:Y:S01]  /*2ecb0*/  STL [R1+0x3ffc], R0 ;  /* 0x003ffc0001007387 */ /* 0x004fe20000100800 */
[----:B------:R-:W-:-:S03]  /*2ecc0*/  PRMT R27, RZ, 0x7610, R27 ;  /* 0x00007610ff1b7816 */ /* 0x000fc6000000001b */
[----:B------:R-:W2:Y:S04]  /*2ecd0*/  LDL R29, [R1+0x1334] ;  /* 0x00133400011d7983 */ /* 0x000ea80000100800 */
[----:B----4-:R0:W3:Y:S04]  /*2ece0*/  @!P0 LDG.E.U16 R28, desc[UR8][R4.64] ;  /* 0x00000008041c8981 */ /* 0x0100e8000c1e1500 */
[----:B------:R-:W0:Y:S04]  /*2ecf0*/  LDL R4, [R1+0x1a40] ;  /* 0x001a400001047983 */ /* 0x000e280000100800 */
[----:B------:R-:W0:Y:S02]  /*2ed00*/  LDL R5, [R1+0x1a7c] ;  /* 0x001a7c0001057983 */ /* 0x000e240000100800 */
[----:B0-----:R-:W-:-:S04]  /*2ed10*/  @!P0 LOP3.LUT R5, R5, R4, RZ, 0x3c, !PT ;  /* 0x0000000405058212 */ /* 0x001fc800078e3cff */
[----:B------:R-:W-:-:S04]  /*2ed20*/  @!P0 LOP3.LUT R4, R5, R4, RZ, 0x3c, !PT ;  /* 0x0000000405048212 */ /* 0x000fc800078e3cff */
[----:B------:R-:W-:-:S05]  /*2ed30*/  @!P0 LOP3.LUT R5, R5, R4, RZ, 0x3c, !PT ;  /* 0x0000000405058212 */ /* 0x000fca00078e3cff */
[----:B------:R-:W4:Y:S04]  /*2ed40*/  @!P0 LDG.E.U16 R27, desc[UR8][R4.64] ;  /* 0x00000008041b8981 */ /* 0x000f28000c1e1500 */
[----:B---3--:R0:W-:Y:S04]  /*2ed50*/  STL [R1+0xc], R28 ;  /* 0x00000c1c01007387 */ /* 0x0081e80000100800 */
[----:B0-----:R-:W3:Y:S04]  /*2ed60*/  LDL R28, [R1+0x1a04] ;  /* 0x001a0400011c7983 */ /* 0x001ee80000100800 */
[----:B----4-:R0:W-:Y:S04]  /*2ed70*/  STL [R1+0x8], R27 ;  /* 0x0000081b01007387 */ /* 0x0101e80000100800 */
[----:B0-----:R-:W4:Y:S04]  /*2ed80*/  LDL.LU R27, [R1+0x4014] ;  /* 0x00401400011b7983 */ /* 0x001f280000300800 */
[----:B------:R-:W2:Y:S04]  /*2ed90*/  LDL R4, [R1+0x1a80] ;  /* 0x001a800001047983 */ /* 0x000ea80000100800 */
[----:B------:R-:W2:Y:S02]  /*2eda0*/  LDL R5, [R1+0x1abc] ;  /* 0x001abc0001057983 */ /* 0x000ea40000100800 */
[----:B--2---:R-:W-:-:S02]  /*2edb0*/  @!P0 LOP3.LUT R5, R5, R4, RZ, 0x3c, !PT ;  /* 0x0000000405058212 */ /* 0x004fc400078e3cff */
[----:B----4-:R-:W-:Y:S02]  /*2edc0*/  PRMT R27, RZ, 0x7610, R27 ;  /* 0x00007610ff1b7816 */ /* 0x010fe4000000001b */
[----:B------:R-:W-:-:S04]  /*2edd0*/  @!P0 LOP3.LUT R4, R5, R4, RZ, 0x3c, !PT ;  /* 0x0000000405048212 */ /* 0x000fc800078e3cff */
[----:B------:R-:W-:-:S05]  /*2ede0*/  @!P0 LOP3.LUT R5, R5, R4, RZ, 0x3c, !PT ;  /* 0x0000000405058212 */ /* 0x000fca00078e3cff */
[----:B------:R-:W2:Y:S04]  /*2edf0*/  @!P0 LDG.E.U16 R27, desc[UR8][R4.64] ;  /* 0x00000008041b8981 */ /* 0x000ea8000c1e1500 */
[----:B--2---:R0:W-:Y:S04]  /*2ee00*/  STL [R1+0x4], R27 ;  /* 0x0000041b01007387 */ /* 0x0041e80000100800 */
[----:B0-----:R-:W2:Y:S04]  /*2ee10*/  LDL.LU R27, [R1+0x4010] ;  /* 0x00401000011b7983 */ /* 0x001ea80000300800 */
[----:B------:R-:W4:Y:S04]  /*2ee20*/  LDL R4, [R1+0x1ac0] ;  /* 0x001ac00001047983 */ /* 0x000f280000100800 */
[----:B------:R-:W4:Y:S01]  /*2ee30*/  LDL R5, [R1+0x1af8] ;  /* 0x001af80001057983 */ /* 0x000f220000100800 */
[----:B------:R-:W-:-:S02]  /*2ee40*/  PRMT R0, RZ, 0x7610, R0 ;  /* 0x00007610ff007816 */ /* 0x000fc40000000000 */
[----:B----4-:R-:W-:-:S04]  /*2ee50*/  @!P0 LOP3.LUT R5, R5, R4, RZ, 0x3c, !PT ;  /* 0x0000000405058212 */ /* 0x010fc800078e3cff */
[----:B------:R-:W-:-:S04]  /*2ee60*/  @!P0 LOP3.LUT R4, R5, R4, RZ, 0x3c, !PT ;  /* 0x0000000405048212 */ /* 0x000fc800078e3cff */
[----:B------:R-:W-:-:S05]  /*2ee70*/  @!P0 LOP3.LUT R5, R5, R4, RZ, 0x3c, !PT ;  /* 0x0000000405058212 */ /* 0x000fca00078e3cff */
[----:B------:R0:W4:Y:S04]  /*2ee80*/  @!P0 LDG.E.U16 R0, desc[UR8][R4.64] ;  /* 0x0000000804008981 */ /* 0x000128000c1e1500 */
[----:B------:R-:W0:Y:S04]  /*2ee90*/  LDL R4, [R1+0x1358] ;  /* 0x0013580001047983 */ /* 0x000e280000100800 */
[----:B------:R-:W0:Y:S01]  /*2eea0*/  LDL R5, [R1+0x135c] ;  /* 0x00135c0001057983 */ /* 0x000e220000100800 */
[----:B--2---:R-:W-:Y:S02]  /*2eeb0*/  PRMT R27, RZ, 0x7610, R27 ;  /* 0x00007610ff1b7816 */ /* 0x004fe4000000001b */
[----:B0-----:R-:W-:-:S04]  /*2eec0*/  @!P0 LOP3.LUT R5, R5, R4, RZ, 0x3c, !PT ;  /* 0x0000000405058212 */ /* 0x001fc800078e3cff */
[----:B------:R-:W-:-:S04]  /*2eed0*/  @!P0 LOP3.LUT R4, R5, R4, RZ, 0x3c, !PT ;  /* 0x0000000405048212 */ /* 0x000fc800078e3cff */
[----:B------:R-:W-:-:S05]  /*2eee0*/  @!P0 LOP3.LUT R5, R5, R4, RZ, 0x3c, !PT ;  /* 0x0000000405058212 */ /* 0x000fca00078e3cff */
[----:B------:R3:W2:Y:S04]  /*2eef0*/  @!P0 LDG.E.U16 R27, desc[UR8][R4.64] ;  /* 0x00000008041b8981 */ /* 0x0006a8000c1e1500 */
[----:B----4-:R0:W-:Y:S01]  /*2ef00*/  STL [R1], R0 ;  /* 0x0000000001007387 */ /* 0x0101e20000100800 */
[----:B------:R-:W-:Y:S01]  /*2ef10*/  PRMT R26, RZ, 0x7610, R26 ;  /* 0x00007610ff1a7816 */ /* 0x000fe2000000001a */
[----:B---3--:R-:W-:Y:S02]  /*2ef20*/  @!P0 IMAD.MOV.U32 R4, RZ, RZ, R28 ;  /* 0x000000ffff048224 */ /* 0x008fe400078e001c */
[----:B0-----:R-:W3:Y:S01]  /*2ef30*/  LDL R0, [R1+0x1a84] ;  /* 0x001a840001007983 */ /* 0x001ee20000100800 */
[----:B------:R-:W-:-:S05]  /*2ef40*/  @!P0 IMAD.MOV.U32 R5, RZ, RZ, R29 ;  /* 0x000000ffff058224 */ /* 0x000fca00078e001d */
[----:B------:R-:W4:Y:S04]  /*2ef50*/  @!P0 LDG.E.U16 R26, desc[UR8][R4.64] ;  /* 0x00000008041a8981 */ /* 0x000f28000c1e1500 */
[----:B--2---:R0:W-:Y:S04]  /*2ef60*/  STL [R1+0x3f98], R27 ;  /* 0x003f981b01007387 */ /* 0x0041e80000100800 */
[----:B------:R-:W2:Y:S01]  /*2ef70*/  LDL R5, [R1+0x1a08] ;  /* 0x001a080001057983 */ /* 0x000ea20000100800 */
[----:B------:R-:W-:-:S03]  /*2ef80*/  PRMT R25, RZ, 0x7610, R25 ;  /* 0x00007610ff197816 */ /* 0x000fc60000000019 */
[----:B------:R-:W2:Y:S04]  /*2ef90*/  LDL R29, [R1+0x1ac8] ;  /* 0x001ac800011d7983 */ /* 0x000ea80000100800 */
[----:B------:R-:W2:Y:S04]  /*2efa0*/  LDL R28, [R1+0x1af4] ;  /* 0x001af400011c7983 */ /* 0x000ea80000100800 */
[----:B0-----:R-:W2:Y:S04]  /*2efb0*/  LDL R27, [R1+0x1a44] ;  /* 0x001a4400011b7983 */ /* 0x001ea80000100800 */
[----:B----4-:R0:W-:Y:S01]  /*2efc0*/  STL [R1+0x3fe0], R26 ;  /* 0x003fe01a01007387 */ /* 0x0101e20000100800 */
[----:B------:R-:W-:-:S03]  /*2efd0*/  PRMT R24, RZ, 0x7610, R24 ;  /* 0x00007610ff187816 */ /* 0x000fc60000000018 */
[----:B0-----:R-:W4:Y:S01]  /*2efe0*/  LDL R26, [R1+0x1a0c] ;  /* 0x001a0c00011a7983 */ /* 0x001f220000100800 */
[----:B--2---:R-:W-:-:S03]  /*2eff0*/  @!P0 IMAD.MOV.U32 R4, RZ, RZ, R27 ;  /* 0x000000ffff048224 */ /* 0x004fc600078e001b */
[----:B------:R-:W2:Y:S04]  /*2f000*/  LDL R27, [R1+0x1330] ;  /* 0x00133000011b7983 */ /* 0x000ea80000100800 */
[----:B------:R3:W2:Y:S04]  /*2f010*/  @!P0 LDG.E.U16 R25, desc[UR8][R4.64] ;  /* 0x0000000804198981 */ /* 0x0006a8000c1e1500 */
[----:B------:R-:W4:Y:S01]  /*2f020*/  LDL R5, [R1+0x1a48] ;  /* 0x001a480001057983 */ /* 0x000f220000100800 */
[----:B---3--:R-:W-:-:S03]  /*2f030*/  @!P0 IMAD.MOV.U32 R4, RZ, RZ, R0 ;  /* 0x000000ffff048224 */ /* 0x008fc600078e0000 */
[----:B--2---:R0:W-:Y:S01]  /*2f040*/  STL [R1+0x3fe4], R25 ;  /* 0x003fe41901007387 */ /* 0x0041e20000100800 */
[----:B------:R-:W-:-:S03]  /*2f050*/  PRMT R23, RZ, 0x7610, R23 ;  /* 0x00007610ff177816 */ /* 0x000fc60000000017 */
[----:B------:R-:W2:Y:S04]  /*2f060*/  LDL R0, [R1+0x1a4c] ;  /* 0x001a4c0001007983 */ /* 0x000ea80000100800 */
[----:B----4-:R1:W3:Y:S04]  /*2f070*/  @!P0 LDG.E.U16 R24, desc[UR8][R4.64] ;  /* 0x0000000804188981 */ /* 0x0102e8000c1e1500 */
[----:B0-----:R-:W4:Y:S04]  /*2f080*/  LDL R25, [R1+0x1a10] ;  /* 0x001a100001197983 */ /* 0x001f280000100800 */
[----:B------:R-:W1:Y:S04]  /*2f090*/  LDL R4, [R1+0x1a88] ;  /* 0x001a880001047983 */ /* 0x000e680000100800 */
[----:B------:R-:W1:Y:S02]  /*2f0a0*/  LDL R5, [R1+0x1ac4] ;  /* 0x001ac40001057983 */ /* 0x000e640000100800 */
[----:B-1----:R-:W-:-:S04]  /*2f0b0*/  @!P0 LOP3.LUT R5, R5, R4, RZ, 0x3c, !PT ;  /* 0x0000000405058212 */ /* 0x002fc800078e3cff */
[----:B------:R-:W-:-:S04]  /*2f0c0*/  @!P0 LOP3.LUT R4, R5, R4, RZ, 0x3c, !PT ;  /* 0x0000000405048212 */ /* 0x000fc800078e3cff */
[----:B------:R-:W-:-:S05]  /*2f0d0*/  @!P0 LOP3.LUT R5, R5, R4, RZ, 0x3c, !PT ;  /* 0x0000000405058212 */ /* 0x000fca00078e3cff */
[----:B------:R0:W2:Y:S01]  /*2f0e0*/  @!P0 LDG.E.U16 R23, desc[UR8][R4.64] ;  /* 0x0000000804178981 */ /* 0x0000a2000c1e1500 */
[----:B------:R-:W-:-:S03]  /*2f0f0*/  PRMT R22, RZ, 0x7610, R22 ;  /* 0x00007610ff167816 */ /* 0x000fc60000000016 */
[----:B---3--:R1:W-:Y:S01]  /*2f100*/  STL [R1+0x3fe8], R24 ;  /* 0x003fe81801007387 */ /* 0x0083e20000100800 */
[----:B------:R-:W-:Y:S01]  /*2f110*/  PRMT R21, RZ, 0x7610, R21 ;  /* 0x00007610ff157816 */ /* 0x000fe20000000015 */
        /* <DEDUP_REMOVED lines=8> */
[----:B------:R-:W2:Y:S01]  /*2f1a0*/  LDL R28, [R1+0x1a8c] ;  /* 0x001a8c00011c7983 */ /* 0x000ea20000100800 */
[----:B------:R-:W-:Y:S01]  /*2f1b0*/  PRMT R20, RZ, 0x7610, R20 ;  /* 0x00007610ff147816 */ /* 0x000fe20000000014 */
[----:B0-----:R-:W-:-:S02]  /*2f1c0*/  @!P0 IMAD.MOV.U32 R4, RZ, RZ, R0 ;  /* 0x000000ffff048224 */ /* 0x001fc400078e0000 */
[----:B----4-:R-:W-:-:S05]  /*2f1d0*/  @!P0 IMAD.MOV.U32 R5, RZ, RZ, R25 ;  /* 0x000000ffff058224 */ /* 0x010fca00078e0019 */
[----:B------:R0:W4:Y:S01]  /*2f1e0*/  @!P0 LDG.E.U16 R20, desc[UR8][R4.64] ;  /* 0x0000000804148981 */ /* 0x000122000c1e1500 */
[----:B------:R-:W-:-:S03]  /*2f1f0*/  PRMT R19, RZ, 0x7610, R19 ;  /* 0x00007610ff137816 */ /* 0x000fc60000000013 */
[----:B---3--:R3:W-:Y:S04]  /*2f200*/  STL [R1+0x3ff0], R22 ;  /* 0x003ff01601007387 */ /* 0x0087e80000100800 */
[----:B------:R-:W3:Y:S04]  /*2f210*/  LDL R27, [R1+0x1a90] ;  /* 0x001a9000011b7983 */ /* 0x000ee80000100800 */
[----:B------:R-:W3:Y:S04]  /*2f220*/  LDL R26, [R1+0x1acc] ;  /* 0x001acc00011a7983 */ /* 0x000ee80000100800 */
[----:B------:R0:W-:Y:S04]  /*2f230*/  STL [R1+0x3fbc], R21 ;  /* 0x003fbc1501007387 */ /* 0x0001e80000100800 */
[----:B------:R-:W3:Y:S04]  /*2f240*/  LDL R25, [R1+0x1ad0] ;  /* 0x001ad00001197983 */ /* 0x000ee80000100800 */
[----:B-1----:R-:W3:Y:S04]  /*2f250*/  LDL R24, [R1+0x1af0] ;  /* 0x001af00001187983 */ /* 0x002ee80000100800 */
[----:B--2---:R-:W2:Y:S04]  /*2f260*/  LDL R23, [R1+0x132c] ;  /* 0x00132c0001177983 */ /* 0x004ea80000100800 */
[----:B------:R-:W2:Y:S01]  /*2f270*/  LDL R0, [R1+0x1a14] ;  /* 0x001a140001007983 */ /* 0x000ea20000100800 */
[----:B0-----:R-:W-:-:S02]  /*2f280*/  @!P0 IMAD.MOV.U32 R5, RZ, RZ, R29 ;  /* 0x000000ffff058224 */ /* 0x001fc400078e001d */
[----:B------:R-:W-:-:S05]  /*2f290*/  @!P0 IMAD.MOV.U32 R4, RZ, RZ, R28 ;  /* 0x000000ffff048224 */ /* 0x000fca00078e001c */
[----:B------:R0:W2:Y:S04]  /*2f2a0*/  @!P0 LDG.E.U16 R19, desc[UR8][R4.64] ;  /* 0x0000000804138981 */ /* 0x0000a8000c1e1500 */
[----:B----4-:R1:W-:Y:S04]  /*2f2b0*/  STL [R1+0x3fc0], R20 ;  /* 0x003fc01401007387 */ /* 0x0103e80000100800 */
[----:B---3--:R-:W3:Y:S04]  /*2f2c0*/  LDL R22, [R1+0x1a18] ;  /* 0x001a180001167983 */ /* 0x008ee80000100800 */
[----:B------:R-:W4:Y:S01]  /*2f2d0*/  LDL R21, [R1+0x1a54] ;  /* 0x001a540001157983 */ /* 0x000f220000100800 */
[----:B------:R-:W-:-:S02]  /*2f2e0*/  PRMT R18, RZ, 0x7610, R18 ;  /* 0x00007610ff127816 */ /* 0x000fc40000000012 */
        /* <DEDUP_REMOVED lines=8> */
[----:B-1----:R-:W3:Y:S04]  /*2f370*/  LDL R20, [R1+0x1a58] ;  /* 0x001a580001147983 */ /* 0x002ee80000100800 */
[----:B--2---:R-:W2:Y:S01]  /*2f380*/  LDL R19, [R1+0x1a94] ;  /* 0x001a940001137983 */ /* 0x004ea20000100800 */
[----:B------:R-:W-:Y:S01]  /*2f390*/  PRMT R16, RZ, 0x7610, R16 ;  /* 0x00007610ff107816 */ /* 0x000fe20000000010 */
[----:B0-----:R-:W-:-:S02]  /*2f3a0*/  @!P0 IMAD.MOV.U32 R4, RZ, RZ, R0 ;  /* 0x000000ffff048224 */ /* 0x001fc400078e0000 */
[----:B------:R-:W-:Y:S01]  /*2f3b0*/  @!P0 IMAD.MOV.U32 R5, RZ, RZ, R23 ;  /* 0x000000ffff058224 */ /* 0x000fe200078e0017 */
[----:B------:R-:W-:-:S04]  /*2f3c0*/  PRMT R15, RZ, 0x7610, R15 ;  /* 0x00007610ff0f7816 */ /* 0x000fc8000000000f */
[----:B------:R4:W2:Y:S02]  /*2f3d0*/  @!P0 LDG.E.U16 R16, desc[UR8][R4.64] ;  /* 0x0000000804108981 */ /* 0x0008a4000c1e1500 */
[----:B----4-:R-:W-:Y:S02]  /*2f3e0*/  @!P0 IMAD.MOV.U32 R4, RZ, RZ, R21 ;  /* 0x000000ffff048224 */ /* 0x010fe400078e0015 */
[----:B---3--:R-:W-:-:S05]  /*2f3f0*/  @!P0 IMAD.MOV.U32 R5, RZ, RZ, R22 ;  /* 0x000000ffff058224 */ /* 0x008fca00078e0016 */
[----:B------:R0:W3:Y:S01]  /*2f400*/  @!P0 LDG.E.U16 R15, desc[UR8][R4.64] ;  /* 0x00000008040f8981 */ /* 0x0000e2000c1e1500 */
[----:B------:R-:W-:-:S03]  /*2f410*/  PRMT R14, RZ, 0x7610, R14 ;  /* 0x00007610ff0e7816 */ /* 0x000fc6000000000e */
[----:B------:R-:W-:Y:S04]  /*2f420*/  STL [R1+0x3fc8], R18 ;  /* 0x003fc81201007387 */ /* 0x000fe80000100800 */
[----:B------:R1:W-:Y:S04]  /*2f430*/  STL [R1+0x3fcc], R17 ;  /* 0x003fcc1101007387 */ /* 0x0003e80000100800 */
[----:B------:R-:W4:Y:S04]  /*2f440*/  LDL R0, [R1+0x1ad4] ;  /* 0x001ad40001007983 */ /* 0x000f280000100800 */
[----:B-1----:R-:W4:Y:S01]  /*2f450*/  LDL R17, [R1+0x1a98] ;  /* 0x001a980001117983 */ /* 0x002f220000100800 */
[----:B0-----:R-:W-:-:S02]  /*2f460*/  @!P0 IMAD.MOV.U32 R5, RZ, RZ, R20 ;  /* 0x000000ffff058224 */ /* 0x001fc400078e0014 */
[----:B--2---:R-:W-:-:S05]  /*2f470*/  @!P0 IMAD.MOV.U32 R4, RZ, RZ, R19 ;  /* 0x000000ffff048224 */ /* 0x004fca00078e0013 */
[----:B------:R4:W2:Y:S04]  /*2f480*/  @!P0 LDG.E.U16 R14, desc[UR8][R4.64] ;  /* 0x00000008040e8981 */ /* 0x0008a8000c1e1500 */
[----:B------:R0:W-:Y:S04]  /*2f490*/  STL [R1+0x3f9c], R16 ;  /* 0x003f9c1001007387 */ /* 0x0001e80000100800 */
[----:B---3--:R1:W-:Y:S04]  /*2f4a0*/  STL [R1+0x3fa0], R15 ;  /* 0x003fa00f01007387 */ /* 0x0083e80000100800 */
[----:B------:R-:W3:Y:S04]  /*2f4b0*/  LDL R22, [R1+0x1aec] ;  /* 0x001aec0001167983 */ /* 0x000ee80000100800 */
[----:B------:R-:W3:Y:S04]  /*2f4c0*/  LDL R21, [R1+0x1350] ;  /* 0x0013500001157983 */ /* 0x000ee80000100800 */
[----:B------:R-:W3:Y:S04]  /*2f4d0*/  LDL R20, [R1+0x1354] ;  /* 0x0013540001147983 */ /* 0x000ee80000100800 */
[----:B------:R-:W3:Y:S04]  /*2f4e0*/  LDL R19, [R1+0x1328] ;  /* 0x0013280001137983 */ /* 0x000ee80000100800 */
[----:B------:R-:W3:Y:S01]  /*2f4f0*/  LDL R18, [R1+0x1a1c] ;  /* 0x001a1c0001127983 */ /* 0x000ee20000100800 */
[----:B----4-:R-:W-:Y:S01]  /*2f500*/  @!P0 IMAD.MOV.U32 R5, RZ, RZ, R17 ;  /* 0x000000ffff058224 */ /* 0x010fe200078e0011 */
[----:B------:R-:W-:Y:S01]  /*2f510*/  PRMT R13, RZ, 0x7610, R13 ;  /* 0x00007610ff0d7816 */ /* 0x000fe2000000000d */
[----:B------:R-:W-:-:S05]  /*2f520*/  @!P0 IMAD.MOV.U32 R4, RZ, RZ, R0 ;  /* 0x000000ffff048224 */ /* 0x000fca00078e0000 */
[----:B------:R4:W3:Y:S04]  /*2f530*/  @!P0 LDG.E.U16 R13, desc[UR8][R4.64] ;  /* 0x00000008040d8981 */ /* 0x0008e8000c1e1500 */
[----:B--2---:R2:W-:Y:S04]  /*2f540*/  STL [R1+0x3fa4], R14 ;  /* 0x003fa40e01007387 */ /* 0x0045e80000100800 */
[----:B------:R-:W3:Y:S04]  /*2f550*/  LDL R17, [R1+0x1a20] ;  /* 0x001a200001117983 */ /* 0x000ee80000100800 */
[----:B0-----:R-:W3:Y:S04]  /*2f560*/  LDL R16, [R1+0x1a5c] ;  /* 0x001a5c0001107983 */ /* 0x001ee80000100800 */
[----:B-1----:R-:W3:Y:S01]  /*2f570*/  LDL R15, [R1+0x1a60] ;  /* 0x001a6000010f7983 */ /* 0x002ee20000100800 */
[----:B------:R-:W-:Y:S01]  /*2f580*/  PRMT R12, RZ, 0x7610, R12 ;  /* 0x00007610ff0c7816 */ /* 0x000fe2000000000c */
[----:B----4-:R-:W-:Y:S01]  /*2f590*/  @!P0 IMAD.MOV.U32 R5, RZ, RZ, R3 ;  /* 0x000000ffff058224 */ /* 0x010fe200078e0003 */
[----:B------:R-:W-:-:S02]  /*2f5a0*/  PRMT R11, RZ, 0x7610, R11 ;  /* 0x00007610ff0b7816 */ /* 0x000fc4000000000b */
[----:B------:R-:W-:Y:S02]  /*2f5b0*/  PRMT R10, RZ, 0x7610, R10 ;  /* 0x00007610ff0a7816 */ /* 0x000fe4000000000a */
[----:B------:R-:W-:Y:S02]  /*2f5c0*/  PRMT R9, RZ, 0x7610, R9 ;  /* 0x00007610ff097816 */ /* 0x000fe40000000009 */
[----:B------:R-:W-:Y:S01]  /*2f5d0*/  PRMT R8, RZ, 0x7610, R8 ;  /* 0x00007610ff087816 */ /* 0x000fe20000000008 */
[----:B--2---:R-:W2:Y:S04]  /*2f5e0*/  LDL R14, [R1+0x1a9c] ;  /* 0x001a9c00010e7983 */ /* 0x004ea80000100800 */
[----:B------:R-:W4:Y:S01]  /*2f5f0*/  LDL R0, [R1+0x1adc] ;  /* 0x001adc0001007983 */ /* 0x000f220000100800 */
[----:B---3--:R-:W-:-:S05]  /*2f600*/  @!P0 IMAD.MOV.U32 R4, RZ, RZ, R22 ;  /* 0x000000ffff048224 */ /* 0x008fca00078e0016 */
[----:B------:R0:W3:Y:S02]  /*2f610*/  @!P0 LDG.E.U16 R12, desc[UR8][R4.64] ;  /* 0x00000008040c8981 */ /* 0x0000e4000c1e1500 */
[----:B0-----:R-:W-:Y:S02]  /*2f620*/  @!P0 IMAD.MOV.U32 R4, RZ, RZ, R20 ;  /* 0x000000ffff048224 */ /* 0x001fe400078e0014 */
[----:B------:R-:W-:-:S05]  /*2f630*/  @!P0 IMAD.MOV.U32 R5, RZ, RZ, R21 ;  /* 0x000000ffff058224 */ /* 0x000fca00078e0015 */
[----:B------:R0:W4:Y:S02]  /*2f640*/  @!P0 LDG.E.U16 R11, desc[UR8][R4.64] ;  /* 0x00000008040b8981 */ /* 0x000124000c1e1500 */
[----:B0-----:R-:W-:Y:S02]  /*2f650*/  @!P0 IMAD.MOV.U32 R4, RZ, RZ, R18 ;  /* 0x000000ffff048224 */ /* 0x001fe400078e0012 */
[----:B------:R-:W-:-:S05]  /*2f660*/  @!P0 IMAD.MOV.U32 R5, RZ, RZ, R19 ;  /* 0x000000ffff058224 */ /* 0x000fca00078e0013 */
[----:B------:R0:W4:Y:S04]  /*2f670*/  @!P0 LDG.E.U16 R10, desc[UR8][R4.64] ;  /* 0x00000008040a8981 */ /* 0x000128000c1e1500 */
[----:B------:R-:W-:Y:S04]  /*2f680*/  STL [R1+0x3fa8], R13 ;  /* 0x003fa80d01007387 */ /* 0x000fe80000100800 */
[----:B------:R1:W-:Y:S04]  /*2f690*/  STL [R1+0x1b34], R3 ;  /* 0x001b340301007387 */ /* 0x0003e80000100800 */
[----:B-1----:R-:W4:Y:S01]  /*2f6a0*/  LDL.LU R3, [R1+0x1aa0] ;  /* 0x001aa00001037983 */ /* 0x002f220000300800 */
[----:B0-----:R-:W-:-:S02]  /*2f6b0*/  @!P0 IMAD.MOV.U32 R5, RZ, RZ, R17 ;  /* 0x000000ffff058224 */ /* 0x001fc400078e0011 */
[----:B------:R-:W-:-:S05]  /*2f6c0*/  @!P0 IMAD.MOV.U32 R4, RZ, RZ, R16 ;  /* 0x000000ffff048224 */ /* 0x000fca00078e0010 */
[----:B------:R2:W4:Y:S02]  /*2f6d0*/  @!P0 LDG.E.U16 R9, desc[UR8][R4.64] ;  /* 0x0000000804098981 */ /* 0x000524000c1e1500 */
[----:B--2---:R-:W-:Y:S02]  /*2f6e0*/  @!P0 IMAD.MOV.U32 R4, RZ, RZ, R14 ;  /* 0x000000ffff048224 */ /* 0x004fe400078e000e */
[----:B------:R-:W-:-:S05]  /*2f6f0*/  @!P0 IMAD.MOV.U32 R5, RZ, RZ, R15 ;  /* 0x000000ffff058224 */ /* 0x000fca00078e000f */
[----:B------:R0:W2:Y:S04]  /*2f700*/  @!P0 LDG.E.U16 R8, desc[UR8][R4.64] ;  /* 0x0000000804088981 */ /* 0x0000a8000c1e1500 */
[----:B---3--:R-:W-:Y:S04]  /*2f710*/  STL [R1+0x3fac], R12 ;  /* 0x003fac0c01007387 */ /* 0x008fe80000100800 */
[----:B----4-:R-:W-:Y:S04]  /*2f720*/  STL [R1+0x3f88], R11 ;  /* 0x003f880b01007387 */ /* 0x010fe80000100800 */
[----:B------:R-:W-:Y:S01]  /*2f730*/  STL [R1+0x3f8c], R10 ;  /* 0x003f8c0a01007387 */ /* 0x000fe20000100800 */
[----:B0-----:R-:W-:-:S02]  /*2f740*/  @!P0 IMAD.MOV.U32 R4, RZ, RZ, R0 ;  /* 0x000000ffff048224 */ /* 0x001fc400078e0000 */
[----:B------:R-:W-:Y:S01]  /*2f750*/  @!P0 IMAD.MOV.U32 R5, RZ, RZ, R3 ;  /* 0x000000ffff058224 */ /* 0x000fe200078e0003 */
[----:B------:R-:W-:Y:S04]  /*2f760*/  STL [R1+0x3fb0], R9 ;  /* 0x003fb00901007387 */ /* 0x000fe80000100800 */
[----:B--2---:R0:W-:Y:S04]  /*2f770*/  STL [R1+0x3fd0], R8 ;  /* 0x003fd00801007387 */ /* 0x0041e80000100800 */
[----:B0-----:R-:W2:Y:S04]  /*2f780*/  LDL.LU R8, [R1+0x20c] ;  /* 0x00020c0001087983 */ /* 0x001ea80000300800 */
[----:B------:R-:W3:Y:S04]  /*2f790*/  LDL.LU R9, [R1+0x1f4] ;  /* 0x0001f40001097983 */ /* 0x000ee80000300800 */
[----:B------:R-:W4:Y:S04]  /*2f7a0*/  LDL.LU R10, [R1+0x1dc] ;  /* 0x0001dc00010a7983 */ /* 0x000f280000300800 */
[----:B------:R-:W2:Y:S04]  /*2f7b0*/  LDL.LU R11, [R1+0x1c4] ;  /* 0x0001c400010b7983 */ /* 0x000ea80000300800 */
        /* <DEDUP_REMOVED lines=18> */
[----:B------:R0:W-:Y:S04]  /*2f8e0*/  STL [R1+0x1b38], R3 ;  /* 0x001b380301007387 */ /* 0x0001e80000100800 */
[----:B0-----:R-:W2:Y:S01]  /*2f8f0*/  LDL R3, [R1+0x1ae8] ;  /* 0x001ae80001037983 */ /* 0x001ea20000100800 */
[----:B------:R-:W-:-:S02]  /*2f900*/  PRMT R7, RZ, 0x7610, R7 ;  /* 0x00007610ff077816 */ /* 0x000fc40000000007 */
[----:B------:R-:W-:-:S04]  /*2f910*/  PRMT R6, RZ, 0x7610, R6 ;  /* 0x00007610ff067816 */ /* 0x000fc80000000006 */
[----:B------:R0:W3:Y:S02]  /*2f920*/  @!P0 LDG.E.U16 R7, desc[UR8][R4.64] ;  /* 0x0000000804078981 */ /* 0x0000e4000c1e1500 */
[----:B0-----:R-:W-:Y:S01]  /*2f930*/  @!P0 IMAD.MOV.U32 R5, RZ, RZ, R2 ;  /* 0x000000ffff058224 */ /* 0x001fe200078e0002 */
[----:B------:R-:W0:Y:S01]  /*2f940*/  S2R R27, SR_TID.X ;  /* 0x00000000001b7919 */ /* 0x000e220000002100 */
[----:B--2---:R-:W-:-:S05]  /*2f950*/  @!P0 IMAD.MOV.U32 R4, RZ, RZ, R3 ;  /* 0x000000ffff048224 */ /* 0x004fca00078e0003 */
[----:B------:R-:W2:Y:S01]  /*2f960*/  @!P0 LDG.E.U16 R6, desc[UR8][R4.64] ;  /* 0x0000000804068981 */ /* 0x000ea2000c1e1500 */
[----:B0-----:R-:W-:-:S05]  /*2f970*/  LOP3.LUT R27, R27, 0x3f, RZ, 0xc0, !PT ;  /* 0x0000003f1b1b7812 */ /* 0x001fca00078ec0ff */
[----:B------:R-:W-:-:S05]  /*2f980*/  IMAD.SHL.U32 R27, R27, 0x2, RZ ;  /* 0x000000021b1b7824 */ /* 0x000fca00078e00ff */
[----:B------:R-:W-:-:S05]  /*2f990*/  LOP3.LUT R27, R27, 0x20, RZ, 0x3c, !PT ;  /* 0x000000201b1b7812 */ /* 0x000fca00078e3cff */
[----:B------:R-:W-:Y:S04]  /*2f9a0*/  STS.U16 [R27+UR5+0x1d00], R8 ;  /* 0x001d00081b007988 */ /* 0x000fe80008000405 */
[----:B---3--:R-:W-:Y:S04]  /*2f9b0*/  STS.U16 [R27+UR5+0x2100], R9 ;  /* 0x002100091b007988 */ /* 0x008fe80008000405 */
[----:B----4-:R-:W-:Y:S04]  /*2f9c0*/  STS.U16 [R27+UR5+0x2500], R10 ;  /* 0x0025000a1b007988 */ /* 0x010fe80008000405 */
        /* <DEDUP_REMOVED lines=16> */
[----:B------:R-:W-:Y:S04]  /*2fad0*/  STL [R1+0x3fd4], R7 ;  /* 0x003fd40701007387 */ /* 0x000fe80000100800 */
[----:B------:R-:W-:Y:S04]  /*2fae0*/  STS.U16 [R27+UR5+0x6900], R25 ;  /* 0x006900191b007988 */ /* 0x000fe80008000405 */
[----:B------:R-:W-:Y:S04]  /*2faf0*/  STL [R1+0x1b3c], R2 ;  /* 0x001b3c0201007387 */ /* 0x000fe80000100800 */
[----:B------:R-:W-:Y:S04]  /*2fb00*/  STS.U16 [R27+UR5+0x6d00], R26 ;  /* 0x006d001a1b007988 */ /* 0x000fe80008000405 */
[----:B------:R0:W-:Y:S04]  /*2fb10*/  STS.U16 [R27+UR5+0x7100], R0 ;  /* 0x007100001b007988 */ /* 0x0001e80008000405 */
[----:B--2---:R-:W-:Y:S04]  /*2fb20*/  STL [R1+0x3ff4], R6 ;  /* 0x003ff40601007387 */ /* 0x004fe80000100800 */
[----:B0-----:R-:W2:Y:S04]  /*2fb30*/  LDL.LU R0, [R1+0x298] ;  /* 0x0002980001007983 */ /* 0x001ea80000300800 */
[----:B--2---:R0:W-:Y:S04]  /*2fb40*/  STL [R1+0x4000], R0 ;  /* 0x0040000001007387 */ /* 0x0041e80000100800 */
[----:B0-----:R-:W2:Y:S04]  /*2fb50*/  LDL.LU R0, [R1+0x14] ;  /* 0x0000140001007983 */ /* 0x001ea80000300800 */
[----:B--2---:R0:W-:Y:S04]  /*2fb60*/  STL [R1+0x4008], R0 ;  /* 0x0040080001007387 */ /* 0x0041e80000100800 */
[----:B0-----:R-:W2:Y:S01]  /*2fb70*/  LDL.LU R0, [R1+0x18] ;  /* 0x0000180001007983 */ /* 0x001ea20000300800 */
[----:B------:R-:W0:Y:S03]  /*2fb80*/  S2R R29, SR_TID.X ;  /* 0x00000000001d7919 */ /* 0x000e260000002100 */
[----:B--2---:R1:W-:Y:S04]  /*2fb90*/  STL [R1+0x400c], R0 ;  /* 0x00400c0001007387 */ /* 0x0043e80000100800 */
[----:B-1----:R-:W2:Y:S04]  /*2fba0*/  LDL.LU R0, [R1+0x1c] ;  /* 0x00001c0001007983 */ /* 0x002ea80000300800 */
[----:B------:R-:W3:Y:S01]  /*2fbb0*/  LDL.LU R6, [R1+0x284] ;  /* 0x0002840001067983 */ /* 0x000ee20000300800 */
[----:B0-----:R-:W-:-:S02]  /*2fbc0*/  LOP3.LUT R28, R29, 0x3f, RZ, 0xc0, !PT ;  /* 0x0000003f1d1c7812 */ /* 0x001fc400078ec0ff */
[----:B------:R-:W-:Y:S01]  /*2fbd0*/  LOP3.LUT R29, R29, 0x3f, RZ, 0xc0, !PT ;  /* 0x0000003f1d1d7812 */ /* 0x000fe200078ec0ff */
[----:B---3--:R0:W-:Y:S04]  /*2fbe0*/  STL [R1+0x4004], R6 ;  /* 0x0040040601007387 */ /* 0x0081e80000100800 */
[----:B------:R-:W3:Y:S04]  /*2fbf0*/  LDL.LU R4, [R1+0x270] ;  /* 0x0002700001047983 */ /* 0x000ee80000300800 */
[----:B------:R-:W4:Y:S04]  /*2fc00*/  LDL.LU R5, [R1+0x25c] ;  /* 0x00025c0001057983 */ /* 0x000f280000300800 */
        /* <DEDUP_REMOVED lines=13> */
[----:B0-----:R-:W-:-:S03]  /*2fce0*/  IMAD.SHL.U32 R6, R29, 0x2, RZ ;  /* 0x000000021d067824 */ /* 0x001fc600078e00ff */
[----:B------:R-:W3:Y:S04]  /*2fcf0*/  LDL.LU R18, [R1+0x118] ;  /* 0x0001180001127983 */ /* 0x000ee80000300800 */
[----:B------:R-:W3:Y:S04]  /*2fd00*/  LDL.LU R19, [R1+0x100] ;  /* 0x0001000001137983 */ /* 0x000ee80000300800 */
[----:B------:R-:W3:Y:S04]  /*2fd10*/  LDL.LU R20, [R1+0xe8] ;  /* 0x0000e80001147983 */ /* 0x000ee80000300800 */
[----:B------:R-:W3:Y:S04]  /*2fd20*/  LDL.LU R21, [R1+0xd0] ;  /* 0x0000d00001157983 */ /* 0x000ee80000300800 */
[----:B------:R-:W3:Y:S01]  /*2fd30*/  LDL.LU R23, [R1+0xb8] ;  /* 0x0000b80001177983 */ /* 0x000ee20000300800 */
[----:B------:R-:W-:-:S03]  /*2fd40*/  LOP3.LUT R6, R6, 0x20, RZ, 0x3c, !PT ;  /* 0x0000002006067812 */ /* 0x000fc600078e3cff */
[----:B------:R-:W3:Y:S04]  /*2fd50*/  LDL.LU R24, [R1+0xa0] ;  /* 0x0000a00001187983 */ /* 0x000ee80000300800 */
[----:B------:R-:W3:Y:S04]  /*2fd60*/  LDL.LU R27, [R1+0x88] ;  /* 0x00008800011b7983 */ /* 0x000ee80000300800 */
[----:B------:R-:W3:Y:S04]  /*2fd70*/  LDL.LU R25, [R1+0x70] ;  /* 0x0000700001197983 */ /* 0x000ee80000300800 */
[----:B------:R-:W3:Y:S04]  /*2fd80*/  LDL.LU R26, [R1+0x58] ;  /* 0x00005800011a7983 */ /* 0x000ee80000300800 */
[----:B------:R-:W3:Y:S04]  /*2fd90*/  LDL.LU R29, [R1+0x30] ;  /* 0x00003000011d7983 */ /* 0x000ee80000300800 */
[----:B--2---:R0:W-:Y:S04]  /*2fda0*/  STS.U16 [R6+UR5+0x7500], R0 ;  /* 0x0075000006007988 */ /* 0x0041e80008000405 */
[----:B0-----:R-:W2:Y:S04]  /*2fdb0*/  LDL.LU R0, [R1+0x400c] ;  /* 0x00400c0001007983 */ /* 0x001ea80000300800 */
[----:B--2---:R0:W-:Y:S04]  /*2fdc0*/  STS.U16 [R6+UR5+0x7900], R0 ;  /* 0x0079000006007988 */ /* 0x0041e80008000405 */
[----:B0-----:R-:W2:Y:S01]  /*2fdd0*/  LDL.LU R0, [R1+0x4008] ;  /* 0x0040080001007983 */ /* 0x001ea20000300800 */
[----:B------:R-:W-:-:S03]  /*2fde0*/  IMAD.SHL.U32 R22, R28, 0x2, RZ ;  /* 0x000000021c167824 */ /* 0x000fc600078e00ff */
[----:B--2---:R0:W-:Y:S04]  /*2fdf0*/  STS.U16 [R6+UR5+0x7d00], R0 ;  /* 0x007d000006007988 */ /* 0x0041e80008000405 */
[----:B0-----:R-:W2:Y:S04]  /*2fe00*/  LDL.LU R6, [R1+0x4004] ;  /* 0x0040040001067983 */ /* 0x001ea80000300800 */
[----:B------:R-:W2:Y:S01]  /*2fe10*/  LDL.LU R0, [R1+0x4000] ;  /* 0x0040000001007983 */ /* 0x000ea20000300800 */
[----:B------:R-:W-:-:S05]  /*2fe20*/  LOP3.LUT R22, R22, 0x30, RZ, 0x3c, !PT ;  /* 0x0000003016167812 */ /* 0x000fca00078e3cff */
[----:B--2---:R0:W-:Y:S04]  /*2fe30*/  STS.U16 [R22+UR5+0x180], R0 ;  /* 0x0001800016007988 */ /* 0x0041e80008000405 */
        /* <DEDUP_REMOVED lines=22> */
[----:B0-----:R-:W2:Y:S04]  /*2ffa0*/  LDL.LU R0, [R1+0x3ffc] ;  /* 0x003ffc0001007983 */ /* 0x001ea80000300800 */
[----:B------:R0:W-:Y:S04]  /*2ffb0*/  STS.U16 [R22+UR5+0x5d80], R27 ;  /* 0x005d801b16007988 */ /* 0x0001e80008000405 */
[----:B0-----:R-:W3:Y:S04]  /*2ffc0*/  LDL.LU R27, [R1+0xc] ;  /* 0x00000c00011b7983 */ /* 0x001ee80000300800 */
[----:B------:R-:W4:Y:S04]  /*2ffd0*/  LDL.LU R6, [R1+0x4] ;  /* 0x0000040001067983 */ /* 0x000f280000300800 */
[----:B------:R-:W-:Y:S04]  /*2ffe0*/  STS.U16 [R22+UR5+0x6180], R25 ;  /* 0x0061801916007988 */ /* 0x000fe80008000405 */
[----:B------:R-:W-:Y:S04]  /*2fff0*/  STS.U16 [R22+UR5+0x6580], R26 ;  /* 0x0065801a16007988 */ /* 0x000fe80008000405 */
[----:B------:R-:W-:Y:S04]  /*30000*/  STS.U16 [R22+UR5+0x6980], R29 ;  /* 0x0069801d16007988 */ /* 0x000fe80008000405 */
[----:B----4-:R0:W-:Y:S04]  /*30010*/  STL [R1+0x3ff8], R6 ;  /* 0x003ff80601007387 */ /* 0x0101e80000100800 */
[----:B0-----:R-:W4:Y:S04]  /*30020*/  LDL.LU R6, [R1+0x8] ;  /* 0x0000080001067983 */ /* 0x001f280000300800 */
[----:B------:R-:W4:Y:S04]  /*30030*/  LDL.LU R23, [R1] ;  /* 0x0000000001177983 */ /* 0x000f280000300800 */
        /* <DEDUP_REMOVED lines=23> */
[----:B---3--:R0:W-:Y:S04]  /*301b0*/  STS.U16 [R22+UR5+0x7180], R27 ;  /* 0x0071801b16007988 */ /* 0x0081e80008000405 */
[----:B------:R-:W3:Y:S01]  /*301c0*/  LDL.LU R21, [R1+0x84] ;  /* 0x0000840001157983 */ /* 0x000ee20000300800 */
[----:B------:R-:W-:-:S03]  /*301d0*/  IMAD.SHL.U32 R7, R28, 0x2, RZ ;  /* 0x000000021c077824 */ /* 0x000fc600078e00ff */
[----:B0-----:R-:W2:Y:S04]  /*301e0*/  LDL.LU R27, [R1+0x6c] ;  /* 0x00006c00011b7983 */ /* 0x001ea80000300800 */
[----:B------:R-:W2:Y:S04]  /*301f0*/  LDL.LU R28, [R1+0x54] ;  /* 0x00005400011c7983 */ /* 0x000ea80000300800 */
[----:B----4-:R0:W-:Y:S04]  /*30200*/  STS.U16 [R22+UR5+0x7580], R6 ;  /* 0x0075800616007988 */ /* 0x0101e80008000405 */
[----:B0-----:R-:W4:Y:S01]  /*30210*/  LDL.LU R6, [R1+0x3ff8] ;  /* 0x003ff80001067983 */ /* 0x001f220000300800 */
[----:B------:R-:W-:-:S03]  /*30220*/  LOP3.LUT R7, R7, 0x40, RZ, 0x3c, !PT ;  /* 0x0000004007077812 */ /* 0x000fc600078e3cff */
[----:B----4-:R0:W-:Y:S04]  /*30230*/  STS.U16 [R22+UR5+0x7980], R6 ;  /* 0x0079800616007988 */ /* 0x0101e80008000405 */
[----:B------:R1:W-:Y:S04]  /*30240*/  STS.U16 [R22+UR5+0x7d80], R23 ;  /* 0x007d801716007988 */ /* 0x0003e80008000405 */
[----:B------:R4:W-:Y:S04]  /*30250*/  STS.U16 [R7+UR5+0x200], R24 ;  /* 0x0002001807007988 */ /* 0x0009e80008000405 */
[----:B------:R0:W-:Y:S04]  /*30260*/  STS.U16 [R7+UR5+0x600], R25 ;  /* 0x0006001907007988 */ /* 0x0001e80008000405 */
[----:B------:R1:W-:Y:S04]  /*30270*/  STS.U16 [R7+UR5+0xa00], R26 ;  /* 0x000a001a07007988 */ /* 0x0003e80008000405 */
[----:B--2---:R2:W-:Y:S04]  /*30280*/  STS.U16 [R7+UR5+0xe00], R29 ;  /* 0x000e001d07007988 */ /* 0x0045e80008000405 */
[----:B0-----:R-:W3:Y:S04]  /*30290*/  LDL.LU R6, [R1+0x3ff4] ;  /* 0x003ff40001067983 */ /* 0x001ee80000300800 */
[----:B-1----:R-:W3:Y:S04]  /*302a0*/  LDL.LU R22, [R1+0x3ff0] ;  /* 0x003ff00001167983 */ /* 0x002ee80000300800 */
[----:B------:R-:W3:Y:S04]  /*302b0*/  LDL.LU R23, [R1+0x3fec] ;  /* 0x003fec0001177983 */ /* 0x000ee80000300800 */
[----:B----4-:R-:W4:Y:S04]  /*302c0*/  LDL.LU R24, [R1+0x3fe8] ;  /* 0x003fe80001187983 */ /* 0x010f280000300800 */
[----:B------:R-:W3:Y:S04]  /*302d0*/  LDL.LU R25, [R1+0x3fe4] ;  /* 0x003fe40001197983 */ /* 0x000ee80000300800 */
[----:B------:R-:W3:Y:S04]  /*302e0*/  LDL.LU R26, [R1+0x3fe0] ;  /* 0x003fe000011a7983 */ /* 0x000ee80000300800 */
[----:B--2---:R-:W2:Y:S04]  /*302f0*/  LDL.LU R29, [R1+0x3fdc] ;  /* 0x003fdc00011d7983 */ /* 0x004ea80000300800 */
[----:B------:R0:W-:Y:S04]  /*30300*/  STS.U16 [R7+UR5+0x1200], R0 ;  /* 0x0012000007007988 */ /* 0x0001e80008000405 */
[----:B0-----:R-:W2:Y:S04]  /*30310*/  LDL.LU R0, [R1+0x3fd8] ;  /* 0x003fd80001007983 */ /* 0x001ea80000300800 */
[----:B------:R-:W-:Y:S04]  /*30320*/  STS.U16 [R7+UR5+0x1600], R4 ;  /* 0x0016000407007988 */ /* 0x000fe80008000405 */
[----:B------:R-:W-:Y:S04]  /*30330*/  STS.U16 [R7+UR5+0x1a00], R5 ;  /* 0x001a000507007988 */ /* 0x000fe80008000405 */
        /* <DEDUP_REMOVED lines=11> */
[----:B------:R1:W-:Y:S04]  /*303f0*/  STS.U16 [R7+UR5+0x4a00], R17 ;  /* 0x004a001107007988 */ /* 0x0003e80008000405 */
[----:B------:R1:W-:Y:S04]  /*30400*/  STS.U16 [R7+UR5+0x4e00], R18 ;  /* 0x004e001207007988 */ /* 0x0003e80008000405 */
[----:B------:R1:W-:Y:S04]  /*30410*/  STS.U16 [R7+UR5+0x5200], R19 ;  /* 0x0052001307007988 */ /* 0x0003e80008000405 */
[----:B0-----:R-:W4:Y:S04]  /*30420*/  LDL.LU R8, [R1+0x290] ;  /* 0x0002900001087983 */ /* 0x001f280000300800 */
[----:B------:R0:W-:Y:S04]  /*30430*/  STS.U16 [R7+UR5+0x5600], R20 ;  /* 0x0056001407007988 */ /* 0x0001e80008000405 */
[----:B-1----:R-:W4:Y:S04]  /*30440*/  LDL.LU R17, [R1+0x27c] ;  /* 0x00027c0001117983 */ /* 0x002f280000300800 */
[----:B------:R-:W4:Y:S04]  /*30450*/  LDL.LU R18, [R1+0x268] ;  /* 0x0002680001127983 */ /* 0x000f280000300800 */
[----:B------:R-:W4:Y:S04]  /*30460*/  LDL.LU R19, [R1+0x254] ;  /* 0x0002540001137983 */ /* 0x000f280000300800 */
[----:B0-----:R-:W4:Y:S04]  /*30470*/  LDL.LU R20, [R1+0x240] ;  /* 0x0002400001147983 */ /* 0x001f280000300800 */
[----:B--2---:R-:W-:Y:S04]  /*30480*/  STS.U16 [R7+UR5+0x5a00], R0 ;  /* 0x005a000007007988 */ /* 0x004fe80008000405 */
[----:B---3--:R0:W-:Y:S04]  /*30490*/  STS.U16 [R7+UR5+0x5e00], R21 ;  /* 0x005e001507007988 */ /* 0x0081e80008000405 */
[----:B------:R-:W-:Y:S04]  /*304a0*/  STS.U16 [R7+UR5+0x6200], R27 ;  /* 0x0062001b07007988 */ /* 0x000fe80008000405 */
[----:B------:R1:W-:Y:S04]  /*304b0*/  STS.U16 [R7+UR5+0x6600], R28 ;  /* 0x0066001c07007988 */ /* 0x0003e80008000405 */
[----:B------:R2:W-:Y:S04]  /*304c0*/  STS.U16 [R7+UR5+0x6a00], R29 ;  /* 0x006a001d07007988 */ /* 0x0005e80008000405 */
[----:B0-----:R-:W3:Y:S04]  /*304d0*/  LDL.LU R21, [R1+0x22c] ;  /* 0x00022c0001157983 */ /* 0x001ee80000300800 */
[----:B-1----:R-:W3:Y:S04]  /*304e0*/  LDL.LU R28, [R1+0x218] ;  /* 0x00021800011c7983 */ /* 0x002ee80000300800 */
[----:B--2---:R-:W2:Y:S01]  /*304f0*/  LDL.LU R29, [R1+0x200] ;  /* 0x00020000011d7983 */ /* 0x004ea20000300800 */
[----:B------:R-:W0:Y:S03]  /*30500*/  S2R R0, SR_TID.X ;  /* 0x0000000000007919 */ /* 0x000e260000002100 */
        /* <DEDUP_REMOVED lines=12> */
[----:B------:R1:W-:Y:S04]  /*305d0*/  STS.U16 [R7+UR5+0x6e00], R26 ;  /* 0x006e001a07007988 */ /* 0x0003e80008000405 */
[----:B------:R0:W-:Y:S04]  /*305e0*/  STS.U16 [R7+UR5+0x7200], R25 ;  /* 0x0072001907007988 */ /* 0x0001e80008000405 */
[----:B----4-:R4:W-:Y:S04]  /*305f0*/  STS.U16 [R7+UR5+0x7600], R24 ;  /* 0x0076001807007988 */ /* 0x0109e80008000405 */
[----:B------:R0:W-:Y:S04]  /*30600*/  STS.U16 [R7+UR5+0x7a00], R23 ;  /* 0x007a001707007988 */ /* 0x0001e80008000405 */
[----:B------:R4:W-:Y:S04]  /*30610*/  STS.U16 [R7+UR5+0x7e00], R22 ;  /* 0x007e001607007988 */ /* 0x0009e80008000405 */
[----:B-1----:R-:W2:Y:S04]  /*30620*/  LDL.LU R26, [R1+0x188] ;  /* 0x00018800011a7983 */ /* 0x002ea80000300800 */
[----:B0-----:R-:W2:Y:S04]  /*30630*/  LDL.LU R25, [R1+0x1a0] ;  /* 0x0001a00001197983 */ /* 0x001ea80000300800 */
[----:B----4-:R-:W4:Y:S04]  /*30640*/  LDL.LU R24, [R1+0x1b8] ;  /* 0x0001b80001187983 */ /* 0x010f280000300800 */
[----:B------:R-:W4:Y:S04]  /*30650*/  LDL.LU R23, [R1+0x1d0] ;  /* 0x0001d00001177983 */ /* 0x000f280000300800 */
[----:B------:R-:W4:Y:S04]  /*30660*/  LDL.LU R7, [R1+0x3fd4] ;  /* 0x003fd40001077983 */ /* 0x000f280000300800 */
[----:B------:R-:W4:Y:S01]  /*30670*/  LDL.LU R22, [R1+0x1e8] ;  /* 0x0001e80001167983 */ /* 0x000f220000300800 */
[----:B------:R-:W-:-:S05]  /*30680*/  LOP3.LUT R0, R0, 0x3f, RZ, 0xc0, !PT ;  /* 0x0000003f00007812 */ /* 0x000fca00078ec0ff */
[----:B------:R-:W-:-:S05]  /*30690*/  IMAD.SHL.U32 R9, R0, 0x2, RZ ;  /* 0x0000000200097824 */ /* 0x000fca00078e00ff */
[----:B------:R-:W-:-:S05]  /*306a0*/  LOP3.LUT R9, R9, 0x50, RZ, 0x3c, !PT ;  /* 0x0000005009097812 */ /* 0x000fca00078e3cff */
        /* <DEDUP_REMOVED lines=10> */
[----:B---3--:R0:W-:Y:S04]  /*30750*/  STS.U16 [R9+UR5+0x1680], R21 ;  /* 0x0016801509007988 */ /* 0x0081e80008000405 */
[----:B------:R1:W-:Y:S04]  /*30760*/  STS.U16 [R9+UR5+0x1a80], R28 ;  /* 0x001a801c09007988 */ /* 0x0003e80008000405 */
[----:B--2---:R2:W-:Y:S04]  /*30770*/  STS.U16 [R9+UR5+0x1e80], R29 ;  /* 0x001e801d09007988 */ /* 0x0045e80008000405 */
[----:B0-----:R-:W3:Y:S04]  /*30780*/  LDL.LU R21, [R1+0x3fbc] ;  /* 0x003fbc0001157983 */ /* 0x001ee80000300800 */
[----:B-1----:R-:W3:Y:S04]  /*30790*/  LDL.LU R28, [R1+0x3fb8] ;  /* 0x003fb800011c7983 */ /* 0x002ee80000300800 */
[----:B--2---:R-:W2:Y:S04]  /*307a0*/  LDL.LU R29, [R1+0x3fb4] ;  /* 0x003fb400011d7983 */ /* 0x004ea80000300800 */
        /* <DEDUP_REMOVED lines=19> */
[----:B----4-:R-:W4:Y:S04]  /*308e0*/  LDL.LU R14, [R1+0x264] ;  /* 0x00026400010e7983 */ /* 0x010f280000300800 */
[----:B------:R-:W4:Y:S04]  /*308f0*/  LDL.LU R15, [R1+0x250] ;  /* 0x00025000010f7983 */ /* 0x000f280000300800 */
[----:B------:R-:W4:Y:S04]  /*30900*/  LDL.LU R16, [R1+0x23c] ;  /* 0x00023c0001107983 */ /* 0x000f280000300800 */
[----:B------:R-:W4:Y:S04]  /*30910*/  LDL.LU R27, [R1+0x228] ;  /* 0x00022800011b7983 */ /* 0x000f280000300800 */
[----:B--2---:R-:W-:Y:S04]  /*30920*/  STS.U16 [R9+UR5+0x6680], R29 ;  /* 0x0066801d09007988 */ /* 0x004fe80008000405 */
[----:B---3--:R0:W-:Y:S04]  /*30930*/  STS.U16 [R9+UR5+0x6a80], R28 ;  /* 0x006a801c09007988 */ /* 0x0081e80008000405 */
[----:B0-----:R-:W2:Y:S04]  /*30940*/  LDL.LU R28, [R1+0x214] ;  /* 0x00021400011c7983 */ /* 0x001ea80000300800 */
        /* <DEDUP_REMOVED lines=20> */
[----:B------:R-:W3:Y:S04]  /*30a90*/  LDL.LU R18, [R1+0x1e4] ;  /* 0x0001e40001127983 */ /* 0x000ee80000300800 */
[----:B------:R-:W3:Y:S04]  /*30aa0*/  LDL.LU R9, [R1+0x3fb0] ;  /* 0x003fb00001097983 */ /* 0x000ee80000300800 */
[----:B------:R-:W3:Y:S01]  /*30ab0*/  LDL.LU R17, [R1+0x1fc] ;  /* 0x0001fc0001117983 */ /* 0x000ee20000300800 */
[----:B------:R-:W-:-:S05]  /*30ac0*/  IMAD.SHL.U32 R0, R0, 0x2, RZ ;  /* 0x0000000200007824 */ /* 0x000fca00078e00ff */
[----:B------:R-:W-:-:S05]  /*30ad0*/  LOP3.LUT R0, R0, 0x60, RZ, 0x3c, !PT ;  /* 0x0000006000007812 */ /* 0x000fca00078e3cff */
[----:B------:R0:W-:Y:S04]  /*30ae0*/  STS.U16 [R0+UR5+0x300], R12 ;  /* 0x0003000c00007988 */ /* 0x0001e80008000405 */
[----:B------:R1:W-:Y:S04]  /*30af0*/  STS.U16 [R0+UR5+0x700], R13 ;  /* 0x0007000d00007988 */ /* 0x0003e80008000405 */
[----:B----4-:R4:W-:Y:S04]  /*30b00*/  STS.U16 [R0+UR5+0xb00], R14 ;  /* 0x000b000e00007988 */ /* 0x0109e80008000405 */
        /* <DEDUP_REMOVED lines=9> */
[----:B--2---:R0:W-:Y:S04]  /*30ba0*/  STS.U16 [R0+UR5+0x1b00], R28 ;  /* 0x001b001c00007988 */ /* 0x0041e80008000405 */
[----:B0-----:R-:W2:Y:S04]  /*30bb0*/  LDL.LU R28, [R1+0x3f94] ;  /* 0x003f9400011c7983 */ /* 0x001ea80000300800 */
[----:B---3--:R-:W-:Y:S04]  /*30bc0*/  STS.U16 [R0+UR5+0x1f00], R17 ;  /* 0x001f001100007988 */ /* 0x008fe80008000405 */
[----:B------:R-:W-:Y:S04]  /*30bd0*/  STS.U16 [R0+UR5+0x2300], R18 ;  /* 0x0023001200007988 */ /* 0x000fe80008000405 */
[----:B------:R-:W-:Y:S04]  /*30be0*/  STS.U16 [R0+UR5+0x2700], R19 ;  /* 0x0027001300007988 */ /* 0x000fe80008000405 */
[----:B------:R0:W-:Y:S04]  /*30bf0*/  STS.U16 [R0+UR5+0x2b00], R3 ;  /* 0x002b000300007988 */ /* 0x0001e80008000405 */
[----:B0-----:R-:W3:Y:S04]  /*30c00*/  LDL.LU R3, [R1+0x3c] ;  /* 0x00003c0001037983 */ /* 0x001ee80000300800 */
        /* <DEDUP_REMOVED lines=13> */
[----:B0-----:R-:W3:Y:S04]  /*30ce0*/  LDL.LU R10, [R1+0x288] ;  /* 0x00028800010a7983 */ /* 0x001ee80000300800 */
[----:B-1----:R-:W3:Y:S04]  /*30cf0*/  LDL.LU R11, [R1+0x274] ;  /* 0x00027400010b7983 */ /* 0x002ee80000300800 */
[----:B----4-:R-:W4:Y:S04]  /*30d00*/  LDL.LU R29, [R1+0x260] ;  /* 0x00026000011d7983 */ /* 0x010f280000300800 */
[----:B--2---:R0:W-:Y:S04]  /*30d10*/  STS.U16 [R0+UR5+0x6300], R28 ;  /* 0x0063001c00007988 */ /* 0x0041e80008000405 */
        /* <DEDUP_REMOVED lines=15> */
[----:B------:R1:W-:Y:S04]  /*30e10*/  STS.U16 [R0+UR5+0x6b00], R27 ;  /* 0x006b001b00007988 */ /* 0x0003e80008000405 */
[----:B------:R3:W-:Y:S04]  /*30e20*/  STS.U16 [R0+UR5+0x6f00], R16 ;  /* 0x006f001000007988 */ /* 0x0007e80008000405 */
[----:B------:R0:W-:Y:S04]  /*30e30*/  STS.U16 [R0+UR5+0x7300], R15 ;  /* 0x0073000f00007988 */ /* 0x0001e80008000405 */
[----:B------:R1:W-:Y:S04]  /*30e40*/  STS.U16 [R0+UR5+0x7700], R14 ;  /* 0x0077000e00007988 */ /* 0x0003e80008000405 */
[----:B------:R3:W-:Y:S04]  /*30e50*/  STS.U16 [R0+UR5+0x7b00], R13 ;  /* 0x007b000d00007988 */ /* 0x0007e80008000405 */
[----:B0-----:R-:W2:Y:S04]  /*30e60*/  LDL.LU R3, [R1+0x38] ;  /* 0x0000380001037983 */ /* 0x001ea80000300800 */
[----:B-1----:R-:W2:Y:S04]  /*30e70*/  LDL.LU R27, [R1+0x1c8] ;  /* 0x0001c800011b7983 */ /* 0x002ea80000300800 */
[----:B---3--:R-:W3:Y:S04]  /*30e80*/  LDL.LU R16, [R1+0x1e0] ;  /* 0x0001e00001107983 */ /* 0x008ee80000300800 */
[----:B------:R-:W2:Y:S04]  /*30e90*/  LDL.LU R15, [R1+0x1f8] ;  /* 0x0001f800010f7983 */ /* 0x000ea80000300800 */
[----:B------:R-:W2:Y:S04]  /*30ea0*/  LDL.LU R14, [R1+0x210] ;  /* 0x00021000010e7983 */ /* 0x000ea80000300800 */
[----:B------:R-:W2:Y:S04]  /*30eb0*/  LDL.LU R13, [R1+0x224] ;  /* 0x00022400010d7983 */ /* 0x000ea80000300800 */
[----:B------:R0:W-:Y:S04]  /*30ec0*/  STS.U16 [R0+UR5+0x7f00], R12 ;  /* 0x007f000c00007988 */ /* 0x0001e80008000405 */
[----:B0-----:R-:W2:Y:S04]  /*30ed0*/  LDL.LU R0, [R1+0x3f90] ;  /* 0x003f900001007983 */ /* 0x001ea80000300800 */
[----:B------:R-:W3:Y:S04]  /*30ee0*/  LDL.LU R12, [R1+0x238] ;  /* 0x00023800010c7983 */ /* 0x000ee80000300800 */
[----:B--2---:R0:W-:Y:S04]  /*30ef0*/  STS.U16 [R0+UR5+0x380], R10 ;  /* 0x0003800a00007988 */ /* 0x0041e80008000405 */
[----:B------:R1:W-:Y:S04]  /*30f00*/  STS.U16 [R0+UR5+0x780], R11 ;  /* 0x0007800b00007988 */ /* 0x0003e80008000405 */
[----:B----4-:R2:W-:Y:S04]  /*30f10*/  STS.U16 [R0+UR5+0xb80], R29 ;  /* 0x000b801d00007988 */ /* 0x0105e80008000405 */
[----:B------:R4:W-:Y:S04]  /*30f20*/  STS.U16 [R0+UR5+0xf80], R28 ;  /* 0x000f801c00007988 */ /* 0x0009e80008000405 */
[----:B0-----:R-:W3:Y:S04]  /*30f30*/  LDL.LU R10, [R1+0x3f8c] ;  /* 0x003f8c00010a7983 */ /* 0x001ee80000300800 */
[----:B-1----:R-:W3:Y:S04]  /*30f40*/  LDL.LU R11, [R1+0x3f88] ;  /* 0x003f8800010b7983 */ /* 0x002ee80000300800 */
[----:B--2---:R-:W2:Y:S04]  /*30f50*/  LDL.LU R29, [R1+0x3f84] ;  /* 0x003f8400011d7983 */ /* 0x004ea80000300800 */
[----:B----4-:R-:W4:Y:S04]  /*30f60*/  LDL.LU R28, [R1+0x3f80] ;  /* 0x003f8000011c7983 */ /* 0x010f280000300800 */
[----:B---3--:R-:W-:Y:S04]  /*30f70*/  STS.U16 [R0+UR5+0x1380], R12 ;  /* 0x0013800c00007988 */ /* 0x008fe80008000405 */
        /* <DEDUP_REMOVED lines=17> */
[----:B----4-:R0:W-:Y:S04]  /*31090*/  STS.U16 [R0+UR5+0x5b80], R28 ;  /* 0x005b801c00007988 */ /* 0x0101e80008000405 */
[----:B--2---:R1:W-:Y:S04]  /*310a0*/  STS.U16 [R0+UR5+0x5f80], R29 ;  /* 0x005f801d00007988 */ /* 0x0043e80008000405 */
[----:B0-----:R-:W2:Y:S04]  /*310b0*/  LDL.LU R28, [R1+0x3f7c] ;  /* 0x003f7c00011c7983 */ /* 0x001ea80000300800 */
[----:B-1----:R-:W3:Y:S04]  /*310c0*/  LDL.LU R29, [R1+0x3f78] ;  /* 0x003f7800011d7983 */ /* 0x002ee80000300800 */
[----:B------:R-:W-:Y:S04]  /*310d0*/  STS.U16 [R0+UR5+0x6380], R2 ;  /* 0x0063800200007988 */ /* 0x000fe80008000405 */
[----:B------:R-:W-:Y:S04]  /*310e0*/  STS.U16 [R0+UR5+0x6780], R3 ;  /* 0x0067800300007988 */ /* 0x000fe80008000405 */
[----:B------:R-:W-:Y:S04]  /*310f0*/  STS.U16 [R0+UR5+0x6b80], R11 ;  /* 0x006b800b00007988 */ /* 0x000fe80008000405 */
[----:B------:R-:W-:Y:S04]  /*31100*/  STS.U16 [R0+UR5+0x6f80], R10 ;  /* 0x006f800a00007988 */ /* 0x000fe80008000405 */
[----:B------:R-:W-:Y:S04]  /*31110*/  STS.U16 [R0+UR5+0x7380], R9 ;  /* 0x0073800900007988 */ /* 0x000fe80008000405 */
[----:B------:R-:W-:Y:S04]  /*31120*/  STS.U16 [R0+UR5+0x7780], R8 ;  /* 0x0077800800007988 */ /* 0x000fe80008000405 */
[----:B------:R-:W-:Y:S04]  /*31130*/  STS.U16 [R0+UR5+0x7b80], R7 ;  /* 0x007b800700007988 */ /* 0x000fe80008000405 */
[----:B------:R-:W-:Y:S01]  /*31140*/  STS.U16 [R0+UR5+0x7f80], R6 ;  /* 0x007f800600007988 */ /* 0x000fe20008000405 */
[----:B------:R-:W-:Y:S06]  /*31150*/  BAR.SYNC.DEFER_BLOCKING 0x0 ;  /* 0x0000000000007b1d */ /* 0x000fec0000010000 */
[----:B--2---:R-:W-:Y:S04]  /*31160*/  LDSM.16.MT88.4 R24, [R28+UR5+0x8000] ;  /* 0x008000051c18783b */ /* 0x004fe80008004200 */
[----:B---3--:R-:W0:Y:S04]  /*31170*/  LDSM.16.M88.4 R8, [R29+UR5] ;  /* 0x000000051d08783b */ /* 0x008e280008000200 */
[----:B------:R-:W1:Y:S04]  /*31180*/  LDSM.16.M88.4 R4, [R29+UR5+0x800] ;  /* 0x000800051d04783b */ /* 0x000e680008000200 */
[----:B------:R-:W-:Y:S04]  /*31190*/  LDSM.16.M88.4 R12, [R29+UR5+0x1800] ;  /* 0x001800051d0c783b */ /* 0x000fe80008000200 */
[----:B------:R-:W-:Y:S04]  /*311a0*/  LDSM.16.M88.4 R16, [R29+UR5+0x4000] ;  /* 0x004000051d10783b */ /* 0x000fe80008000200 */
[----:B0-----:R-:W-:Y:S04]  /*311b0*/  STL.64 [R1+0x20], R8 ;  /* 0x0000200801007387 */ /* 0x001fe80000100a00 */
[----:B------:R-:W-:Y:S04]  /*311c0*/  STL.64 [R1+0x28], R10 ;  /* 0x0000280a01007387 */ /* 0x000fe80000100a00 */
[----:B-1----:R-:W-:Y:S01]  /*311d0*/  STL.64 [R1+0x10], R4 ;  /* 0x0000100401007387 */ /* 0x002fe20000100a00 */
[----:B------:R-:W-:-:S03]  /*311e0*/  IMAD.MOV.U32 R2, RZ, RZ, R4 ;  /* 0x000000ffff027224 */ /* 0x000fc600078e0004 */
[----:B------:R-:W-:Y:S01]  /*311f0*/  STL.64 [R1+0x18], R6 ;  /* 0x0000180601007387 */ /* 0x000fe20000100a00 */
[----:B------:R-:W-:-:S03]  /*31200*/  IMAD.MOV.U32 R0, RZ, RZ, R5 ;  /* 0x000000ffff007224 */ /* 0x000fc600078e0005 */
[----:B------:R-:W0:Y:S04]  /*31210*/  LDSM.16.M88.4 R4, [R29+UR5+0x1000] ;  /* 0x001000051d04783b */ /* 0x000e280008000200 */
[----:B------:R-:W1:Y:S04]  /*31220*/  LDSM.16.M88.4 R8, [R29+UR5+0x2000] ;  /* 0x002000051d08783b */ /* 0x000e680008000200 */
[----:B0-----:R-:W-:Y:S04]  /*31230*/  STL.64 [R1], R4 ;  /* 0x0000000401007387 */ /* 0x001fe80000100a00 */
[----:B------:R-:W-:Y:S01]  /*31240*/  STL.64 [R1+0x8], R6 ;  /* 0x0000080601007387 */ /* 0x000fe20000100a00 */
[----:B------:R-:W-:-:S03]  /*31250*/  IMAD.MOV.U32 R3, RZ, RZ, R5 ;  /* 0x000000ffff037224 */ /* 0x000fc600078e0005 */
[----:B------:R-:W0:Y:S04]  /*31260*/  LDSM.16.M88.4 R4, [R29+UR5+0x2800] ;  /* 0x002800051d04783b */ /* 0x000e280008000200 */
[----:B------:R-:W-:Y:S04]  /*31270*/  STL [R1+0x382c], R14 ;  /* 0x00382c0e01007387 */ /* 0x000fe80000100800 */
[----:B------:R-:W-:Y:S04]  /*31280*/  STL [R1+0x3828], R15 ;  /* 0x0038280f01007387 */ /* 0x000fe80000100800 */
[----:B------:R-:W-:Y:S04]  /*31290*/  STL.64 [R1+0x3f58], R12 ;  /* 0x003f580c01007387 */ /* 0x000fe80000100a00 */
[----:B------:R-:W2:Y:S04]  /*312a0*/  LDSM.16.M88.4 R12, [R29+UR5+0x3000] ;  /* 0x003000051d0c783b */ /* 0x000ea80008000200 */
[----:B-1----:R-:W-:Y:S04]  /*312b0*/  STL [R1+0x37a4], R10 ;  /* 0x0037a40a01007387 */ /* 0x002fe80000100800 */
[----:B------:R-:W-:Y:S04]  /*312c0*/  STL [R1+0x37a0], R11 ;  /* 0x0037a00b01007387 */ /* 0x000fe80000100800 */
[----:B------:R1:W-:Y:S02]  /*312d0*/  STL.64 [R1+0x3f60], R8 ;  /* 0x003f600801007387 */ /* 0x0003e40000100a00 */
[----:B-1----:R-:W-:-:S02]  /*312e0*/  IMAD.MOV.U32 R8, RZ, RZ, R2 ;  /* 0x000000ffff087224 */ /* 0x002fc400078e0002 */
[----:B------:R-:W-:-:S05]  /*312f0*/  IMAD.MOV.U32 R9, RZ, RZ, R0 ;  /* 0x000000ffff097224 */ /* 0x000fca00078e0000 */
[----:B------:R1:W-:Y:S04]  /*31300*/  STL.64 [R1+0x3f70], R8 ;  /* 0x003f700801007387 */ /* 0x0003e80000100a00 */
[----:B-1----:R-:W3:Y:S04]  /*31310*/  LDL.64 R8, [R1+0x20] ;  /* 0x0000200001087983 */ /* 0x002ee80000100a00 */
[----:B0-----:R-:W-:Y:S04]  /*31320*/  STL [R1+0x3b7c], R6 ;  /* 0x003b7c0601007387 */ /* 0x001fe80000100800 */
[----:B------:R-:W-:Y:S04]  /*31330*/  STL [R1+0x3b78], R7 ;  /* 0x003b780701007387 */ /* 0x000fe80000100800 */
[----:B------:R-:W-:Y:S04]  /*31340*/  STL.64 [R1+0x3f68], R4 ;  /* 0x003f680401007387 */ /* 0x000fe80000100a00 */
[----:B------:R-:W0:Y:S04]  /*31350*/  LDSM.16.M88.4 R4, [R29+UR5+0x3800] ;  /* 0x003800051d04783b */ /* 0x000e280008000200 */
[----:B--2---:R-:W-:Y:S04]  /*31360*/  STL.64 [R1+0x30], R12 ;  /* 0x0000300c01007387 */ /* 0x004fe80000100a00 */
[----:B------:R-:W-:Y:S04]  /*31370*/  STL.64 [R1+0x38], R14 ;  /* 0x0000380e01007387 */ /* 0x000fe80000100a00 */
[----:B------:R-:W1:Y:S04]  /*31380*/  LDSM.16.M88.4 R12, [R29+UR5+0x4800] ;  /* 0x004800051d0c783b */ /* 0x000e680008000200 */
[----:B0-----:R-:W-:Y:S04]  /*31390*/  STL.64 [R1+0x150], R4 ;  /* 0x0001500401007387 */ /* 0x001fe80000100a00 */
[----:B------:R-:W-:Y:S01]  /*313a0*/  STL.64 [R1+0x158], R6 ;  /* 0x0001580601007387 */ /* 0x000fe20000100a00 */
[----:B------:R-:W-:-:S02]  /*313b0*/  IMAD.MOV.U32 R2, RZ, RZ, R4 ;  /* 0x000000ffff027224 */ /* 0x000fc400078e0004 */
[----:B------:R-:W-:Y:S01]  /*313c0*/  IMAD.MOV.U32 R0, RZ, RZ, R5 ;  /* 0x000000ffff007224 */ /* 0x000fe200078e0005 */
[----:B------:R-:W-:Y:S04]  /*313d0*/  STL.64 [R1+0x140], R16 ;  /* 0x0001401001007387 */ /* 0x000fe80000100a00 */
[----:B------:R-:W0:Y:S04]  /*313e0*/  LDSM.16.M88.4 R4, [R29+UR5+0x5000] ;  /* 0x005000051d04783b */ /* 0x000e280008000200 */
[----:B------:R-:W-:Y:S04]  /*313f0*/  STL.64 [R1+0x148], R18 ;  /* 0x0001481201007387 */ /* 0x000fe80000100a00 */
[----:B------:R-:W2:Y:S04]  /*31400*/  LDL.LU.64 R20, [R1+0xd70] ;  /* 0x000d700001147983 */ /* 0x000ea80000300a00 */
[----:B-1----:R-:W-:Y:S04]  /*31410*/  STL.64 [R1+0x130], R12 ;  /* 0x0001300c01007387 */ /* 0x002fe80000100a00 */
[----:B------:R-:W-:Y:S04]  /*31420*/  STL.64 [R1+0x138], R14 ;  /* 0x0001380e01007387 */ /* 0x000fe80000100a00 */
[----:B------:R-:W1:Y:S04]  /*31430*/  LDSM.16.M88.4 R12, [R29+UR5+0x5800] ;  /* 0x005800051d0c783b */ /* 0x000e680008000200 */
[----:B------:R-:W4:Y:S04]  /*31440*/  LDSM.16.M88.4 R16, [R29+UR5+0x6000] ;  /* 0x006000051d10783b */ /* 0x000f280008000200 */
[----:B------:R-:W2:Y:S04]  /*31450*/  LDL.LU.64 R22, [R1+0xd78] ;  /* 0x000d780001167983 */ /* 0x000ea80000300a00 */
[----:B0-----:R0:W-:Y:S04]  /*31460*/  STL.64 [R1+0x120], R4 ;  /* 0x0001200401007387 */ /* 0x0011e80000100a00 */
[----:B------:R0:W-:Y:S04]  /*31470*/  STL.64 [R1+0x128], R6 ;  /* 0x0001280601007387 */ /* 0x0001e80000100a00 */
[----:B0-----:R-:W2:Y:S04]  /*31480*/  LDL.LU.64 R4, [R1+0xe60] ;  /* 0x000e600001047983 */ /* 0x001ea80000300a00 */
[----:B------:R-:W2:Y:S04]  /*31490*/  LDL.LU.64 R6, [R1+0xe68] ;  /* 0x000e680001067983 */ /* 0x000ea80000300a00 */
[----:B-1----:R0:W-:Y:S04]  /*314a0*/  STL.64 [R1+0x110], R12 ;  /* 0x0001100c01007387 */ /* 0x0021e80000100a00 */
[----:B------:R1:W-:Y:S04]  /*314b0*/  STL.64 [R1+0x118], R14 ;  /* 0x0001180e01007387 */ /* 0x0003e80000100a00 */
[----:B0-----:R-:W2:Y:S04]  /*314c0*/  LDL.LU.64 R12, [R1+0xdf0] ;  /* 0x000df000010c7983 */ /* 0x001ea80000300a00 */
[----:B-1----:R-:W2:Y:S04]  /*314d0*/  LDL.LU.64 R14, [R1+0xdf8] ;  /* 0x000df800010e7983 */ /* 0x002ea80000300a00 */
[----:B----4-:R-:W-:Y:S04]  /*314e0*/  STL.64 [R1+0x100], R16 ;  /* 0x0001001001007387 */ /* 0x010fe80000100a00 */
[----:B------:R-:W-:Y:S04]  /*314f0*/  STL.64 [R1+0x108], R18 ;  /* 0x0001081201007387 */ /* 0x000fe80000100a00 */
[----:B------:R-:W0:Y:S04]  /*31500*/  LDSM.16.M88.4 R16, [R29+UR5+0x6800] ;  /* 0x006800051d10783b */ /* 0x000e280008000200 */
[----:B0-----:R-:W-:Y:S04]  /*31510*/  STL.64 [R1+0xf0], R16 ;  /* 0x0000f01001007387 */ /* 0x001fe80000100a00 */
[----:B------:R-:W-:Y:S04]  /*31520*/  STL.64 [R1+0xf8], R18 ;  /* 0x0000f81201007387 */ /* 0x000fe80000100a00 */
[----:B------:R-:W0:Y:S04]  /*31530*/  LDSM.16.M88.4 R16, [R29+UR5+0x7000] ;  /* 0x007000051d10783b */ /* 0x000e280008000200 */
[----:B0-----:R-:W-:Y:S04]  /*31540*/  STL.64 [R1+0xe0], R16 ;  /* 0x0000e01001007387 */ /* 0x001fe80000100a00 */
[----:B------:R-:W-:Y:S04]  /*31550*/  STL.64 [R1+0xe8], R18 ;  /* 0x0000e81201007387 */ /* 0x000fe80000100a00 */
[----:B------:R-:W0:Y:S04]  /*31560*/  LDSM.16.M88.4 R16, [R29+UR5+0x7800] ;  /* 0x007800051d10783b */ /* 0x000e280008000200 */
[----:B------:R-:W-:Y:S04]  /*31570*/  STL [R1+0x1b40], R29 ;  /* 0x001b401d01007387 */ /* 0x000fe80000100800 */
[----:B0-----:R-:W-:Y:S04]  /*31580*/  STL.64 [R1+0xd0], R16 ;  /* 0x0000d01001007387 */ /* 0x001fe80000100a00 */
[----:B------:R-:W-:Y:S04]  /*31590*/  STL.64 [R1+0xd8], R18 ;  /* 0x0000d81201007387 */ /* 0x000fe80000100a00 */
[----:B------:R-:W0:Y:S04]  /*315a0*/  LDSM.16.MT88.4 R16, [R28+UR5+0x8080] ;  /* 0x008080051c10783b */ /* 0x000e280008004200 */
[----:B0-----:R-:W-:Y:S04]  /*315b0*/  STL.64 [R1+0x3ed0], R18 ;  /* 0x003ed01201007387 */ /* 0x001fe80000100a00 */
[----:B------:R0:W-:Y:S04]  /*315c0*/  STL.64 [R1+0x3ec8], R16 ;  /* 0x003ec81001007387 */ /* 0x0001e80000100a00 */
[----:B0-----:R-:W3:Y:S04]  /*315d0*/  LDL.LU.64 R16, [R1+0xee0] ;  /* 0x000ee00001107983 */ /* 0x001ee80000300a00 */
[----:B------:R-:W3:Y:S04]  /*315e0*/  LDL.LU.64 R18, [R1+0xee8] ;  /* 0x000ee80001127983 */ /* 0x000ee80000300a00 */
[----:B------:R-:W-:Y:S01]  /*315f0*/  STL [R1+0x39a0], R28 ;  /* 0x0039a01c01007387 */ /* 0x000fe20000100800 */
[----:B---3--:R-:W-:-:S15]  /*31600*/  HMMA.16816.F32.BF16 R16, R24, R8, R16 ;  /* 0x000000081810723c */ /* 0x008fde0000041810 */
[----:B------:R-:W-:-:S04]  /*31610*/  NOP ;  /* 0x0000000000007918 */ /* 0x000fc80000000000 */
[----:B------:R-:W-:Y:S04]  /*31620*/  STL.64 [R1+0x520], R16 ;  /* 0x0005201001007387 */ /* 0x000fe80000100a00 */
[----:B------:R0:W-:Y:S02]  /*31630*/  STL.64 [R1+0x528], R18 ;  /* 0x0005281201007387 */ /* 0x0001e40000100a00 */
[----:B0-----:R-:W-:Y:S02]  /*31640*/  IMAD.MOV.U32 R19, RZ, RZ, R8 ;  /* 0x000000ffff137224 */ /* 0x001fe400078e0008 */
[----:B------:R-:W-:Y:S02]  /*31650*/  IMAD.MOV.U32 R18, RZ, RZ, R9 ;  /* 0x000000ffff127224 */ /* 0x000fe400078e0009 */
[----:B------:R-:W2:Y:S04]  /*31660*/  LDL.LU.64 R8, [R1+0x3f70] ;  /* 0x003f700001087983 */ /* 0x000ea80000300a00 */
[----:B------:R0:W-:Y:S04]  /*31670*/  STL.64 [R1+0x3f10], R18 ;  /* 0x003f101201007387 */ /* 0x0001e80000100a00 */
[----:B------:R-:W0:Y:S01]  /*31680*/  LDL R16, [R1] ;  /* 0x0000000001107983 */ /* 0x000e220000100800 */
[----:B------:R-:W-:Y:S01]  /*31690*/  IMAD.MOV.U32 R17, RZ, RZ, R3 ;  /* 0x000000ffff117224 */ /* 0x000fe200078e0003 */
[C---:B--2---:R-:W-:Y:S02]  /*316a0*/  HMMA.16816.F32.BF16 R8, R24.reuse, R8, R4 ;  /* 0x000000081808723c */ /* 0x044fe40000041804 */
[----:B------:R-:W2:Y:S06]  /*316b0*/  LDL.LU.64 R4, [R1+0x3f68] ;  /* 0x003f680001047983 */ /* 0x000eac0000300a00 */
[C---:B0-----:R-:W-:Y:S11]  /*316c0*/  HMMA.16816.F32.BF16 R16, R24.reuse, R16, R12 ;  /* 0x000000101810723c */ /* 0x041ff6000004180c */
[----:B------:R0:W-:Y:S04]  /*316d0*/  STL.64 [R1+0x510], R8 ;  /* 0x0005100801007387 */ /* 0x0001e80000100a00 */
[----:B------:R-:W-:Y:S04]  /*316e0*/  STL.64 [R1+0x518], R10 ;  /* 0x0005180a01007387 */ /* 0x000fe80000100a00 */
[----:B0-----:R-:W3:Y:S04]  /*316f0*/  LDL.LU.64 R8, [R1+0x3f60] ;  /* 0x003f600001087983 */ /* 0x001ee80000300a00 */
[----:B------:R-:W4:Y:S04]  /*31700*/  LDL.LU.64 R12, [R1+0x3f58] ;  /* 0x003f5800010c7983 */ /* 0x000f280000300a00 */
[----:B------:R-:W-:Y:S04]  /*31710*/  STL.64 [R1+0x500], R16 ;  /* 0x0005001001007387 */ /* 0x000fe80000100a00 */
[----:B------:R4:W-:Y:S02]  /*31720*/  STL.64 [R1+0x508], R18 ;  /* 0x0005081201007387 */ /* 0x0009e40000100a00 */
[----:B----4-:R-:W-:Y:S02]  /*31730*/  HMMA.16816.F32.BF16 R16, R24, R12, R20 ;  /* 0x0000000c1810723c */ /* 0x010fe40000041814 */
[----:B------:R-:W2:Y:S04]  /*31740*/  LDL.LU.64 R20, [R1+0xc70] ;  /* 0x000c700001147983 */ /* 0x000ea80000300a00 */
[----:B------:R-:W2:-:S13]  /*31750*/  LDL.LU.64 R22, [R1+0xc78] ;  /* 0x000c780001167983 */ /* 0x000e9a0000300a00 */
[----:B------:R0:W-:Y:S04]  /*31760*/  STL.64 [R1+0x4f0], R16 ;  /* 0x0004f01001007387 */ /* 0x0001e80000100a00 */
[----:B------:R-:W-:Y:S04]  /*31770*/  STL.64 [R1+0x4f8], R18 ;  /* 0x0004f81201007387 */ /* 0x000fe80000100a00 */
[----:B0-----:R-:W4:Y:S04]  /*31780*/  LDL.64 R16, [R1+0x140] ;  /* 0x0001400001107983 */ /* 0x001f280000100a00 */
[----:B----4-:R0:W-:Y:S02]  /*31790*/  STL.64 [R1+0x3f40], R16 ;  /* 0x003f401001007387 */ /* 0x0101e40000100a00 */
[----:B0-----:R-:W-:-:S02]  /*317a0*/  IMAD.MOV.U32 R16, RZ, RZ, R2 ;  /* 0x000000ffff107224 */ /* 0x001fc400078e0002 */
[----:B------:R-:W-:-:S05]  /*317b0*/  IMAD.MOV.U32 R17, RZ, RZ, R0 ;  /* 0x000000ffff117224 */ /* 0x000fca00078e0000 */
[----:B------:R0:W-:Y:S04]  /*317c0*/  STL.64 [R1+0x3f50], R16 ;  /* 0x003f501001007387 */ /* 0x0001e80000100a00 */
[----:B0-----:R-:W3:Y:S04]  /*317d0*/  LDL.LU.64 R16, [R1+0xcf0] ;  /* 0x000cf00001107983 */ /* 0x001ee80000300a00 */
[----:B------:R-:W3:Y:S04]  /*317e0*/  LDL.LU.64 R18, [R1+0xcf8] ;  /* 0x000cf80001127983 */ /* 0x000ee80000300a00 */
[----:B------:R0:W-:Y:S04]  /*317f0*/  STL.64 [R1+0x3f38], R12 ;  /* 0x003f380c01007387 */ /* 0x0001e80000100a00 */
[----:B0-----:R-:W4:Y:S01]  /*31800*/  LDL.64 R12, [R1+0x30] ;  /* 0x00003000010c7983 */ /* 0x001f220000100a00 */
[----:B---3--:R-:W-:-:S15]  /*31810*/  HMMA.16816.F32.BF16 R16, R24, R8, R16 ;  /* 0x000000081810723c */ /* 0x008fde0000041810 */
[----:B------:R-:W-:-:S04]  /*31820*/  NOP ;  /* 0x0000000000007918 */ /* 0x000fc80000000000 */
[----:B------:R-:W-:Y:S02]  /*31830*/  IMAD.MOV.U32 R29, RZ, RZ, R16 ;  /* 0x000000ffff1d7224 */ /* 0x000fe400078e0010 */
[----:B------:R-:W-:Y:S02]  /*31840*/  IMAD.MOV.U32 R3, RZ, RZ, R17 ;  /* 0x000000ffff037224 */ /* 0x000fe400078e0011 */
[----:B------:R-:W-:Y:S02]  /*31850*/  IMAD.MOV.U32 R2, RZ, RZ, R18 ;  /* 0x000000ffff027224 */ /* 0x000fe400078e0012 */
[----:B------:R-:W-:Y:S02]  /*31860*/  IMAD.MOV.U32 R0, RZ, RZ, R19 ;  /* 0x000000ffff007224 */ /* 0x000fe400078e0013 */
[----:B--2---:R-:W-:Y:S03]  /*31870*/  HMMA.16816.F32.BF16 R16, R24, R4, R20 ;  /* 0x000000041810723c */ /* 0x004fe60000041814 */
[----:B------:R-:W-:Y:S04]  /*31880*/  STL [R1+0x383c], R0 ;  /* 0x00383c0001007387 */ /* 0x000fe80000100800 */
[----:B------:R-:W-:Y:S04]  /*31890*/  STL [R1+0x3838], R2 ;  /* 0x0038380201007387 */ /* 0x000fe80000100800 */
[----:B------:R-:W-:Y:S04]  /*318a0*/  STL [R1+0x3834], R3 ;  /* 0x0038340301007387 */ /* 0x000fe80000100800 */
[----:B------:R-:W-:Y:S04]  /*318b0*/  STL [R1+0x3830], R29 ;  /* 0x0038301d01007387 */ /* 0x000fe80000100800 */
[----:B------:R0:W-:Y:S01]  /*318c0*/  STL.64 [R1+0x4d0], R16 ;  /* 0x0004d01001007387 */ /* 0x0001e20000100a00 */
[----:B------:R-:W-:-:S02]  /*318d0*/  IMAD.MOV.U32 R10, RZ, RZ, R18 ;  /* 0x000000ffff0a7224 */ /* 0x000fc400078e0012 */
[----:B------:R-:W-:Y:S01]  /*318e0*/  IMAD.MOV.U32 R11, RZ, RZ, R19 ;  /* 0x000000ffff0b7224 */ /* 0x000fe200078e0013 */
[----:B0-----:R-:W4:Y:S04]  /*318f0*/  LDL.LU.64 R16, [R1+0xc00] ;  /* 0x000c000001107983 */ /* 0x001f280000300a00 */
[----:B------:R-:W4:Y:S04]  /*31900*/  LDL.LU.64 R18, [R1+0xc08] ;  /* 0x000c080001127983 */ /* 0x000f280000300a00 */
[----:B------:R0:W-:Y:S04]  /*31910*/  STL.64 [R1+0x3f48], R4 ;  /* 0x003f480401007387 */ /* 0x0001e80000100a00 */
[----:B0-----:R-:W2:Y:S04]  /*31920*/  LDL.LU.64 R4, [R1+0xbd0] ;  /* 0x000bd00001047983 */ /* 0x001ea80000300a00 */
[----:B------:R-:W2:Y:S04]  /*31930*/  LDL.LU.64 R6, [R1+0xbd8] ;  /* 0x000bd80001067983 */ /* 0x000ea80000300a00 */
[----:B------:R-:W-:Y:S04]  /*31940*/  STL.64 [R1+0x3e70], R10 ;  /* 0x003e700a01007387 */ /* 0x000fe80000100a00 */
[----:B------:R0:W-:Y:S04]  /*31950*/  STL.64 [R1+0x3e68], R8 ;  /* 0x003e680801007387 */ /* 0x0001e80000100a00 */
[----:B0-----:R-:W3:Y:S01]  /*31960*/  LDL.64 R8, [R1+0x100] ;  /* 0x0001000001087983 */ /* 0x001ee20000100a00 */
[----:B------:R-:W0:Y:S02]  /*31970*/  S2R R21, SR_TID.X ;  /* 0x0000000000157919 */ /* 0x000e240000002100 */
[C---:B0-----:R-:W-:Y:S01]  /*31980*/  LOP3.LUT R22, R21.reuse, 0x7, RZ, 0xc0, !PT ;  /* 0x0000000715167812 */ /* 0x041fe200078ec0ff */
[----:B------:R-:W-:-:S04]  /*31990*/  IMAD.SHL.U32 R14, R21, 0x2, RZ ;  /* 0x00000002150e7824 */ /* 0x000fc800078e00ff */
[----:B------:R-:W-:Y:S02]  /*319a0*/  IMAD R22, R22, 0x110, RZ ;  /* 0x0000011016167824 */ /* 0x000fe400078e02ff */
[----:B------:R-:W-:-:S03]  /*319b0*/  IMAD.SHL.U32 R23, R21, 0x80, RZ ;  /* 0x0000008015177824 */ /* 0x000fc600078e00ff */
[----:B------:R-:W-:Y:S01]  /*319c0*/  LOP3.LUT R14, R22, 0x10, R14, 0x78, !PT ;  /* 0x00000010160e7812 */ /* 0x000fe200078e780e */
[----:B---3--:R0:W-:Y:S04]  /*319d0*/  STL.64 [R1+0x3f18], R8 ;  /* 0x003f180801007387 */ /* 0x0081e80000100a00 */
[----:B0-----:R-:W3:Y:S01]  /*319e0*/  LDL.64 R8, [R1+0x120] ;  /* 0x0001200001087983 */ /* 0x001ee20000100a00 */
[----:B------:R-:W-:-:S04]  /*319f0*/  LOP3.LUT R14, R14, 0x800, R23, 0xf8, !PT ;  /* 0x000008000e0e7812 */ /* 0x000fc800078ef817 */
[----:B------:R-:W-:-:S05]  /*31a00*/  LOP3.LUT R14, R14, 0x20, RZ, 0x3c, !PT ;  /* 0x000000200e0e7812 */ /* 0x000fca00078e3cff */
[----:B------:R-:W0:Y:S01]  /*31a10*/  LDSM.16.MT88.4 R20, [R14+UR5+0x8000] ;  /* 0x008000050e14783b */ /* 0x000e220008004200 */
[----:B----4-:R-:W-:Y:S03]  /*31a20*/  HMMA.16816.F32.BF16 R16, R24, R12, R16 ;  /* 0x0000000c1810723c */ /* 0x010fe60000041810 */
[----:B---3--:R1:W-:Y:S04]  /*31a30*/  STL.64 [R1+0x3f30], R8 ;  /* 0x003f300801007387 */ /* 0x0083e80000100a00 */
[----:B-1----:R-:W3:Y:S04]  /*31a40*/  LDL.64 R8, [R1+0x130] ;  /* 0x0001300001087983 */ /* 0x002ee80000100a00 */
[----:B0-----:R-:W-:Y:S04]  /*31a50*/  STL.64 [R1+0x3d88], R22 ;  /* 0x003d881601007387 */ /* 0x001fe80000100a00 */
[----:B------:R0:W-:Y:S04]  /*31a60*/  STL.64 [R1+0x3d80], R20 ;  /* 0x003d801401007387 */ /* 0x0001e80000100a00 */
[----:B0-----:R-:W4:Y:S04]  /*31a70*/  LDL.LU.64 R20, [R1+0xbc0] ;  /* 0x000bc00001147983 */ /* 0x001f280000300a00 */
[----:B------:R-:W4:Y:S04]  /*31a80*/  LDL.LU.64 R22, [R1+0xbc8] ;  /* 0x000bc80001167983 */ /* 0x000f280000300a00 */
[----:B------:R0:W-:Y:S04]  /*31a90*/  STL.64 [R1+0x860], R16 ;  /* 0x0008601001007387 */ /* 0x0001e80000100a00 */
[----:B------:R2:W-:Y:S04]  /*31aa0*/  STL.64 [R1+0x868], R18 ;  /* 0x0008681201007387 */ /* 0x0005e80000100a00 */
[----:B0-----:R-:W2:Y:S01]  /*31ab0*/  LDL.LU.64 R16, [R1+0x3f50] ;  /* 0x003f500001107983 */ /* 0x001ea20000300a00 */
[----:B------:R-:W-:-:S02]  /*31ac0*/  IMAD.MOV.U32 R0, RZ, RZ, R13 ;  /* 0x000000ffff007224 */ /* 0x000fc400078e000d */
[----:B------:R-:W-:Y:S02]  /*31ad0*/  IMAD.MOV.U32 R2, RZ, RZ, R12 ;  /* 0x000000ffff027224 */ /* 0x000fe400078e000c */
[----:B------:R-:W3:Y:S04]  /*31ae0*/  LDL.LU.64 R12, [R1+0xbb0] ;  /* 0x000bb000010c7983 */ /* 0x000ee80000300a00 */
[----:B------:R-:W3:Y:S04]  /*31af0*/  LDL.LU.64 R14, [R1+0xbb8] ;  /* 0x000bb800010e7983 */ /* 0x000ee80000300a00 */
[----:B------:R-:W-:Y:S04]  /*31b00*/  STL [R1+0x3e4c], R0 ;  /* 0x003e4c0001007387 */ /* 0x000fe80000100800 */
[----:B------:R-:W-:Y:S01]  /*31b10*/  STL [R1+0x3e48], R2 ;  /* 0x003e480201007387 */ /* 0x000fe20000100800 */
[----:B--2---:R-:W-:Y:S03]  /*31b20*/  HMMA.16816.F32.BF16 R16, R24, R16, R4 ;  /* 0x000000101810723c */ /* 0x004fe60000041804 */
[----:B------:R-:W2:-:S15]  /*31b30*/  LDL.LU.64 R4, [R1+0x3f48] ;  /* 0x003f480001047983 */ /* 0x000e9e0000300a00 */
[----:B------:R-:W-:Y:S01]  /*31b40*/  NOP ;  /* 0x0000000000007918 */ /* 0x000fe20000000000 */
[----:B------:R0:W-:Y:S04]  /*31b50*/  STL.64 [R1+0x850], R16 ;  /* 0x0008501001007387 */ /* 0x0001e80000100a00 */
[----:B------:R1:W-:Y:S04]  /*31b60*/  STL.64 [R1+0x858], R18 ;  /* 0x0008581201007387 */ /* 0x0003e80000100a00 */
[----:B0-----:R-:W4:Y:S02]  /*31b70*/  LDL.LU.64 R16, [R1+0x3f40] ;  /* 0x003f400001107983 */ /* 0x001f240000300a00 */
[----:B----4-:R-:W-:Y:S01]  /*31b80*/  HMMA.16816.F32.BF16 R20, R24, R16, R20 ;  /* 0x000000101814723c */ /* 0x010fe20000041814 */
[----:B------:R-:W-:-:S02]  /*31b90*/  IMAD.MOV.U32 R6, RZ, RZ, R16 ;  /* 0x000000ffff067224 */ /* 0x000fc400078e0010 */
[----:B------:R-:W-:-:S15]  /*31ba0*/  IMAD.MOV.U32 R3, RZ, RZ, R17 ;  /* 0x000000ffff037224 */ /* 0x000fde00078e0011 */
[----:B------:R-:W-:Y:S01]  /*31bb0*/  NOP ;  /* 0x0000000000007918 */ /* 0x000fe20000000000 */
[----:B------:R-:W-:Y:S04]  /*31bc0*/  STL.64 [R1+0x840], R20 ;  /* 0x0008401401007387 */ /* 0x000fe80000100a00 */
[----:B------:R-:W-:Y:S04]  /*31bd0*/  STL.64 [R1+0x848], R22 ;  /* 0x0008481601007387 */ /* 0x000fe80000100a00 */
[----:B------:R-:W4:Y:S04]  /*31be0*/  LDL.LU.64 R16, [R1+0xb90] ;  /* 0x000b900001107983 */ /* 0x000f280000300a00 */
[----:B-1----:R-:W2:Y:S01]  /*31bf0*/  LDL.LU.64 R18, [R1+0xb98] ;  /* 0x000b980001127983 */ /* 0x002ea20000300a00 */
[----:B---3--:R-:W-:Y:S01]  /*31c00*/  HMMA.16816.F32.BF16 R12, R24, R8, R12 ;  /* 0x00000008180c723c */ /* 0x008fe2000004180c */
[----:B------:R-:W-:-:S02]  /*31c10*/  IMAD.MOV.U32 R7, RZ, RZ, R9 ;  /* 0x000000ffff077224 */ /* 0x000fc400078e0009 */
[----:B--2---:R-:W-:Y:S04]  /*31c20*/  STL.64 [R1+0x3f28], R18 ;  /* 0x003f281201007387 */ /* 0x004fe80000100a00 */
[----:B----4-:R0:W-:Y:S04]  /*31c30*/  STL.64 [R1+0x3f20], R16 ;  /* 0x003f201001007387 */ /* 0x0101e80000100a00 */
[----:B0-----:R-:W2:Y:S04]  /*31c40*/  LDL.LU.64 R16, [R1+0xba0] ;  /* 0x000ba00001107983 */ /* 0x001ea80000300a00 */
[----:B------:R-:W2:Y:S04]  /*31c50*/  LDL.LU.64 R18, [R1+0xba8] ;  /* 0x000ba80001127983 */ /* 0x000ea80000300a00 */
[----:B------:R-:W3:Y:S04]  /*31c60*/  LDL.LU.64 R20, [R1+0xb80] ;  /* 0x000b800001147983 */ /* 0x000ee80000300a00 */
[----:B------:R-:W3:Y:S04]  /*31c70*/  LDL.LU.64 R22, [R1+0xb88] ;  /* 0x000b880001167983 */ /* 0x000ee80000300a00 */
[----:B------:R-:W-:Y:S04]  /*31c80*/  STL [R1+0x3e54], R3 ;  /* 0x003e540301007387 */ /* 0x000fe80000100800 */
[----:B------:R-:W-:Y:S04]  /*31c90*/  STL [R1+0x3e50], R6 ;  /* 0x003e500601007387 */ /* 0x000fe80000100800 */
[----:B------:R0:W-:Y:S04]  /*31ca0*/  STL.64 [R1+0x830], R12 ;  /* 0x0008300c01007387 */ /* 0x0001e80000100a00 */
[----:B------:R1:W-:Y:S04]  /*31cb0*/  STL.64 [R1+0x838], R14 ;  /* 0x0008380e01007387 */ /* 0x0003e80000100a00 */
[----:B0-----:R-:W4:Y:S01]  /*31cc0*/  LDL.LU.64 R12, [R1+0x3f38] ;  /* 0x003f3800010c7983 */ /* 0x001f220000300a00 */
[----:B-1----:R-:W-:-:S03]  /*31cd0*/  IMAD.MOV.U32 R14, RZ, RZ, R8 ;  /* 0x000000ffff0e7224 */ /* 0x002fc600078e0008 */
[----:B------:R-:W2:Y:S04]  /*31ce0*/  LDL.LU.64 R8, [R1+0x3f30] ;  /* 0x003f300001087983 */ /* 0x000ea80000300a00 */
[----:B------:R-:W-:Y:S04]  /*31cf0*/  STL [R1+0x3e5c], R7 ;  /* 0x003e5c0701007387 */ /* 0x000fe80000100800 */
[----:B------:R-:W-:Y:S01]  /*31d00*/  STL [R1+0x3e58], R14 ;  /* 0x003e580e01007387 */ /* 0x000fe20000100800 */
[----:B--2---:R-:W-:Y:S01]  /*31d10*/  HMMA.16816.F32.BF16 R16, R24, R8, R16 ;  /* 0x000000081810723c */ /* 0x004fe20000041810 */
[----:B------:R-:W-:-:S02]  /*31d20*/  IMAD.MOV.U32 R15, RZ, RZ, R9 ;  /* 0x000000ffff0f7224 */ /* 0x000fc400078e0009 */
[----:B------:R-:W-:-:S15]  /*31d30*/  IMAD.MOV.U32 R28, RZ, RZ, R8 ;  /* 0x000000ffff1c7224 */ /* 0x000fde00078e0008 */
[----:B------:R-:W-:Y:S01]  /*31d40*/  NOP ;  /* 0x0000000000007918 */ /* 0x000fe20000000000 */
[----:B------:R-:W-:Y:S04]  /*31d50*/  STL.64 [R1+0x820], R16 ;  /* 0x0008201001007387 */ /* 0x000fe80000100a00 */
[----:B------:R0:W-:Y:S04]  /*31d60*/  STL.64 [R1+0x828], R18 ;  /* 0x0008281201007387 */ /* 0x0001e80000100a00 */
[----:B0-----:R-:W2:Y:S04]  /*31d70*/  LDL.LU.64 R18, [R1+0x3f28] ;  /* 0x003f280001127983 */ /* 0x001ea80000300a00 */
[----:B------:R-:W2:Y:S04]  /*31d80*/  LDL.LU.64 R16, [R1+0x3f20] ;  /* 0x003f200001107983 */ /* 0x000ea80000300a00 */
[----:B------:R-:W3:Y:S04]  /*31d90*/  LDL.LU.64 R8, [R1+0x3f18] ;  /* 0x003f180001087983 */ /* 0x000ee80000300a00 */
[----:B------:R-:W-:Y:S04]  /*31da0*/  STL [R1+0x3f08], R15 ;  /* 0x003f080f01007387 */ /* 0x000fe80000100800 */
[----:B----4-:R0:W-:Y:S04]  /*31db0*/  STL.64 [R1+0x3f00], R12 ;  /* 0x003f000c01007387 */ /* 0x0101e80000100a00 */
[----:B0-----:R-:W2:Y:S04]  /*31dc0*/  LDL.64 R12, [R1+0x110] ;  /* 0x00011000010c7983 */ /* 0x001ea80000100a00 */
[----:B------:R-:W-:Y:S01]  /*31dd0*/  STL [R1+0x3e60], R28 ;  /* 0x003e601c01007387 */ /* 0x000fe20000100800 */
[----:B--2---:R-:W-:Y:S01]  /*31de0*/  HMMA.16816.F32.BF16 R16, R24, R12, R16 ;  /* 0x0000000c1810723c */ /* 0x004fe20000041810 */
[----:B------:R-:W-:-:S02]  /*31df0*/  IMAD.MOV.U32 R2, RZ, RZ, R12 ;  /* 0x000000ffff027224 */ /* 0x000fc400078e000c */
[----:B------:R-:W-:-:S05]  /*31e00*/  IMAD.MOV.U32 R29, RZ, RZ, R13 ;  /* 0x000000ffff1d7224 */ /* 0x000fca00078e000d */
[----:B---3--:R-:W-:Y:S01]  /*31e10*/  HMMA.16816.F32.BF16 R12, R24, R8, R20 ;  /* 0x00000008180c723c */ /* 0x008fe20000041814 */
[----:B------:R-:W-:-:S10]  /*31e20*/  IMAD.MOV.U32 R6, RZ, RZ, R8 ;  /* 0x000000ffff067224 */ /* 0x000fd400078e0008 */
[----:B------:R-:W-:Y:S04]  /*31e30*/  STL.64 [R1+0x810], R16 ;  /* 0x0008101001007387 */ /* 0x000fe80000100a00 */
[----:B------:R0:W-:Y:S04]  /*31e40*/  STL.64 [R1+0x818], R18 ;  /* 0x0008181201007387 */ /* 0x0001e80000100a00 */
[----:B0-----:R-:W2:Y:S04]  /*31e50*/  LDL.LU.64 R18, [R1+0x3f10] ;  /* 0x003f100001127983 */ /* 0x001ea80000300a00 */
[----:B------:R0:W-:Y:S04]  /*31e60*/  STL.64 [R1+0x800], R12 ;  /* 0x0008000c01007387 */ /* 0x0001e80000100a00 */
[----:B------:R1:W-:Y:S04]  /*31e70*/  STL.64 [R1+0x808], R14 ;  /* 0x0008080e01007387 */ /* 0x0003e80000100a00 */
[----:B------:R-:W-:Y:S04]  /*31e80*/  STL [R1+0x3ee8], R6 ;  /* 0x003ee80601007387 */ /* 0x000fe80000100800 */
[----:B------:R3:W-:Y:S04]  /*31e90*/  STL.64 [R1+0x3ee0], R4 ;  /* 0x003ee00401007387 */ /* 0x0007e80000100a00 */
[----:B------:R-:W4:Y:S04]  /*31ea0*/  LDL R16, [R1+0xd0] ;  /* 0x0000d00001107983 */ /* 0x000f280000100800 */
[----:B------:R-:W4:Y:S04]  /*31eb0*/  LDL R17, [R1+0xd4] ;  /* 0x0000d40001117983 */ /* 0x000f280000100800 */
[----:B0-----:R-:W2:Y:S04]  /*31ec0*/  LDL.LU.64 R12, [R1+0xb70] ;  /* 0x000b7000010c7983 */ /* 0x001ea80000300a00 */
[----:B-1----:R-:W2:Y:S04]  /*31ed0*/  LDL.LU.64 R14, [R1+0xb78] ;  /* 0x000b7800010e7983 */ /* 0x002ea80000300a00 */
[----:B----4-:R-:W-:Y:S04]  /*31ee0*/  STL.64 [R1+0x3ef0], R16 ;  /* 0x003ef01001007387 */ /* 0x010fe80000100a00 */
[----:B---3--:R-:W3:Y:S01]  /*31ef0*/  LDL.64 R4, [R1+0xe0] ;  /* 0x0000e00001047983 */ /* 0x008ee20000100a00 */
[----:B------:R-:W-:-:S03]  /*31f00*/  IMAD.MOV.U32 R0, RZ, RZ, R9 ;  /* 0x000000ffff007224 */ /* 0x000fc600078e0009 */
[----:B---3--:R0:W-:Y:S04]  /*31f10*/  STL.64 [R1+0x3ef8], R4 ;  /* 0x003ef80401007387 */ /* 0x0081e80000100a00 */
[----:B0-----:R-:W3:Y:S04]  /*31f20*/  LDL.64 R4, [R1+0xf0] ;  /* 0x0000f00001047983 */ /* 0x001ee80000100a00 */
[----:B------:R-:W4:Y:S04]  /*31f30*/  LDL.LU.64 R8, [R1+0xd60] ;  /* 0x000d600001087983 */ /* 0x000f280000300a00 */
[----:B------:R-:W2:Y:S04]  /*31f40*/  LDL.LU.64 R10, [R1+0xd68] ;  /* 0x000d6800010a7983 */ /* 0x000ea80000300a00 */
[----:B--2---:R-:W-:Y:S04]  /*31f50*/  STL.64 [R1+0x3e80], R10 ;  /* 0x003e800a01007387 */ /* 0x004fe80000100a00 */
[----:B----4-:R0:W-:Y:S04]  /*31f60*/  STL.64 [R1+0x3e78], R8 ;  /* 0x003e780801007387 */ /* 0x0101e80000100a00 */
[----:B0-----:R-:W2:Y:S04]  /*31f70*/  LDL R8, [R1] ;  /* 0x0000000001087983 */ /* 0x001ea80000100800 */
[----:B------:R-:W2:Y:S04]  /*31f80*/  LDL R9, [R1+0x4] ;  /* 0x0000040001097983 */ /* 0x000ea80000100800 */
[----:B--2---:R0:W-:Y:S04]  /*31f90*/  STL.64 [R1+0x3e98], R8 ;  /* 0x003e980801007387 */ /* 0x0041e80000100a00 */
[----:B0-----:R-:W2:Y:S04]  /*31fa0*/  LDL R8, [R1+0x10] ;  /* 0x0000100001087983 */ /* 0x001ea80000100800 */
[----:B------:R-:W2:Y:S04]  /*31fb0*/  LDL R9, [R1+0x14] ;  /* 0x0000140001097983 */ /* 0x000ea80000100800 */
[----:B--2---:R0:W-:Y:S04]  /*31fc0*/  STL.64 [R1+0x3eb0], R8 ;  /* 0x003eb00801007387 */ /* 0x0041e80000100a00 */
[----:B------:R-:W2:Y:S01]  /*31fd0*/  LDL.LU.64 R16, [R1+0xb60] ;  /* 0x000b600001107983 */ /* 0x000ea20000300a00 */
[----:B0-----:R-:W-:-:S02]  /*31fe0*/  IMAD.MOV.U32 R8, RZ, RZ, R19 ;  /* 0x000000ffff087224 */ /* 0x001fc400078e0013 */
[----:B------:R-:W-:Y:S02]  /*31ff0*/  IMAD.MOV.U32 R9, RZ, RZ, R18 ;  /* 0x000000ffff097224 */ /* 0x000fe400078e0012 */
[----:B------:R-:W2:Y:S04]  /*32000*/  LDL.LU.64 R18, [R1+0xb68] ;  /* 0x000b680001127983 */ /* 0x000ea80000300a00 */
[----:B------:R0:W-:Y:S04]  /*32010*/  STL.64 [R1+0x3ed8], R8 ;  /* 0x003ed80801007387 */ /* 0x0001e80000100a00 */
[----:B0-----:R-:W4:Y:S04]  /*32020*/  LDL.LU.64 R8, [R1+0x540] ;  /* 0x0005400001087983 */ /* 0x001f280000300a00 */
[----:B------:R-:W4:Y:S04]  /*32030*/  LDL.LU.64 R10, [R1+0x548] ;  /* 0x00054800010a7983 */ /* 0x000f280000300a00 */
[----:B------:R-:W2:Y:S04]  /*32040*/  LDL.LU.64 R20, [R1+0xce0] ;  /* 0x000ce00001147983 */ /* 0x000ea80000300a00 */
[----:B------:R-:W2:Y:S04]  /*32050*/  LDL.LU.64 R22, [R1+0xce8] ;  /* 0x000ce80001167983 */ /* 0x000ea80000300a00 */
[----:B--2---:R-:W-:Y:S04]  /*32060*/  STL.64 [R1+0x3e90], R22 ;  /* 0x003e901601007387 */ /* 0x004fe80000100a00 */
[----:B------:R0:W-:Y:S04]  /*32070*/  STL.64 [R1+0x3e88], R20 ;  /* 0x003e881401007387 */ /* 0x0001e80000100a00 */
[----:B0-----:R-:W2:Y:S04]  /*32080*/  LDL.LU.64 R20, [R1+0xde0] ;  /* 0x000de00001147983 */ /* 0x001ea80000300a00 */
[----:B------:R-:W2:Y:S01]  /*32090*/  LDL.LU.64 R22, [R1+0xde8] ;  /* 0x000de80001167983 */ /* 0x000ea20000300a00 */
[----:B---3--:R-:W-:Y:S03]  /*320a0*/  HMMA.16816.F32.BF16 R12, R24, R4, R12 ;  /* 0x00000004180c723c */ /* 0x008fe6000004180c */
[----:B--2---:R-:W-:Y:S04]  /*320b0*/  STL.64 [R1+0x3ea8], R22 ;  /* 0x003ea81601007387 */ /* 0x004fe80000100a00 */
[----:B------:R0:W-:Y:S04]  /*320c0*/  STL.64 [R1+0x3ea0], R20 ;  /* 0x003ea01401007387 */ /* 0x0001e80000100a00 */
[----:B0-----:R-:W2:Y:S04]  /*320d0*/  LDL.LU.64 R20, [R1+0xe50] ;  /* 0x000e500001147983 */ /* 0x001ea80000300a00 */
[----:B------:R-:W3:Y:S01]  /*320e0*/  LDL.LU.64 R22, [R1+0xe58] ;  /* 0x000e580001167983 */ /* 0x000ee20000300a00 */
[----:B------:R-:W-:-:S03]  /*320f0*/  IMAD.MOV.U32 R3, RZ, RZ, R5 ;  /* 0x000000ffff037224 */ /* 0x000fc600078e0005 */
[----:B---3--:R-:W-:Y:S04]  /*32100*/  STL.64 [R1+0x3ec0], R22 ;  /* 0x003ec01601007387 */ /* 0x008fe80000100a00 */
[----:B--2---:R0:W-:Y:S04]  /*32110*/  STL.64 [R1+0x3eb8], R20 ;  /* 0x003eb81401007387 */ /* 0x0041e80000100a00 */
[----:B0-----:R-:W2:Y:S04]  /*32120*/  LDL.LU.64 R20, [R1+0xed0] ;  /* 0x000ed00001147983 */ /* 0x001ea80000300a00 */
[----:B------:R-:W2:Y:S04]  /*32130*/  LDL.LU.64 R22, [R1+0xed8] ;  /* 0x000ed80001167983 */ /* 0x000ea80000300a00 */
[----:B------:R-:W-:Y:S04]  /*32140*/  STL.64 [R1+0x7f0], R12 ;  /* 0x0007f00c01007387 */ /* 0x000fe80000100a00 */
[----:B------:R0:W-:Y:S04]  /*32150*/  STL.64 [R1+0x7f8], R14 ;  /* 0x0007f80e01007387 */ /* 0x0001e80000100a00 */
[----:B0-----:R-:W3:Y:S04]  /*32160*/  LDL.LU R15, [R1+0x3f08] ;  /* 0x003f0800010f7983 */ /* 0x001ee80000300800 */
[----:B------:R-:W2:Y:S01]  /*32170*/  LDL.LU.64 R12, [R1+0x3f00] ;  /* 0x003f0000010c7983 */ /* 0x000ea20000300a00 */
[----:B------:R-:W-:-:S03]  /*32180*/  IMAD.MOV.U32 R14, RZ, RZ, R4 ;  /* 0x000000ffff0e7224 */ /* 0x000fc600078e0004 */
[----:B------:R-:W2:Y:S02]  /*32190*/  LDL.LU.64 R4, [R1+0x3ef8] ;  /* 0x003ef80001047983 */ /* 0x000ea40000300a00 */
[----:B--2---:R-:W-:-:S15]  /*321a0*/  HMMA.16816.F32.BF16 R16, R24, R4, R16 ;  /* 0x000000041810723c */ /* 0x004fde0000041810 */
[----:B------:R-:W-:-:S04]  /*321b0*/  NOP ;  /* 0x0000000000007918 */ /* 0x000fc80000000000 */
[----:B------:R0:W-:Y:S04]  /*321c0*/  STL.64 [R1+0x7e0], R16 ;  /* 0x0007e01001007387 */ /* 0x0001e80000100a00 */
[----:B------:R1:W-:Y:S04]  /*321d0*/  STL.64 [R1+0x7e8], R18 ;  /* 0x0007e81201007387 */ /* 0x0003e80000100a00 */
[----:B0-----:R-:W4:Y:S01]  /*321e0*/  LDL.LU.64 R16, [R1+0x3ef0] ;  /* 0x003ef00001107983 */ /* 0x001f220000300a00 */
[----:B------:R-:W-:Y:S02]  /*321f0*/  IMAD.MOV.U32 R28, RZ, RZ, R4 ;  /* 0x000000ffff1c7224 */ /* 0x000fe400078e0004 */
[----:B------:R-:W-:Y:S01]  /*32200*/  IMAD.MOV.U32 R7, RZ, RZ, R5 ;  /* 0x000000ffff077224 */ /* 0x000fe200078e0005 */
[----:B------:R-:W2:Y:S04]  /*32210*/  LDL.LU R6, [R1+0x3ee8] ;  /* 0x003ee80001067983 */ /* 0x000ea80000300800 */
[----:B------:R-:W2:Y:S01]  /*32220*/  LDL.LU.64 R4, [R1+0x3ee0] ;  /* 0x003ee00001047983 */ /* 0x000ea20000300a00 */
[----:B----4-:R-:W-:Y:S03]  /*32230*/  HMMA.16816.F32.BF16 R24, R24, R16, R8 ;  /* 0x000000101818723c */ /* 0x010fe60000041808 */
[----:B------:R-:W4:Y:S04]  /*32240*/  LDL.LU.64 R8, [R1+0x3ed8] ;  /* 0x003ed80001087983 */ /* 0x000f280000300a00 */
[----:B-1----:R-:W4:Y:S04]  /*32250*/  LDL.LU.64 R18, [R1+0x3ed0] ;  /* 0x003ed00001127983 */ /* 0x002f280000300a00 */
[----:B------:R-:W4:Y:S08]  /*32260*/  LDL.LU.64 R16, [R1+0x3ec8] ;  /* 0x003ec80001107983 */ /* 0x000f300000300a00 */
[----:B------:R0:W-:Y:S04]  /*32270*/  STL.64 [R1+0x4c0], R24 ;  /* 0x0004c01801007387 */ /* 0x0001e80000100a00 */
[----:B------:R1:W-:Y:S04]  /*32280*/  STL.64 [R1+0x4c8], R26 ;  /* 0x0004c81a01007387 */ /* 0x0003e80000100a00 */
[----:B0-----:R-:W2:Y:S04]  /*32290*/  LDL.LU.64 R24, [R1+0xc60] ;  /* 0x000c600001187983 */ /* 0x001ea80000300a00 */
[----:B-1----:R-:W2:Y:S01]  /*322a0*/  LDL.LU.64 R26, [R1+0xc68] ;  /* 0x000c6800011a7983 */ /* 0x002ea20000300a00 */
[----:B----4-:R-:W-:Y:S03]  /*322b0*/  HMMA.16816.F32.BF16 R8, R16, R8, R20 ;  /* 0x000000081008723c */ /* 0x010fe60000041814 */
[----:B------:R-:W4:Y:S04]  /*322c0*/  LDL.LU.64 R22, [R1+0x3ec0] ;  /* 0x003ec00001167983 */ /* 0x000f280000300a00 */
[----:B------:R-:W4:-:S12]  /*322d0*/  LDL.LU.64 R20, [R1+0x3eb8] ;  /* 0x003eb80001147983 */ /* 0x000f180000300a00 */
[----:B------:R0:W-:Y:S04]  /*322e0*/  STL.64 [R1+0x2c0], R8 ;  /* 0x0002c00801007387 */ /* 0x0001e80000100a00 */
[----:B------:R4:W-:Y:S04]  /*322f0*/  STL.64 [R1+0x2c8], R10 ;  /* 0x0002c80a01007387 */ /* 0x0009e80000100a00 */
[----:B0-----:R-:W4:Y:S02]  /*32300*/  LDL.LU.64 R8, [R1+0x3eb0] ;  /* 0x003eb00001087983 */ /* 0x001f240000300a00 */
[----:B----4-:R-:W-:Y:S02]  /*32310*/  HMMA.16816.F32.BF16 R8, R16, R8, R20 ;  /* 0x000000081008723c */ /* 0x010fe40000041814 */
[----:B------:R-:W4:Y:S04]  /*32320*/  LDL.LU.64 R22, [R1+0x3ea8] ;  /* 0x003ea80001167983 */ /* 0x000f280000300a00 */
[----:B------:R-:W4:-:S13]  /*32330*/  LDL.LU.64 R20, [R1+0x3ea0] ;  /* 0x003ea00001147983 */ /* 0x000f1a0000300a00 */
[----:B------:R0:W-:Y:S04]  /*32340*/  STL.64 [R1+0x2a0], R8 ;  /* 0x0002a00801007387 */ /* 0x0001e80000100a00 */
[----:B------:R4:W-:Y:S04]  /*32350*/  STL.64 [R1+0x2a8], R10 ;  /* 0x0002a80a01007387 */ /* 0x0009e80000100a00 */
[----:B0-----:R-:W4:Y:S02]  /*32360*/  LDL.LU.64 R8, [R1+0x3e98] ;  /* 0x003e980001087983 */ /* 0x001f240000300a00 */
[----:B----4-:R-:W-:Y:S02]  /*32370*/  HMMA.16816.F32.BF16 R8, R16, R8, R20 ;  /* 0x000000081008723c */ /* 0x010fe40000041814 */
[----:B------:R-:W4:Y:S04]  /*32380*/  LDL.LU.64 R22, [R1+0x3e90] ;  /* 0x003e900001167983 */ /* 0x000f280000300a00 */
[----:B------:R-:W4:-:S13]  /*32390*/  LDL.LU.64 R20, [R1+0x3e88] ;  /* 0x003e880001147983 */ /* 0x000f1a0000300a00 */
[----:B------:R-:W-:Y:S04]  /*323a0*/  STL.64 [R1+0x290], R8 ;  /* 0x0002900801007387 */ /* 0x000fe80000100a00 */
[----:B------:R0:W-:Y:S04]  /*323b0*/  STL.64 [R1+0x298], R10 ;  /* 0x0002980a01007387 */ /* 0x0001e80000100a00 */
[----:B0-----:R-:W2:Y:S04]  /*323c0*/  LDL.LU.64 R10, [R1+0x3e80] ;  /* 0x003e8000010a7983 */ /* 0x001ea80000300a00 */
[----:B------:R-:W2:Y:S02]  /*323d0*/  LDL.LU.64 R8, [R1+0x3e78] ;  /* 0x003e780001087983 */ /* 0x000ea40000300a00 */
[----:B--2---:R-:W-:-:S15]  /*323e0*/  HMMA.16816.F32.BF16 R8, R16, R12, R8 ;  /* 0x0000000c1008723c */ /* 0x004fde0000041808 */
[----:B------:R-:W-:-:S04]  /*323f0*/  NOP ;  /* 0x0000000000007918 */ /* 0x000fc80000000000 */
[----:B------:R-:W-:Y:S04]  /*32400*/  STL.64 [R1+0x280], R8 ;  /* 0x0002800801007387 */ /* 0x000fe80000100a00 */
[----:B------:R0:W-:Y:S04]  /*32410*/  STL.64 [R1+0x288], R10 ;  /* 0x0002880a01007387 */ /* 0x0001e80000100a00 */
[----:B0-----:R-:W2:Y:S04]  /*32420*/  LDL.LU.64 R10, [R1+0x3e70] ;  /* 0x003e7000010a7983 */ /* 0x001ea80000300a00 */
[----:B------:R-:W4:Y:S04]  /*32430*/  LDL.LU.64 R8, [R1+0x3e68] ;  /* 0x003e680001087983 */ /* 0x000f280000300a00 */
[----:B------:R-:W-:Y:S01]  /*32440*/  STL.64 [R1+0x3d70], R12 ;  /* 0x003d700c01007387 */ /* 0x000fe20000100a00 */
[----:B----4-:R-:W-:Y:S03]  /*32450*/  HMMA.16816.F32.BF16 R20, R16, R8, R20 ;  /* 0x000000081014723c */ /* 0x010fe60000041814 */
[----:B--2---:R-:W-:-:S15]  /*32460*/  STL.64 [R1+0x3d60], R10 ;  /* 0x003d600a01007387 */ /* 0x004fde0000100a00 */
[----:B------:R-:W-:Y:S01]  /*32470*/  NOP ;  /* 0x0000000000007918 */ /* 0x000fe20000000000 */
[----:B------:R-:W-:Y:S04]  /*32480*/  STL.64 [R1+0x270], R20 ;  /* 0x0002701401007387 */ /* 0x000fe80000100a00 */
[----:B------:R-:W-:Y:S04]  /*32490*/  STL.64 [R1+0x278], R22 ;  /* 0x0002781601007387 */ /* 0x000fe80000100a00 */
[----:B------:R0:W-:Y:S04]  /*324a0*/  STL.64 [R1+0x3d58], R8 ;  /* 0x003d580801007387 */ /* 0x0001e80000100a00 */
[----:B0-----:R-:W2:Y:S01]  /*324b0*/  LDL.64 R8, [R1] ;  /* 0x0000000001087983 */ /* 0x001ea20000100a00 */
[----:B------:R-:W0:Y:S03]  /*324c0*/  S2R R23, SR_TID.X ;  /* 0x0000000000177919 */ /* 0x000e260000002100 */
[----:B--2---:R1:W-:Y:S04]  /*324d0*/  STL.64 [R1+0x3d68], R8 ;  /* 0x003d680801007387 */ /* 0x0043e80000100a00 */
[----:B-1----:R-:W2:Y:S01]  /*324e0*/  LDL.64 R8, [R1+0x10] ;  /* 0x0000100001087983 */ /* 0x002ea20000100a00 */
[C---:B0-----:R-:W-:Y:S01]  /*324f0*/  LOP3.LUT R21, R23.reuse, 0x7, RZ, 0xc0, !PT ;  /* 0x0000000717157812 */ /* 0x041fe200078ec0ff */
[----:B------:R-:W-:-:S02]  /*32500*/  IMAD.SHL.U32 R22, R23, 0x80, RZ ;  /* 0x0000008017167824 */ /* 0x000fc400078e00ff */
[----:B------:R-:W-:Y:S02]  /*32510*/  IMAD.SHL.U32 R23, R23, 0x2, RZ ;  /* 0x0000000217177824 */ /* 0x000fe400078e00ff */
[----:B------:R-:W-:-:S05]  /*32520*/  IMAD R21, R21, 0x110, RZ ;  /* 0x0000011015157824 */ /* 0x000fca00078e02ff */
[----:B------:R-:W-:-:S04]  /*32530*/  LOP3.LUT R23, R21, 0x10, R23, 0x78, !PT ;  /* 0x0000001015177812 */ /* 0x000fc800078e7817 */
[----:B------:R-:W-:-:S04]  /*32540*/  LOP3.LUT R23, R23, 0x800, R22, 0xf8, !PT ;  /* 0x0000080017177812 */ /* 0x000fc800078ef816 */
[----:B------:R-:W-:Y:S01]  /*32550*/  LOP3.LUT R23, R23, 0x20, RZ, 0x3c, !PT ;  /* 0x0000002017177812 */ /* 0x000fe200078e3cff */
[----:B--2---:R0:W-:Y:S02]  /*32560*/  STL.64 [R1+0x3d78], R8 ;  /* 0x003d780801007387 */ /* 0x0041e40000100a00 */
[----:B0-----:R-:W-:Y:S02]  /*32570*/  HMMA.16816.F32.BF16 R8, R16, R4, R24 ;  /* 0x000000041008723c */ /* 0x001fe40000041818 */
[----:B------:R-:W-:Y:S04]  /*32580*/  STL.64 [R1+0x3e38], R4 ;  /* 0x003e380401007387 */ /* 0x000fe80000100a00 */
[----:B------:R0:W1:-:S13]  /*32590*/  LDSM.16.MT88.4 R24, [R23+UR5+0x8080] ;  /* 0x008080051718783b */ /* 0x00005a0008004200 */
[----:B------:R-:W-:Y:S04]  /*325a0*/  STL.64 [R1+0x260], R8 ;  /* 0x0002600801007387 */ /* 0x000fe80000100a00 */
[----:B------:R-:W-:Y:S04]  /*325b0*/  STL.64 [R1+0x268], R10 ;  /* 0x0002680a01007387 */ /* 0x000fe80000100a00 */
[----:B------:R-:W2:Y:S04]  /*325c0*/  LDL.LU.64 R20, [R1+0x2f0] ;  /* 0x0002f00001147983 */ /* 0x000ea80000300a00 */
[----:B0-----:R-:W4:Y:S04]  /*325d0*/  LDL.LU.64 R22, [R1+0x2f8] ;  /* 0x0002f80001167983 */ /* 0x001f280000300a00 */
[----:B----4-:R-:W-:Y:S04]  /*325e0*/  STL.64 [R1+0x3d98], R22 ;  /* 0x003d981601007387 */ /* 0x010fe80000100a00 */
[----:B--2---:R0:W-:Y:S02]  /*325f0*/  STL.64 [R1+0x3d90], R20 ;  /* 0x003d901401007387 */ /* 0x0041e40000100a00 */
[----:B0-----:R-:W-:-:S02]  /*32600*/  IMAD.MOV.U32 R20, RZ, RZ, R28 ;  /* 0x000000ffff147224 */ /* 0x001fc400078e001c */
[----:B------:R-:W-:Y:S01]  /*32610*/  IMAD.MOV.U32 R21, RZ, RZ, R7 ;  /* 0x000000ffff157224 */ /* 0x000fe200078e0007 */
[----:B------:R-:W2:Y:S04]  /*32620*/  LDL.LU R28, [R1+0x3e60] ;  /* 0x003e6000011c7983 */ /* 0x000ea80000300800 */
[----:B------:R-:W4:Y:S04]  /*32630*/  LDL.LU R7, [R1+0x3e5c] ;  /* 0x003e5c0001077983 */ /* 0x000f280000300800 */
[----:B------:R0:W-:Y:S02]  /*32640*/  STL.64 [R1+0x3da8], R20 ;  /* 0x003da81401007387 */ /* 0x0001e40000100a00 */
[----:B0-----:R-:W-:-:S02]  /*32650*/  IMAD.MOV.U32 R20, RZ, RZ, R14 ;  /* 0x000000ffff147224 */ /* 0x001fc400078e000e */
[----:B------:R-:W-:Y:S01]  /*32660*/  IMAD.MOV.U32 R21, RZ, RZ, R3 ;  /* 0x000000ffff157224 */ /* 0x000fe200078e0003 */
[----:B------:R-:W4:Y:S04]  /*32670*/  LDL.LU R14, [R1+0x3e58] ;  /* 0x003e5800010e7983 */ /* 0x000f280000300800 */
[----:B------:R-:W4:Y:S04]  /*32680*/  LDL.LU R3, [R1+0x3e54] ;  /* 0x003e540001037983 */ /* 0x000f280000300800 */
[----:B------:R0:W-:Y:S02]  /*32690*/  STL.64 [R1+0x3dc0], R20 ;  /* 0x003dc01401007387 */ /* 0x0001e40000100a00 */
[----:B0-----:R-:W-:-:S02]  /*326a0*/  IMAD.MOV.U32 R20, RZ, RZ, R6 ;  /* 0x000000ffff147224 */ /* 0x001fc400078e0006 */
[----:B------:R-:W4:Y:S01]  /*326b0*/  LDL.LU R6, [R1+0x3e50] ;  /* 0x003e500001067983 */ /* 0x000f220000300800 */
[----:B------:R-:W-:-:S03]  /*326c0*/  IMAD.MOV.U32 R21, RZ, RZ, R0 ;  /* 0x000000ffff157224 */ /* 0x000fc600078e0000 */
[----:B------:R-:W4:Y:S04]  /*326d0*/  LDL.LU R0, [R1+0x3e4c] ;  /* 0x003e4c0001007983 */ /* 0x000f280000300800 */
[----:B------:R0:W-:Y:S02]  /*326e0*/  STL.64 [R1+0x3dd8], R20 ;  /* 0x003dd81401007387 */ /* 0x0001e40000100a00 */
[----:B0-----:R-:W-:Y:S02]  /*326f0*/  IMAD.MOV.U32 R20, RZ, RZ, R2 ;  /* 0x000000ffff147224 */ /* 0x001fe400078e0002 */
[----:B------:R-:W-:Y:S01]  /*32700*/  IMAD.MOV.U32 R21, RZ, RZ, R29 ;  /* 0x000000ffff157224 */ /* 0x000fe200078e001d */
[----:B------:R-:W4:Y:S04]  /*32710*/  LDL.LU R2, [R1+0x3e48] ;  /* 0x003e480001027983 */ /* 0x000f280000300800 */
[----:B------:R3:W-:Y:S02]  /*32720*/  STL.64 [R1+0x3df0], R20 ;  /* 0x003df01401007387 */ /* 0x0007e40000100a00 */
[----:B---3--:R-:W-:-:S02]  /*32730*/  IMAD.MOV.U32 R21, RZ, RZ, R15 ;  /* 0x000000ffff157224 */ /* 0x008fc400078e000f */
[----:B--2---:R-:W-:-:S05]  /*32740*/  IMAD.MOV.U32 R20, RZ, RZ, R28 ;  /* 0x000000ffff147224 */ /* 0x004fca00078e001c */
[----:B------:R4:W-:Y:S02]  /*32750*/  STL.64 [R1+0x3e08], R20 ;  /* 0x003e081401007387 */ /* 0x0009e40000100a00 */
[----:B----4-:R-:W-:Y:S02]  /*32760*/  IMAD.MOV.U32 R21, RZ, RZ, R7 ;  /* 0x000000ffff157224 */ /* 0x010fe400078e0007 */
[----:B------:R-:W-:-:S05]  /*32770*/  IMAD.MOV.U32 R20, RZ, RZ, R14 ;  /* 0x000000ffff147224 */ /* 0x000fca00078e000e */
[----:B------:R0:W-:Y:S02]  /*32780*/  STL.64 [R1+0x3e20], R20 ;  /* 0x003e201401007387 */ /* 0x0001e40000100a00 */
[----:B0-----:R-:W-:Y:S02]  /*32790*/  IMAD.MOV.U32 R21, RZ, RZ, R3 ;  /* 0x000000ffff157224 */ /* 0x001fe400078e0003 */
[----:B------:R-:W-:-:S05]  /*327a0*/  IMAD.MOV.U32 R20, RZ, RZ, R6 ;  /* 0x000000ffff147224 */ /* 0x000fca00078e0006 */
[----:B------:R0:W-:Y:S04]  /*327b0*/  STL.64 [R1+0x3e40], R20 ;  /* 0x003e401401007387 */ /* 0x0001e80000100a00 */
[----:B0-----:R-:W2:Y:S04]  /*327c0*/  LDL.LU.64 R20, [R1+0xbf0] ;  /* 0x000bf00001147983 */ /* 0x001ea80000300a00 */
[----:B------:R-:W2:Y:S04]  /*327d0*/  LDL.LU.64 R22, [R1+0xbf8] ;  /* 0x000bf80001167983 */ /* 0x000ea80000300a00 */
[----:B------:R-:W3:Y:S04]  /*327e0*/  LDL.LU.64 R8, [R1+0x9b0] ;  /* 0x0009b00001087983 */ /* 0x000ee80000300a00 */
[----:B------:R-:W3:Y:S04]  /*327f0*/  LDL.LU.64 R10, [R1+0x9b8] ;  /* 0x0009b800010a7983 */ /* 0x000ee80000300a00 */
[----:B------:R-:W3:Y:S04]  /*32800*/  LDL.64 R12, [R1+0x150] ;  /* 0x00015000010c7983 */ /* 0x000ee80000100a00 */
[----:B-1----:R-:W-:Y:S04]  /*32810*/  STL.64 [R1+0x3cc8], R26 ;  /* 0x003cc81a01007387 */ /* 0x002fe80000100a00 */
[----:B------:R0:W-:Y:S04]  /*32820*/  STL.64 [R1+0x3cc0], R24 ;  /* 0x003cc01801007387 */ /* 0x0001e80000100a00 */
[----:B0-----:R-:W4:Y:S04]  /*32830*/  LDL.64 R24, [R1+0xd0] ;  /* 0x0000d00001187983 */ /* 0x001f280000100a00 */
[----:B----4-:R0:W-:Y:S04]  /*32840*/  STL.64 [R1+0x3da0], R24 ;  /* 0x003da01801007387 */ /* 0x0101e80000100a00 */
[----:B0-----:R-:W4:Y:S04]  /*32850*/  LDL.LU.64 R24, [R1+0x940] ;  /* 0x0009400001187983 */ /* 0x001f280000300a00 */
[----:B------:R-:W2:Y:S04]  /*32860*/  LDL.LU.64 R26, [R1+0x948] ;  /* 0x00094800011a7983 */ /* 0x000ea80000300a00 */
[----:B--2---:R-:W-:Y:S04]  /*32870*/  STL.64 [R1+0x3db8], R26 ;  /* 0x003db81a01007387 */ /* 0x004fe80000100a00 */
[----:B----4-:R0:W-:Y:S04]  /*32880*/  STL.64 [R1+0x3db0], R24 ;  /* 0x003db01801007387 */ /* 0x0101e80000100a00 */
[----:B0-----:R-:W2:Y:S04]  /*32890*/  LDL.LU.64 R24, [R1+0x950] ;  /* 0x0009500001187983 */ /* 0x001ea80000300a00 */
[----:B------:R-:W4:Y:S04]  /*328a0*/  LDL.LU.64 R26, [R1+0x958] ;  /* 0x00095800011a7983 */ /* 0x000f280000300a00 */
[----:B----4-:R-:W-:Y:S04]  /*328b0*/  STL.64 [R1+0x3dd0], R26 ;  /* 0x003dd01a01007387 */ /* 0x010fe80000100a00 */
[----:B--2---:R0:W-:Y:S04]  /*328c0*/  STL.64 [R1+0x3dc8], R24 ;  /* 0x003dc81801007387 */ /* 0x0041e80000100a00 */
        /* <DEDUP_REMOVED lines=9> */
[----:B------:R-:W4:Y:S01]  /*32960*/  LDL.LU.64 R26, [R1+0x988] ;  /* 0x00098800011a7983 */ /* 0x000f220000300a00 */
[----:B------:R-:W-:-:S03]  /*32970*/  IMAD.MOV.U32 R4, RZ, RZ, R2 ;  /* 0x000000ffff047224 */ /* 0x000fc600078e0002 */
[----:B----4-:R-:W-:Y:S04]  /*32980*/  STL.64 [R1+0x3e18], R26 ;  /* 0x003e181a01007387 */ /* 0x010fe80000100a00 */
[----:B--2---:R0:W-:Y:S04]  /*32990*/  STL.64 [R1+0x3e10], R24 ;  /* 0x003e101801007387 */ /* 0x0041e80000100a00 */
[----:B0-----:R-:W2:Y:S04]  /*329a0*/  LDL.LU.64 R24, [R1+0x990] ;  /* 0x0009900001187983 */ /* 0x001ea80000300a00 */
[----:B------:R-:W4:Y:S01]  /*329b0*/  LDL.LU.64 R26, [R1+0x998] ;  /* 0x00099800011a7983 */ /* 0x000f220000300a00 */
[----:B------:R-:W-:-:S07]  /*329c0*/  IMAD.MOV.U32 R5, RZ, RZ, R0 ;  /* 0x000000ffff057224 */ /* 0x000fce00078e0000 */
[C---:B------:R-:W-:Y:S01]  /*329d0*/  HMMA.16816.F32.BF16 R4, R16.reuse, R4, R20 ;  /* 0x000000041004723c */ /* 0x040fe20000041814 */
[----:B----4-:R-:W-:Y:S04]  /*329e0*/  STL.64 [R1+0x3e30], R26 ;  /* 0x003e301a01007387 */ /* 0x010fe80000100a00 */
[----:B--2---:R0:W-:Y:S04]  /*329f0*/  STL.64 [R1+0x3e28], R24 ;  /* 0x003e281801007387 */ /* 0x0041e80000100a00 */
[----:B0-----:R-:W2:Y:S04]  /*32a00*/  LDL.LU.64 R24, [R1+0x9a0] ;  /* 0x0009a00001187983 */ /* 0x001ea80000300a00 */
[----:B------:R-:W2:Y:S04]  /*32a10*/  LDL.LU.64 R26, [R1+0x9a8] ;  /* 0x0009a800011a7983 */ /* 0x000ea80000300a00 */
[----:B------:R-:W2:Y:S01]  /*32a20*/  LDL.LU.64 R20, [R1+0x3e40] ;  /* 0x003e400001147983 */ /* 0x000ea20000300a00 */
[----:B---3--:R-:W-:Y:S03]  /*32a30*/  HMMA.16816.F32.BF16 R8, R16, R12, R8 ;  /* 0x0000000c1008723c */ /* 0x008fe60000041808 */
[----:B------:R0:W-:Y:S04]  /*32a40*/  STL.64 [R1+0x6c0], R4 ;  /* 0x0006c00401007387 */ /* 0x0001e80000100a00 */
[----:B------:R1:W-:Y:S04]  /*32a50*/  STL.64 [R1+0x6c8], R6 ;  /* 0x0006c80601007387 */ /* 0x0003e80000100a00 */
[----:B0-----:R-:W3:Y:S01]  /*32a60*/  LDL.LU.64 R4, [R1+0x3e38] ;  /* 0x003e380001047983 */ /* 0x001ee20000300a00 */
[----:B-1----:R-:W-:-:S02]  /*32a70*/  IMAD.MOV.U32 R7, RZ, RZ, R12 ;  /* 0x000000ffff077224 */ /* 0x002fc400078e000c */
[----:B------:R-:W-:-:S05]  /*32a80*/  IMAD.MOV.U32 R6, RZ, RZ, R13 ;  /* 0x000000ffff067224 */ /* 0x000fca00078e000d */
[----:B------:R0:W-:Y:S04]  /*32a90*/  STL.64 [R1+0x6b0], R8 ;  /* 0x0006b00801007387 */ /* 0x0001e80000100a00 */
[----:B------:R1:W-:Y:S04]  /*32aa0*/  STL.64 [R1+0x6b8], R10 ;  /* 0x0006b80a01007387 */ /* 0x0003e80000100a00 */
[----:B0-----:R-:W4:Y:S04]  /*32ab0*/  LDL.LU.64 R8, [R1+0xec0] ;  /* 0x000ec00001087983 */ /* 0x001f280000300a00 */
[----:B-1----:R-:W4:Y:S04]  /*32ac0*/  LDL.LU.64 R10, [R1+0xec8] ;  /* 0x000ec800010a7983 */ /* 0x002f280000300a00 */
[----:B------:R-:W3:Y:S04]  /*32ad0*/  LDL.LU.64 R12, [R1+0xe40] ;  /* 0x000e4000010c7983 */ /* 0x000ee80000300a00 */
[----:B------:R-:W3:Y:S01]  /*32ae0*/  LDL.LU.64 R14, [R1+0xe48] ;  /* 0x000e4800010e7983 */ /* 0x000ee20000300a00 */
[----:B--2---:R-:W-:Y:S03]  /*32af0*/  HMMA.16816.F32.BF16 R20, R16, R20, R24 ;  /* 0x000000141014723c */ /* 0x004fe60000041818 */
[----:B------:R-:W2:Y:S04]  /*32b00*/  LDL.LU.64 R26, [R1+0x3e30] ;  /* 0x003e3000011a7983 */ /* 0x000ea80000300a00 */
[----:B------:R-:W2:-:S12]  /*32b10*/  LDL.LU.64 R24, [R1+0x3e28] ;  /* 0x003e280001187983 */ /* 0x000e980000300a00 */
[----:B------:R0:W-:Y:S04]  /*32b20*/  STL.64 [R1+0x6a0], R20 ;  /* 0x0006a01401007387 */ /* 0x0001e80000100a00 */
[----:B------:R2:W-:Y:S04]  /*32b30*/  STL.64 [R1+0x6a8], R22 ;  /* 0x0006a81601007387 */ /* 0x0005e80000100a00 */
[----:B0-----:R-:W2:Y:S02]  /*32b40*/  LDL.LU.64 R20, [R1+0x3e20] ;  /* 0x003e200001147983 */ /* 0x001ea40000300a00 */
[----:B--2---:R-:W-:Y:S02]  /*32b50*/  HMMA.16816.F32.BF16 R20, R16, R20, R24 ;  /* 0x000000141014723c */ /* 0x004fe40000041818 */
[----:B------:R-:W2:Y:S04]  /*32b60*/  LDL.LU.64 R26, [R1+0x3e18] ;  /* 0x003e1800011a7983 */ /* 0x000ea80000300a00 */
[----:B------:R-:W2:-:S13]  /*32b70*/  LDL.LU.64 R24, [R1+0x3e10] ;  /* 0x003e100001187983 */ /* 0x000e9a0000300a00 */
        /* <DEDUP_REMOVED lines=28> */
[----:B------:R-:W2:-:S15]  /*32d40*/  LDL.LU.64 R24, [R1+0x3da0] ;  /* 0x003da00001187983 */ /* 0x000e9e0000300a00 */
[----:B------:R-:W-:Y:S02]  /*32d50*/  NOP ;  /* 0x0000000000007918 */ /* 0x000fe40000000000 */
[----:B------:R-:W-:Y:S04]  /*32d60*/  STL.64 [R1+0x640], R20 ;  /* 0x0006401401007387 */ /* 0x000fe80000100a00 */
[----:B------:R0:W-:Y:S04]  /*32d70*/  STL.64 [R1+0x648], R22 ;  /* 0x0006481601007387 */ /* 0x0001e80000100a00 */
[----:B0-----:R-:W2:Y:S04]  /*32d80*/  LDL.LU.64 R22, [R1+0x3d98] ;  /* 0x003d980001167983 */ /* 0x001ea80000300a00 */
[----:B------:R-:W2:Y:S02]  /*32d90*/  LDL.LU.64 R20, [R1+0x3d90] ;  /* 0x003d900001147983 */ /* 0x000ea40000300a00 */
[----:B--2---:R-:W-:Y:S02]  /*32da0*/  HMMA.16816.F32.BF16 R16, R16, R24, R20 ;  /* 0x000000181010723c */ /* 0x004fe40000041814 */
[----:B------:R-:W4:Y:S04]  /*32db0*/  LDL.LU.64 R22, [R1+0x3d88] ;  /* 0x003d880001167983 */ /* 0x000f280000300a00 */
[----:B------:R-:W4:-:S13]  /*32dc0*/  LDL.LU.64 R20, [R1+0x3d80] ;  /* 0x003d800001147983 */ /* 0x000f1a0000300a00 */
[----:B------:R0:W-:Y:S04]  /*32dd0*/  STL.64 [R1+0x250], R16 ;  /* 0x0002501001007387 */ /* 0x0001e80000100a00 */
[----:B------:R-:W-:Y:S04]  /*32de0*/  STL.64 [R1+0x258], R18 ;  /* 0x0002581201007387 */ /* 0x000fe80000100a00 */
[----:B0-----:R-:W4:Y:S04]  /*32df0*/  LDL.64 R16, [R1+0x20] ;  /* 0x0000200001107983 */ /* 0x001f280000100a00 */
[----:B------:R0:W-:Y:S04]  /*32e00*/  STL.64 [R1+0x3cd8], R24 ;  /* 0x003cd81801007387 */ /* 0x0001e80000100a00 */
[----:B0-----:R-:W2:Y:S04]  /*32e10*/  LDL.LU.64 R24, [R1+0xdc0] ;  /* 0x000dc00001187983 */ /* 0x001ea80000300a00 */
[----:B------:R-:W2:Y:S01]  /*32e20*/  LDL.LU.64 R26, [R1+0xdc8] ;  /* 0x000dc800011a7983 */ /* 0x000ea20000300a00 */
[----:B----4-:R-:W-:-:S15]  /*32e30*/  HMMA.16816.F32.BF16 R8, R20, R16, R8 ;  /* 0x000000101408723c */ /* 0x010fde0000041808 */
[----:B------:R-:W-:-:S04]  /*32e40*/  NOP ;  /* 0x0000000000007918 */ /* 0x000fc80000000000 */
[----:B------:R0:W-:Y:S04]  /*32e50*/  STL.64 [R1+0x4a0], R8 ;  /* 0x0004a00801007387 */ /* 0x0001e80000100a00 */
[----:B------:R-:W-:Y:S04]  /*32e60*/  STL.64 [R1+0x4a8], R10 ;  /* 0x0004a80a01007387 */ /* 0x000fe80000100a00 */
[----:B0-----:R-:W3:Y:S01]  /*32e70*/  LDL.LU.64 R8, [R1+0x3d78] ;  /* 0x003d780001087983 */ /* 0x001ee20000300a00 */
[----:B------:R-:W-:Y:S02]  /*32e80*/  IMAD.MOV.U32 R2, RZ, RZ, R16 ;  /* 0x000000ffff027224 */ /* 0x000fe400078e0010 */
[----:B------:R-:W-:-:S02]  /*32e90*/  IMAD.MOV.U32 R0, RZ, RZ, R17 ;  /* 0x000000ffff007224 */ /* 0x000fc400078e0011 */
[----:B------:R-:W4:Y:S04]  /*32ea0*/  LDL.LU.64 R16, [R1+0xcd0] ;  /* 0x000cd00001107983 */ /* 0x000f280000300a00 */
[----:B------:R-:W4:Y:S01]  /*32eb0*/  LDL.LU.64 R18, [R1+0xcd8] ;  /* 0x000cd80001127983 */ /* 0x000f220000300a00 */
[----:B---3--:R-:W-:Y:S01]  /*32ec0*/  HMMA.16816.F32.BF16 R12, R20, R8, R12 ;  /* 0x00000008140c723c */ /* 0x008fe2000004180c */
[----:B------:R-:W-:-:S15]  /*32ed0*/  IMAD.MOV.U32 R3, RZ, RZ, R9 ;  /* 0x000000ffff037224 */ /* 0x000fde00078e0009 */
[----:B------:R-:W-:-:S03]  /*32ee0*/  NOP ;  /* 0x0000000000007918 */ /* 0x000fc60000000000 */
[----:B------:R0:W-:Y:S04]  /*32ef0*/  STL.64 [R1+0x490], R12 ;  /* 0x0004900c01007387 */ /* 0x0001e80000100a00 */
[----:B------:R1:W-:Y:S04]  /*32f00*/  STL.64 [R1+0x498], R14 ;  /* 0x0004980e01007387 */ /* 0x0003e80000100a00 */
[----:B0-----:R-:W3:Y:S01]  /*32f10*/  LDL.LU.64 R12, [R1+0x3d70] ;  /* 0x003d7000010c7983 */ /* 0x001ee20000300a00 */
[----:B-1----:R-:W-:-:S03]  /*32f20*/  IMAD.MOV.U32 R14, RZ, RZ, R8 ;  /* 0x000000ffff0e7224 */ /* 0x002fc600078e0008 */
[----:B------:R-:W2:Y:S02]  /*32f30*/  LDL.LU.64 R8, [R1+0x3d68] ;  /* 0x003d680001087983 */ /* 0x000ea40000300a00 */
[----:B--2---:R-:W-:-:S15]  /*32f40*/  HMMA.16816.F32.BF16 R24, R20, R8, R24 ;  /* 0x000000081418723c */ /* 0x004fde0000041818 */
[----:B------:R-:W-:-:S04]  /*32f50*/  NOP ;  /* 0x0000000000007918 */ /* 0x000fc80000000000 */
[----:B------:R0:W-:Y:S04]  /*32f60*/  STL.64 [R1+0x480], R24 ;  /* 0x0004801801007387 */ /* 0x0001e80000100a00 */
[----:B------:R-:W-:Y:S04]  /*32f70*/  STL.64 [R1+0x488], R26 ;  /* 0x0004881a01007387 */ /* 0x000fe80000100a00 */
[----:B------:R-:W2:Y:S01]  /*32f80*/  LDL.LU.64 R10, [R1+0x3d60] ;  /* 0x003d6000010a7983 */ /* 0x000ea20000300a00 */
[----:B0-----:R-:W-:Y:S02]  /*32f90*/  IMAD.MOV.U32 R25, RZ, RZ, R8 ;  /* 0x000000ffff197224 */ /* 0x001fe400078e0008 */
[----:B------:R-:W-:-:S02]  /*32fa0*/  IMAD.MOV.U32 R24, RZ, RZ, R9 ;  /* 0x000000ffff187224 */ /* 0x000fc400078e0009 */
[----:B------:R-:W4:Y:S04]  /*32fb0*/  LDL.LU.64 R8, [R1+0x3d58] ;  /* 0x003d580001087983 */ /* 0x000f280000300a00 */
[----:B------:R0:W-:Y:S04]  /*32fc0*/  STL.64 [R1+0x3d00], R24 ;  /* 0x003d001801007387 */ /* 0x0001e80000100a00 */
[----:B0-----:R-:W2:Y:S04]  /*32fd0*/  LDL.LU.64 R24, [R1+0xd50] ;  /* 0x000d500001187983 */ /* 0x001ea80000300a00 */
[----:B------:R-:W2:Y:S04]  /*32fe0*/  LDL.LU.64 R26, [R1+0xd58] ;  /* 0x000d5800011a7983 */ /* 0x000ea80000300a00 */
[----:B------:R-:W-:Y:S04]  /*32ff0*/  STL [R1+0x3d10], R14 ;  /* 0x003d100e01007387 */ /* 0x000fe80000100800 */
[----:B---3--:R0:W-:Y:S01]  /*33000*/  STL.64 [R1+0x3d08], R12 ;  /* 0x003d080c01007387 */ /* 0x0081e20000100a00 */
[----:B--2---:R-:W-:-:S15]  /*33010*/  HMMA.16816.F32.BF16 R24, R20, R12, R24 ;  /* 0x0000000c1418723c */ /* 0x004fde0000041818 */
[----:B------:R-:W-:-:S04]  /*33020*/  NOP ;  /* 0x0000000000007918 */ /* 0x000fc80000000000 */
[----:B------:R-:W-:Y:S04]  /*33030*/  STL.64 [R1+0x470], R24 ;  /* 0x0004701801007387 */ /* 0x000fe80000100a00 */
[----:B------:R4:W-:Y:S04]  /*33040*/  STL.64 [R1+0x478], R26 ;  /* 0x0004781a01007387 */ /* 0x0009e80000100a00 */
[----:B0-----:R-:W2:Y:S01]  /*33050*/  LDL.64 R12, [R1+0x140] ;  /* 0x00014000010c7983 */ /* 0x001ea20000100a00 */
[----:B----4-:R-:W-:Y:S03]  /*33060*/  HMMA.16816.F32.BF16 R24, R20, R8, R16 ;  /* 0x000000081418723c */ /* 0x010fe60000041810 */
[----:B--2---:R0:W-:Y:S02]  /*33070*/  STL.64 [R1+0x3d28], R12 ;  /* 0x003d280c01007387 */ /* 0x0041e40000100a00 */
[----:B0-----:R-:W-:-:S02]  /*33080*/  IMAD.MOV.U32 R12, RZ, RZ, R7 ;  /* 0x000000ffff0c7224 */ /* 0x001fc400078e0007 */
[----:B------:R-:W-:-:S05]  /*33090*/  IMAD.MOV.U32 R13, RZ, RZ, R6 ;  /* 0x000000ffff0d7224 */ /* 0x000fca00078e0006 */
[----:B------:R0:W-:Y:S04]  /*330a0*/  STL.64 [R1+0x3d40], R12 ;  /* 0x003d400c01007387 */ /* 0x0001e80000100a00 */
[----:B0-----:R-:W2:Y:S04]  /*330b0*/  LDL.64 R12, [R1+0x30] ;  /* 0x00003000010c7983 */ /* 0x001ea80000100a00 */
[----:B------:R-:W3:Y:S04]  /*330c0*/  LDL.LU.64 R16, [R1+0xc50] ;  /* 0x000c500001107983 */ /* 0x000ee80000300a00 */
[----:B------:R-:W3:Y:S04]  /*330d0*/  LDL.LU.64 R18, [R1+0xc58] ;  /* 0x000c580001127983 */ /* 0x000ee80000300a00 */
[----:B------:R0:W-:Y:S04]  /*330e0*/  STL.64 [R1+0x460], R24 ;  /* 0x0004601801007387 */ /* 0x0001e80000100a00 */
[----:B------:R1:W-:Y:S04]  /*330f0*/  STL.64 [R1+0x468], R26 ;  /* 0x0004681a01007387 */ /* 0x0003e80000100a00 */
[----:B0-----:R-:W4:Y:S04]  /*33100*/  LDL.LU.64 R24, [R1+0xb20] ;  /* 0x000b200001187983 */ /* 0x001f280000300a00 */
[----:B-1----:R-:W2:Y:S04]  /*33110*/  LDL.LU.64 R26, [R1+0xb28] ;  /* 0x000b2800011a7983 */ /* 0x002ea80000300a00 */
[----:B--2---:R-:W-:Y:S04]  /*33120*/  STL.64 [R1+0x3d20], R26 ;  /* 0x003d201a01007387 */ /* 0x004fe80000100a00 */
[----:B----4-:R0:W-:Y:S04]  /*33130*/  STL.64 [R1+0x3d18], R24 ;  /* 0x003d181801007387 */ /* 0x0101e80000100a00 */
[----:B0-----:R-:W2:Y:S04]  /*33140*/  LDL.LU.64 R24, [R1+0xb30] ;  /* 0x000b300001187983 */ /* 0x001ea80000300a00 */
[----:B------:R-:W4:Y:S04]  /*33150*/  LDL.LU.64 R26, [R1+0xb38] ;  /* 0x000b3800011a7983 */ /* 0x000f280000300a00 */
[----:B----4-:R-:W-:Y:S04]  /*33160*/  STL.64 [R1+0x3d38], R26 ;  /* 0x003d381a01007387 */ /* 0x010fe80000100a00 */
[----:B--2---:R0:W-:Y:S04]  /*33170*/  STL.64 [R1+0x3d30], R24 ;  /* 0x003d301801007387 */ /* 0x0041e80000100a00 */
[----:B0-----:R-:W2:Y:S04]  /*33180*/  LDL.LU.64 R24, [R1+0xb40] ;  /* 0x000b400001187983 */ /* 0x001ea80000300a00 */
[----:B------:R-:W4:Y:S01]  /*33190*/  LDL.LU.64 R26, [R1+0xb48] ;  /* 0x000b4800011a7983 */ /* 0x000f220000300a00 */
[----:B------:R-:W0:Y:S02]  /*331a0*/  S2R R6, SR_TID.X ;  /* 0x0000000000067919 */ /* 0x000e240000002100 */
[----:B0-----:R-:W-:Y:S01]  /*331b0*/  LOP3.LUT R7, R6, 0x7, RZ, 0xc0, !PT ;  /* 0x0000000706077812 */ /* 0x001fe200078ec0ff */
[----:B----4-:R-:W-:Y:S04]  /*331c0*/  STL.64 [R1+0x3d50], R26 ;  /* 0x003d501a01007387 */ /* 0x010fe80000100a00 */
[----:B--2---:R0:W-:Y:S04]  /*331d0*/  STL.64 [R1+0x3d48], R24 ;  /* 0x003d481801007387 */ /* 0x0041e80000100a00 */
[----:B0-----:R-:W2:Y:S04]  /*331e0*/  LDL.LU.64 R24, [R1+0xb50] ;  /* 0x000b500001187983 */ /* 0x001ea80000300a00 */
[----:B------:R-:W2:Y:S04]  /*331f0*/  LDL.LU.64 R26, [R1+0xb58] ;  /* 0x000b5800011a7983 */ /* 0x000ea80000300a00 */
[----:B------:R-:W-:Y:S04]  /*33200*/  STL.64 [R1+0x3c68], R10 ;  /* 0x003c680a01007387 */ /* 0x000fe80000100a00 */
[----:B------:R3:W-:Y:S02]  /*33210*/  STL.64 [R1+0x3c60], R8 ;  /* 0x003c600801007387 */ /* 0x0007e40000100a00 */
[----:B---3--:R-:W-:Y:S02]  /*33220*/  HMMA.16816.F32.BF16 R8, R20, R4, R16 ;  /* 0x000000041408723c */ /* 0x008fe40000041810 */
[----:B------:R-:W-:-:S15]  /*33230*/  STL [R1+0x3c5c], R5 ;  /* 0x003c5c0501007387 */ /* 0x000fde0000100800 */
[----:B------:R-:W-:Y:S02]  /*33240*/  NOP ;  /* 0x0000000000007918 */ /* 0x000fe40000000000 */
[----:B------:R0:W-:Y:S04]  /*33250*/  STL.64 [R1+0x450], R8 ;  /* 0x0004500801007387 */ /* 0x0001e80000100a00 */
[----:B------:R-:W-:Y:S04]  /*33260*/  STL.64 [R1+0x458], R10 ;  /* 0x0004580a01007387 */ /* 0x000fe80000100a00 */
[----:B0-----:R-:W3:Y:S01]  /*33270*/  LDL.64 R8, [R1+0x100] ;  /* 0x0001000001087983 */ /* 0x001ee20000100a00 */
[----:B------:R-:W-:Y:S02]  /*33280*/  IMAD.SHL.U32 R15, R6, 0x80, RZ ;  /* 0x00000080060f7824 */ /* 0x000fe400078e00ff */
[----:B------:R-:W-:-:S02]  /*33290*/  IMAD R7, R7, 0x110, RZ ;  /* 0x0000011007077824 */ /* 0x000fc400078e02ff */
[----:B------:R-:W-:-:S05]  /*332a0*/  IMAD.SHL.U32 R6, R6, 0x2, RZ ;  /* 0x0000000206067824 */ /* 0x000fca00078e00ff */
[----:B------:R-:W-:-:S04]  /*332b0*/  LOP3.LUT R6, R7, 0x10, R6, 0x78, !PT ;  /* 0x0000001007067812 */ /* 0x000fc800078e7806 */
[----:B------:R-:W-:-:S04]  /*332c0*/  LOP3.LUT R6, R6, 0x800, R15, 0xf8, !PT ;  /* 0x0000080006067812 */ /* 0x000fc800078ef80f */
[----:B------:R-:W-:-:S05]  /*332d0*/  LOP3.LUT R6, R6, 0x40, RZ, 0x3c, !PT ;  /* 0x0000004006067812 */ /* 0x000fca00078e3cff */
[----:B------:R-:W0:Y:S01]  /*332e0*/  LDSM.16.MT88.4 R16, [R6+UR5+0x8000] ;  /* 0x008000050610783b */ /* 0x000e220008004200 */
[----:B------:R-:W-:Y:S01]  /*332f0*/  IMAD.MOV.U32 R5, RZ, RZ, R12 ;  /* 0x000000ffff057224 */ /* 0x000fe200078e000c */
[C---:B--2---:R-:W-:Y:S02]  /*33300*/  HMMA.16816.F32.BF16 R24, R20.reuse, R12, R24 ;  /* 0x0000000c1418723c */ /* 0x044fe40000041818 */
[----:B---3--:R1:W-:Y:S04]  /*33310*/  STL.64 [R1+0x3cf8], R8 ;  /* 0x003cf80801007387 */ /* 0x0083e80000100a00 */
[----:B-1----:R-:W2:Y:S04]  /*33320*/  LDL.64 R8, [R1+0x120] ;  /* 0x0001200001087983 */ /* 0x002ea80000100a00 */
[----:B0-----:R-:W-:Y:S04]  /*33330*/  STL.64 [R1+0x3bc8], R18 ;  /* 0x003bc81201007387 */ /* 0x001fe80000100a00 */
[----:B------:R0:W-:Y:S04]  /*33340*/  STL.64 [R1+0x3bc0], R16 ;  /* 0x003bc01001007387 */ /* 0x0001e80000100a00 */
[----:B0-----:R-:W3:Y:S04]  /*33350*/  LDL.64 R16, [R1+0x130] ;  /* 0x0001300001107983 */ /* 0x001ee80000100a00 */
[----:B------:R-:W-:Y:S04]  /*33360*/  STL.64 [R1+0x7d0], R24 ;  /* 0x0007d01801007387 */ /* 0x000fe80000100a00 */
[----:B------:R0:W-:Y:S04]  /*33370*/  STL.64 [R1+0x7d8], R26 ;  /* 0x0007d81a01007387 */ /* 0x0001e80000100a00 */
[----:B0-----:R-:W4:Y:S04]  /*33380*/  LDL.LU.64 R26, [R1+0x3d50] ;  /* 0x003d5000011a7983 */ /* 0x001f280000300a00 */
[----:B------:R-:W4:Y:S04]  /*33390*/  LDL.LU.64 R24, [R1+0x3d48] ;  /* 0x003d480001187983 */ /* 0x000f280000300a00 */
[----:B------:R-:W4:Y:S02]  /*333a0*/  LDL.LU.64 R12, [R1+0x3d40] ;  /* 0x003d4000010c7983 */ /* 0x000f240000300a00 */
[----:B----4-:R-:W-:Y:S02]  /*333b0*/  HMMA.16816.F32.BF16 R12, R20, R12, R24 ;  /* 0x0000000c140c723c */ /* 0x010fe40000041818 */
[----:B------:R-:W4:Y:S04]  /*333c0*/  LDL.LU.64 R26, [R1+0x3d38] ;  /* 0x003d3800011a7983 */ /* 0x000f280000300a00 */
[----:B------:R-:W4:-:S13]  /*333d0*/  LDL.LU.64 R24, [R1+0x3d30] ;  /* 0x003d300001187983 */ /* 0x000f1a0000300a00 */
[----:B------:R0:W-:Y:S04]  /*333e0*/  STL.64 [R1+0x7c0], R12 ;  /* 0x0007c00c01007387 */ /* 0x0001e80000100a00 */
[----:B------:R-:W-:Y:S04]  /*333f0*/  STL.64 [R1+0x7c8], R14 ;  /* 0x0007c80e01007387 */ /* 0x000fe80000100a00 */
[----:B0-----:R-:W4:Y:S02]  /*33400*/  LDL.LU.64 R12, [R1+0x3d28] ;  /* 0x003d2800010c7983 */ /* 0x001f240000300a00 */
[----:B----4-:R-:W-:-:S15]  /*33410*/  HMMA.16816.F32.BF16 R24, R20, R12, R24 ;  /* 0x0000000c1418723c */ /* 0x010fde0000041818 */
[----:B------:R-:W-:-:S04]  /*33420*/  NOP ;  /* 0x0000000000007918 */ /* 0x000fc80000000000 */
[----:B------:R-:W-:Y:S04]  /*33430*/  STL.64 [R1+0x7b0], R24 ;  /* 0x0007b01801007387 */ /* 0x000fe80000100a00 */
[----:B------:R0:W-:Y:S04]  /*33440*/  STL.64 [R1+0x7b8], R26 ;  /* 0x0007b81a01007387 */ /* 0x0001e80000100a00 */
[----:B0-----:R-:W3:Y:S04]  /*33450*/  LDL.LU.64 R26, [R1+0x3d20] ;  /* 0x003d2000011a7983 */ /* 0x001ee80000300a00 */
[----:B------:R-:W3:Y:S01]  /*33460*/  LDL.LU.64 R24, [R1+0x3d18] ;  /* 0x003d180001187983 */ /* 0x000ee20000300a00 */
[----:B------:R-:W-:-:S02]  /*33470*/  IMAD.MOV.U32 R18, RZ, RZ, R12 ;  /* 0x000000ffff127224 */ /* 0x000fc400078e000c */
[----:B------:R-:W-:Y:S01]  /*33480*/  IMAD.MOV.U32 R15, RZ, RZ, R13 ;  /* 0x000000ffff0f7224 */ /* 0x000fe200078e000d */
[----:B------:R-:W4:Y:S04]  /*33490*/  LDL.LU R14, [R1+0x3d10] ;  /* 0x003d1000010e7983 */ /* 0x000f280000300800 */
[----:B------:R-:W2:Y:S04]  /*334a0*/  LDL.LU.64 R12, [R1+0x3d08] ;  /* 0x003d0800010c7983 */ /* 0x000ea80000300a00 */
[----:B------:R-:W-:Y:S01]  /*334b0*/  STL [R1+0x3c58], R18 ;  /* 0x003c581201007387 */ /* 0x000fe20000100800 */
[----:B---3--:R-:W-:-:S15]  /*334c0*/  HMMA.16816.F32.BF16 R24, R20, R16, R24 ;  /* 0x000000101418723c */ /* 0x008fde0000041818 */
[----:B------:R-:W-:-:S04]  /*334d0*/  NOP ;  /* 0x0000000000007918 */ /* 0x000fc80000000000 */
[----:B------:R0:W-:Y:S04]  /*334e0*/  STL.64 [R1+0x7a0], R24 ;  /* 0x0007a01801007387 */ /* 0x0001e80000100a00 */
[----:B------:R-:W-:Y:S04]  /*334f0*/  STL.64 [R1+0x7a8], R26 ;  /* 0x0007a81a01007387 */ /* 0x000fe80000100a00 */
[----:B0-----:R-:W3:Y:S04]  /*33500*/  LDL.LU.64 R24, [R1+0x3d00] ;  /* 0x003d000001187983 */ /* 0x001ee80000300a00 */
[----:B------:R0:W-:Y:S04]  /*33510*/  STL.64 [R1+0x3c28], R16 ;  /* 0x003c281001007387 */ /* 0x0001e80000100a00 */
[----:B0-----:R-:W3:Y:S04]  /*33520*/  LDL.LU.64 R16, [R1+0xb10] ;  /* 0x000b100001107983 */ /* 0x001ee80000300a00 */
[----:B------:R-:W3:Y:S01]  /*33530*/  LDL.LU.64 R18, [R1+0xb18] ;  /* 0x000b180001127983 */ /* 0x000ee20000300a00 */
[----:B--2---:R-:W-:-:S02]  /*33540*/  IMAD.MOV.U32 R7, RZ, RZ, R8 ;  /* 0x000000ffff077224 */ /* 0x004fc400078e0008 */
[----:B------:R-:W-:Y:S01]  /*33550*/  IMAD.MOV.U32 R6, RZ, RZ, R9 ;  /* 0x000000ffff067224 */ /* 0x000fe200078e0009 */
[----:B---3--:R-:W-:-:S15]  /*33560*/  HMMA.16816.F32.BF16 R16, R20, R8, R16 ;  /* 0x000000081410723c */ /* 0x008fde0000041810 */
[----:B------:R-:W-:-:S04]  /*33570*/  NOP ;  /* 0x0000000000007918 */ /* 0x000fc80000000000 */
[----:B------:R0:W-:Y:S04]  /*33580*/  STL.64 [R1+0x790], R16 ;  /* 0x0007901001007387 */ /* 0x0001e80000100a00 */
[----:B------:R1:W-:Y:S04]  /*33590*/  STL.64 [R1+0x798], R18 ;  /* 0x0007981201007387 */ /* 0x0003e80000100a00 */
[----:B------:R-:W2:Y:S04]  /*335a0*/  LDL.LU.64 R8, [R1+0xb00] ;  /* 0x000b000001087983 */ /* 0x000ea80000300a00 */
[----:B------:R-:W2:Y:S04]  /*335b0*/  LDL.LU.64 R10, [R1+0xb08] ;  /* 0x000b0800010a7983 */ /* 0x000ea80000300a00 */
[----:B0-----:R-:W3:Y:S04]  /*335c0*/  LDL.LU.64 R16, [R1+0xaf0] ;  /* 0x000af00001107983 */ /* 0x001ee80000300a00 */
[----:B-1----:R-:W3:Y:S04]  /*335d0*/  LDL.LU.64 R18, [R1+0xaf8] ;  /* 0x000af80001127983 */ /* 0x002ee80000300a00 */
[----:B------:R-:W-:Y:S04]  /*335e0*/  STL.64 [R1+0x3c78], R6 ;  /* 0x003c780601007387 */ /* 0x000fe80000100a00 */
[----:B------:R0:W-:Y:S02]  /*335f0*/  STL.64 [R1+0x3c70], R4 ;  /* 0x003c700401007387 */ /* 0x0001e40000100a00 */
[----:B0-----:R-:W-:-:S02]  /*33600*/  IMAD.MOV.U32 R4, RZ, RZ, R25 ;  /* 0x000000ffff047224 */ /* 0x001fc400078e0019 */
[----:B------:R-:W-:Y:S02]  /*33610*/  IMAD.MOV.U32 R5, RZ, RZ, R24 ;  /* 0x000000ffff057224 */ /* 0x000fe400078e0018 */
[----:B------:R-:W2:Y:S04]  /*33620*/  LDL.64 R24, [R1+0xe0] ;  /* 0x0000e00001187983 */ /* 0x000ea80000100a00 */
[----:B--2---:R0:W-:Y:S04]  /*33630*/  STL.64 [R1+0x3cf0], R24 ;  /* 0x003cf01801007387 */ /* 0x0041e80000100a00 */
[----:B------:R4:W-:Y:S04]  /*33640*/  STL.64 [R1+0x3c90], R4 ;  /* 0x003c900401007387 */ /* 0x0009e80000100a00 */
[----:B0-----:R-:W2:Y:S01]  /*33650*/  LDL.64 R24, [R1+0xf0] ;  /* 0x0000f00001187983 */ /* 0x001ea20000100a00 */
[----:B----4-:R-:W-:-:S02]  /*33660*/  IMAD.MOV.U32 R4, RZ, RZ, R14 ;  /* 0x000000ffff047224 */ /* 0x010fc400078e000e */
[----:B------:R-:W-:-:S05]  /*33670*/  IMAD.MOV.U32 R5, RZ, RZ, R3 ;  /* 0x000000ffff057224 */ /* 0x000fca00078e0003 */
[----:B------:R0:W-:Y:S02]  /*33680*/  STL.64 [R1+0x3ca8], R4 ;  /* 0x003ca80401007387 */ /* 0x0001e40000100a00 */
[----:B0-----:R-:W-:Y:S02]  /*33690*/  IMAD.MOV.U32 R4, RZ, RZ, R2 ;  /* 0x000000ffff047224 */ /* 0x001fe400078e0002 */
[----:B------:R-:W-:-:S05]  /*336a0*/  IMAD.MOV.U32 R5, RZ, RZ, R0 ;  /* 0x000000ffff057224 */ /* 0x000fca00078e0000 */
[----:B------:R0:W-:Y:S04]  /*336b0*/  STL.64 [R1+0x3cd0], R4 ;  /* 0x003cd00401007387 */ /* 0x0001e80000100a00 */
[----:B0-----:R-:W4:Y:S02]  /*336c0*/  LDL.64 R4, [R1+0x110] ;  /* 0x0001100001047983 */ /* 0x001f240000100a00 */
[----:B----4-:R-:W-:-:S15]  /*336d0*/  HMMA.16816.F32.BF16 R8, R20, R4, R8 ;  /* 0x000000041408723c */ /* 0x010fde0000041808 */
[----:B------:R-:W-:-:S04]  /*336e0*/  NOP ;  /* 0x0000000000007918 */ /* 0x000fc80000000000 */
[----:B------:R0:W-:Y:S04]  /*336f0*/  STL.64 [R1+0x780], R8 ;  /* 0x0007800801007387 */ /* 0x0001e80000100a00 */
[----:B------:R-:W-:Y:S04]  /*33700*/  STL.64 [R1+0x788], R10 ;  /* 0x0007880a01007387 */ /* 0x000fe80000100a00 */
[----:B0-----:R-:W3:Y:S01]  /*33710*/  LDL.LU.64 R8, [R1+0x3cf8] ;  /* 0x003cf80001087983 */ /* 0x001ee20000300a00 */
[----:B------:R-:W-:Y:S02]  /*33720*/  IMAD.MOV.U32 R14, RZ, RZ, R4 ;  /* 0x000000ffff0e7224 */ /* 0x000fe400078e0004 */
[----:B------:R-:W-:-:S03]  /*33730*/  IMAD.MOV.U32 R3, RZ, RZ, R5 ;  /* 0x000000ffff037224 */ /* 0x000fc600078e0005 */
[----:B------:R-:W-:Y:S04]  /*33740*/  STL.64 [R1+0x3c88], R14 ;  /* 0x003c880e01007387 */ /* 0x000fe80000100a00 */
[----:B------:R-:W-:Y:S01]  /*33750*/  STL.64 [R1+0x3c80], R12 ;  /* 0x003c800c01007387 */ /* 0x000fe20000100a00 */
[----:B---3--:R-:W-:-:S15]  /*33760*/  HMMA.16816.F32.BF16 R4, R20, R8, R16 ;  /* 0x000000081404723c */ /* 0x008fde0000041810 */
[----:B------:R-:W-:-:S04]  /*33770*/  NOP ;  /* 0x0000000000007918 */ /* 0x000fc80000000000 */
[----:B------:R0:W-:Y:S04]  /*33780*/  STL.64 [R1+0x770], R4 ;  /* 0x0007700401007387 */ /* 0x0001e80000100a00 */
[----:B------:R1:W-:Y:S04]  /*33790*/  STL.64 [R1+0x778], R6 ;  /* 0x0007780601007387 */ /* 0x0003e80000100a00 */
[----:B------:R-:W2:Y:S04]  /*337a0*/  LDL.LU.64 R16, [R1+0xae0] ;  /* 0x000ae00001107983 */ /* 0x000ea80000300a00 */
[----:B------:R-:W2:Y:S04]  /*337b0*/  LDL.LU.64 R18, [R1+0xae8] ;  /* 0x000ae80001127983 */ /* 0x000ea80000300a00 */
[----:B0-----:R-:W3:Y:S04]  /*337c0*/  LDL.LU.64 R4, [R1+0x320] ;  /* 0x0003200001047983 */ /* 0x001ee80000300a00 */
[----:B-1----:R-:W4:Y:S04]  /*337d0*/  LDL.LU.64 R6, [R1+0x328] ;  /* 0x0003280001067983 */ /* 0x002f280000300a00 */
[----:B----4-:R-:W-:Y:S04]  /*337e0*/  STL.64 [R1+0x3ce8], R6 ;  /* 0x003ce80601007387 */ /* 0x010fe80000100a00 */
[----:B---3--:R0:W-:Y:S04]  /*337f0*/  STL.64 [R1+0x3ce0], R4 ;  /* 0x003ce00401007387 */ /* 0x0081e80000100a00 */
[----:B0-----:R-:W3:Y:S04]  /*33800*/  LDL.LU.64 R4, [R1+0xad0] ;  /* 0x000ad00001047983 */ /* 0x001ee80000300a00 */
[----:B------:R-:W3:Y:S04]  /*33810*/  LDL.LU.64 R6, [R1+0xad8] ;  /* 0x000ad80001067983 */ /* 0x000ee80000300a00 */
[----:B------:R-:W4:Y:S04]  /*33820*/  LDL.LU.64 R12, [R1+0xda0] ;  /* 0x000da000010c7983 */ /* 0x000f280000300a00 */
[----:B------:R-:W3:Y:S01]  /*33830*/  LDL.LU.64 R14, [R1+0xda8] ;  /* 0x000da800010e7983 */ /* 0x000ee20000300a00 */
[----:B--2---:R-:W-:Y:S03]  /*33840*/  HMMA.16816.F32.BF16 R16, R20, R24, R16 ;  /* 0x000000181410723c */ /* 0x004fe60000041810 */
[----:B---3--:R-:W-:Y:S04]  /*33850*/  STL.64 [R1+0x3ca0], R14 ;  /* 0x003ca00e01007387 */ /* 0x008fe80000100a00 */
[----:B----4-:R0:W-:Y:S04]  /*33860*/  STL.64 [R1+0x3c98], R12 ;  /* 0x003c980c01007387 */ /* 0x0101e80000100a00 */
[----:B0-----:R-:W2:Y:S04]  /*33870*/  LDL.LU.64 R12, [R1+0xe20] ;  /* 0x000e2000010c7983 */ /* 0x001ea80000300a00 */
[----:B------:R-:W3:Y:S01]  /*33880*/  LDL.LU.64 R14, [R1+0xe28] ;  /* 0x000e2800010e7983 */ /* 0x000ee20000300a00 */
[----:B------:R-:W-:-:S02]  /*33890*/  IMAD.MOV.U32 R2, RZ, RZ, R8 ;  /* 0x000000ffff027224 */ /* 0x000fc400078e0008 */
[----:B------:R-:W-:Y:S02]  /*338a0*/  IMAD.MOV.U32 R0, RZ, RZ, R9 ;  /* 0x000000ffff007224 */ /* 0x000fe400078e0009 */
[----:B------:R-:W-:Y:S01]  /*338b0*/  IMAD.MOV.U32 R29, RZ, RZ, R25 ;  /* 0x000000ffff1d7224 */ /* 0x000fe200078e0019 */
[----:B---3--:R-:W-:Y:S04]  /*338c0*/  STL.64 [R1+0x3cb8], R14 ;  /* 0x003cb80e01007387 */ /* 0x008fe80000100a00 */
[----:B--2---:R0:W-:Y:S04]  /*338d0*/  STL.64 [R1+0x3cb0], R12 ;  /* 0x003cb00c01007387 */ /* 0x0041e80000100a00 */
[----:B0-----:R-:W2:Y:S04]  /*338e0*/  LDL.LU.64 R12, [R1+0xea0] ;  /* 0x000ea000010c7983 */ /* 0x001ea80000300a00 */
[----:B------:R-:W2:Y:S04]  /*338f0*/  LDL.LU.64 R14, [R1+0xea8] ;  /* 0x000ea800010e7983 */ /* 0x000ea80000300a00 */
[----:B------:R-:W3:Y:S04]  /*33900*/  LDL.LU.64 R8, [R1+0xd30] ;  /* 0x000d300001087983 */ /* 0x000ee80000300a00 */
[----:B------:R-:W3:Y:S04]  /*33910*/  LDL.LU.64 R10, [R1+0xd38] ;  /* 0x000d3800010a7983 */ /* 0x000ee80000300a00 */
[----:B------:R-:W-:Y:S04]  /*33920*/  STL.64 [R1+0x760], R16 ;  /* 0x0007601001007387 */ /* 0x000fe80000100a00 */
[----:B------:R0:W-:Y:S02]  /*33930*/  STL.64 [R1+0x768], R18 ;  /* 0x0007681201007387 */ /* 0x0001e40000100a00 */
[----:B0-----:R-:W-:-:S02]  /*33940*/  IMAD.MOV.U32 R18, RZ, RZ, R24 ;  /* 0x000000ffff127224 */ /* 0x001fc400078e0018 */
[----:B------:R-:W4:Y:S02]  /*33950*/  LDL.LU.64 R24, [R1+0x3cf0] ;  /* 0x003cf00001187983 */ /* 0x000f240000300a00 */
[----:B----4-:R-:W-:Y:S01]  /*33960*/  HMMA.16816.F32.BF16 R4, R20, R24, R4 ;  /* 0x000000181404723c */ /* 0x010fe20000041804 */
[----:B------:R-:W-:Y:S02]  /*33970*/  IMAD.MOV.U32 R17, RZ, RZ, R24 ;  /* 0x000000ffff117224 */ /* 0x000fe400078e0018 */
[----:B------:R-:W-:-:S15]  /*33980*/  IMAD.MOV.U32 R16, RZ, RZ, R25 ;  /* 0x000000ffff107224 */ /* 0x000fde00078e0019 */
[----:B------:R-:W-:Y:S01]  /*33990*/  NOP ;  /* 0x0000000000007918 */ /* 0x000fe20000000000 */
[----:B------:R-:W-:Y:S04]  /*339a0*/  STL.64 [R1+0x750], R4 ;  /* 0x0007500401007387 */ /* 0x000fe80000100a00 */
[----:B------:R0:W-:Y:S04]  /*339b0*/  STL.64 [R1+0x758], R6 ;  /* 0x0007580601007387 */ /* 0x0001e80000100a00 */
[----:B0-----:R-:W4:Y:S04]  /*339c0*/  LDL.LU.64 R6, [R1+0x3ce8] ;  /* 0x003ce80001067983 */ /* 0x001f280000300a00 */
[----:B------:R-:W4:Y:S04]  /*339d0*/  LDL.LU.64 R4, [R1+0x3ce0] ;  /* 0x003ce00001047983 */ /* 0x000f280000300a00 */
[----:B------:R-:W4:Y:S02]  /*339e0*/  LDL.LU.64 R24, [R1+0x3cd8] ;  /* 0x003cd80001187983 */ /* 0x000f240000300a00 */
[----:B----4-:R-:W-:Y:S02]  /*339f0*/  HMMA.16816.F32.BF16 R20, R20, R24, R4 ;  /* 0x000000181414723c */ /* 0x010fe40000041804 */
[----:B------:R-:W2:Y:S01]  /*33a00*/  LDL.LU.64 R4, [R1+0x3cd0] ;  /* 0x003cd00001047983 */ /* 0x000ea20000300a00 */
[----:B------:R-:W-:-:S02]  /*33a10*/  IMAD.MOV.U32 R28, RZ, RZ, R24 ;  /* 0x000000ffff1c7224 */ /* 0x000fc400078e0018 */
[----:B------:R-:W-:-:S14]  /*33a20*/  IMAD.MOV.U32 R19, RZ, RZ, R25 ;  /* 0x000000ffff137224 */ /* 0x000fdc00078e0019 */
[----:B------:R0:W-:Y:S04]  /*33a30*/  STL.64 [R1+0x440], R20 ;  /* 0x0004401401007387 */ /* 0x0001e80000100a00 */
[----:B------:R1:W-:Y:S04]  /*33a40*/  STL.64 [R1+0x448], R22 ;  /* 0x0004481601007387 */ /* 0x0003e80000100a00 */
[----:B------:R-:W2:Y:S04]  /*33a50*/  LDL.LU.64 R26, [R1+0x3cc8] ;  /* 0x003cc800011a7983 */ /* 0x000ea80000300a00 */
[----:B------:R-:W2:Y:S04]  /*33a60*/  LDL.LU.64 R24, [R1+0x3cc0] ;  /* 0x003cc00001187983 */ /* 0x000ea80000300a00 */
[----:B0-----:R-:W4:Y:S04]  /*33a70*/  LDL.LU.64 R20, [R1+0xcb0] ;  /* 0x000cb00001147983 */ /* 0x001f280000300a00 */
[----:B-1----:R-:W4:Y:S01]  /*33a80*/  LDL.LU.64 R22, [R1+0xcb8] ;  /* 0x000cb80001167983 */ /* 0x002f220000300a00 */
        /* <DEDUP_REMOVED lines=14> */
[----:B------:R-:W3:-:S13]  /*33b70*/  LDL.LU.64 R12, [R1+0x3c80] ;  /* 0x003c8000010c7983 */ /* 0x000eda0000300a00 */
[----:B------:R-:W-:Y:S04]  /*33b80*/  STL.64 [R1+0x220], R4 ;  /* 0x0002200401007387 */ /* 0x000fe80000100a00 */
[----:B------:R0:W-:Y:S04]  /*33b90*/  STL.64 [R1+0x228], R6 ;  /* 0x0002280601007387 */ /* 0x0001e80000100a00 */
[----:B0-----:R-:W2:Y:S04]  /*33ba0*/  LDL.LU.64 R6, [R1+0x3c78] ;  /* 0x003c780001067983 */ /* 0x001ea80000300a00 */
[----:B------:R-:W2:Y:S01]  /*33bb0*/  LDL.LU.64 R4, [R1+0x3c70] ;  /* 0x003c700001047983 */ /* 0x000ea20000300a00 */
[----:B---3--:R-:W-:-:S15]  /*33bc0*/  HMMA.16816.F32.BF16 R8, R24, R12, R8 ;  /* 0x0000000c1808723c */ /* 0x008fde0000041808 */
[----:B------:R-:W-:-:S04]  /*33bd0*/  NOP ;  /* 0x0000000000007918 */ /* 0x000fc80000000000 */
[----:B------:R-:W-:Y:S04]  /*33be0*/  STL.64 [R1+0x210], R8 ;  /* 0x0002100801007387 */ /* 0x000fe80000100a00 */
[----:B------:R0:W-:Y:S04]  /*33bf0*/  STL.64 [R1+0x218], R10 ;  /* 0x0002180a01007387 */ /* 0x0001e80000100a00 */
[----:B0-----:R-:W3:Y:S04]  /*33c00*/  LDL.LU.64 R10, [R1+0x3c68] ;  /* 0x003c6800010a7983 */ /* 0x001ee80000300a00 */
[----:B------:R-:W4:Y:S04]  /*33c10*/  LDL.LU.64 R8, [R1+0x3c60] ;  /* 0x003c600001087983 */ /* 0x000f280000300a00 */
[----:B------:R0:W-:Y:S04]  /*33c20*/  STL.64 [R1+0x3bb8], R12 ;  /* 0x003bb80c01007387 */ /* 0x0001e80000100a00 */
[----:B--2---:R-:W-:Y:S01]  /*33c30*/  STL [R1+0x3c40], R14 ;  /* 0x003c400e01007387 */ /* 0x004fe20000100800 */
[----:B0-----:R-:W-:-:S03]  /*33c40*/  IMAD.MOV.U32 R12, RZ, RZ, R5 ;  /* 0x000000ffff0c7224 */ /* 0x001fc600078e0005 */
[----:B------:R-:W2:Y:S04]  /*33c50*/  LDL.LU R5, [R1+0x3c5c] ;  /* 0x003c5c0001057983 */ /* 0x000ea80000300800 */
[----:B------:R-:W2:Y:S01]  /*33c60*/  LDL R13, [R1+0x34] ;  /* 0x00003400010d7983 */ /* 0x000ea20000100800 */
[----:B----4-:R-:W-:-:S15]  /*33c70*/  HMMA.16816.F32.BF16 R20, R24, R8, R20 ;  /* 0x000000081814723c */ /* 0x010fde0000041814 */
[----:B------:R-:W-:-:S04]  /*33c80*/  NOP ;  /* 0x0000000000007918 */ /* 0x000fc80000000000 */
[----:B------:R-:W-:Y:S04]  /*33c90*/  STL.64 [R1+0x200], R20 ;  /* 0x0002001401007387 */ /* 0x000fe80000100a00 */
[----:B------:R-:W-:Y:S04]  /*33ca0*/  STL.64 [R1+0x208], R22 ;  /* 0x0002081601007387 */ /* 0x000fe80000100a00 */
[----:B---3--:R-:W-:Y:S04]  /*33cb0*/  STL.64 [R1+0x3b88], R10 ;  /* 0x003b880a01007387 */ /* 0x008fe80000100a00 */
[----:B------:R0:W-:Y:S04]  /*33cc0*/  STL.64 [R1+0x3b80], R8 ;  /* 0x003b800801007387 */ /* 0x0001e80000100a00 */
[----:B0-----:R-:W2:Y:S04]  /*33cd0*/  LDL.LU.64 R8, [R1+0xc30] ;  /* 0x000c300001087983 */ /* 0x001ea80000300a00 */
[----:B------:R-:W2:Y:S01]  /*33ce0*/  LDL.LU.64 R10, [R1+0xc38] ;  /* 0x000c3800010a7983 */ /* 0x000ea20000300a00 */
[----:B------:R-:W0:Y:S02]  /*33cf0*/  S2R R23, SR_TID.X ;  /* 0x0000000000177919 */ /* 0x000e240000002100 */
[C---:B0-----:R-:W-:Y:S01]  /*33d00*/  LOP3.LUT R21, R23.reuse, 0x7, RZ, 0xc0, !PT ;  /* 0x0000000717157812 */ /* 0x041fe200078ec0ff */
[----:B------:R-:W-:-:S02]  /*33d10*/  IMAD.SHL.U32 R22, R23, 0x80, RZ ;  /* 0x0000008017167824 */ /* 0x000fc400078e00ff */
[----:B------:R-:W-:Y:S02]  /*33d20*/  IMAD.SHL.U32 R23, R23, 0x2, RZ ;  /* 0x0000000217177824 */ /* 0x000fe400078e00ff */
[----:B------:R-:W-:-:S05]  /*33d30*/  IMAD R21, R21, 0x110, RZ ;  /* 0x0000011015157824 */ /* 0x000fca00078e02ff */
[----:B------:R-:W-:-:S04]  /*33d40*/  LOP3.LUT R23, R21, 0x10, R23, 0x78, !PT ;  /* 0x0000001015177812 */ /* 0x000fc800078e7817 */
[----:B------:R-:W-:Y:S01]  /*33d50*/  LOP3.LUT R23, R23, 0x800, R22, 0xf8, !PT ;  /* 0x0000080017177812 */ /* 0x000fe200078ef816 */
[----:B--2---:R-:W-:-:S15]  /*33d60*/  HMMA.16816.F32.BF16 R8, R24, R4, R8 ;  /* 0x000000041808723c */ /* 0x004fde0000041808 */
[----:B------:R-:W-:-:S04]  /*33d70*/  NOP ;  /* 0x0000000000007918 */ /* 0x000fc80000000000 */
[----:B------:R-:W-:Y:S04]  /*33d80*/  STL.64 [R1+0x1f0], R8 ;  /* 0x0001f00801007387 */ /* 0x000fe80000100a00 */
[----:B------:R-:W-:Y:S04]  /*33d90*/  STL.64 [R1+0x1f8], R10 ;  /* 0x0001f80a01007387 */ /* 0x000fe80000100a00 */
[----:B------:R-:W-:Y:S04]  /*33da0*/  STL.64 [R1+0x3c50], R6 ;  /* 0x003c500601007387 */ /* 0x000fe80000100a00 */
[----:B------:R0:W-:Y:S04]  /*33db0*/  STL.64 [R1+0x3c48], R4 ;  /* 0x003c480401007387 */ /* 0x0001e80000100a00 */
[----:B0-----:R-:W2:Y:S04]  /*33dc0*/  LDL.LU.64 R4, [R1+0x930] ;  /* 0x0009300001047983 */ /* 0x001ea80000300a00 */
[----:B------:R-:W2:Y:S01]  /*33dd0*/  LDL.LU.64 R6, [R1+0x938] ;  /* 0x0009380001067983 */ /* 0x000ea20000300a00 */
[----:B------:R-:W-:-:S06]  /*33de0*/  LOP3.LUT R23, R23, 0x40, RZ, 0x3c, !PT ;  /* 0x0000004017177812 */ /* 0x000fcc00078e3cff */
[----:B------:R-:W0:Y:S01]  /*33df0*/  LDSM.16.MT88.4 R20, [R23+UR5+0x8080] ;  /* 0x008080051714783b */ /* 0x000e220008004200 */
[----:B------:R-:W-:Y:S02]  /*33e00*/  IMAD.MOV.U32 R8, RZ, RZ, R18 ;  /* 0x000000ffff087224 */ /* 0x000fe400078e0012 */
[----:B------:R-:W-:Y:S01]  /*33e10*/  IMAD.MOV.U32 R9, RZ, RZ, R29 ;  /* 0x000000ffff097224 */ /* 0x000fe200078e001d */
[----:B------:R-:W3:Y:S04]  /*33e20*/  LDL.LU R18, [R1+0x3c58] ;  /* 0x003c580001127983 */ /* 0x000ee80000300800 */
[----:B------:R1:W-:Y:S04]  /*33e30*/  STL.64 [R1+0x3bf0], R8 ;  /* 0x003bf00801007387 */ /* 0x0003e80000100a00 */
[----:B-1----:R-:W4:Y:S04]  /*33e40*/  LDL.64 R8, [R1+0x150] ;  /* 0x0001500001087983 */ /* 0x002f280000100a00 */
[----:B0-----:R-:W-:Y:S04]  /*33e50*/  STL.64 [R1+0x3b08], R22 ;  /* 0x003b081601007387 */ /* 0x001fe80000100a00 */
[----:B------:R0:W-:Y:S02]  /*33e60*/  STL.64 [R1+0x3b00], R20 ;  /* 0x003b001401007387 */ /* 0x0001e40000100a00 */
[----:B0-----:R-:W-:-:S02]  /*33e70*/  IMAD.MOV.U32 R20, RZ, RZ, R28 ;  /* 0x000000ffff147224 */ /* 0x001fc400078e001c */
[----:B------:R-:W-:-:S05]  /*33e80*/  IMAD.MOV.U32 R21, RZ, RZ, R19 ;  /* 0x000000ffff157224 */ /* 0x000fca00078e0013 */
[----:B------:R0:W-:Y:S02]  /*33e90*/  STL.64 [R1+0x3bd0], R20 ;  /* 0x003bd01401007387 */ /* 0x0001e40000100a00 */
[----:B0-----:R-:W-:Y:S02]  /*33ea0*/  IMAD.MOV.U32 R20, RZ, RZ, R17 ;  /* 0x000000ffff147224 */ /* 0x001fe400078e0011 */
[----:B------:R-:W-:-:S05]  /*33eb0*/  IMAD.MOV.U32 R21, RZ, RZ, R16 ;  /* 0x000000ffff157224 */ /* 0x000fca00078e0010 */
[----:B------:R0:W-:Y:S04]  /*33ec0*/  STL.64 [R1+0x3be8], R20 ;  /* 0x003be81401007387 */ /* 0x0001e80000100a00 */
[----:B0-----:R-:W4:Y:S04]  /*33ed0*/  LDL.LU.64 R20, [R1+0x920] ;  /* 0x0009200001147983 */ /* 0x001f280000300a00 */
[----:B------:R-:W4:Y:S01]  /*33ee0*/  LDL.LU.64 R22, [R1+0x928] ;  /* 0x0009280001167983 */ /* 0x000f220000300a00 */
[----:B------:R-:W-:Y:S02]  /*33ef0*/  IMAD.MOV.U32 R17, RZ, RZ, R15 ;  /* 0x000000ffff117224 */ /* 0x000fe400078e000f */
[----:B--2---:R-:W-:Y:S01]  /*33f00*/  HMMA.16816.F32.BF16 R12, R24, R12, R4 ;  /* 0x0000000c180c723c */ /* 0x004fe20000041804 */
[----:B------:R-:W2:Y:S04]  /*33f10*/  LDL.LU.64 R6, [R1+0x3c50] ;  /* 0x003c500001067983 */ /* 0x000ea80000300a00 */
[----:B------:R-:W3:-:S14]  /*33f20*/  LDL.LU.64 R4, [R1+0x3c48] ;  /* 0x003c480001047983 */ /* 0x000edc0000300a00 */
[----:B------:R-:W-:Y:S04]  /*33f30*/  STL.64 [R1+0x1e0], R12 ;  /* 0x0001e00c01007387 */ /* 0x000fe80000100a00 */
[----:B------:R0:W-:Y:S04]  /*33f40*/  STL.64 [R1+0x1e8], R14 ;  /* 0x0001e80e01007387 */ /* 0x0001e80000100a00 */
[----:B0-----:R-:W3:Y:S01]  /*33f50*/  LDL.LU R14, [R1+0x3c40] ;  /* 0x003c4000010e7983 */ /* 0x001ee20000300800 */
[----:B----4-:R-:W-:Y:S01]  /*33f60*/  HMMA.16816.F32.BF16 R20, R24, R8, R20 ;  /* 0x000000081814723c */ /* 0x010fe20000041814 */
[----:B--2---:R-:W-:-:S02]  /*33f70*/  IMAD.MOV.U32 R12, RZ, RZ, R7 ;  /* 0x000000ffff0c7224 */ /* 0x004fc400078e0007 */
[----:B------:R-:W-:Y:S02]  /*33f80*/  IMAD.MOV.U32 R13, RZ, RZ, R6 ;  /* 0x000000ffff0d7224 */ /* 0x000fe400078e0006 */
[----:B------:R-:W-:Y:S02]  /*33f90*/  IMAD.MOV.U32 R6, RZ, RZ, R8 ;  /* 0x000000ffff067224 */ /* 0x000fe400078e0008 */
[----:B------:R-:W-:Y:S01]  /*33fa0*/  IMAD.MOV.U32 R7, RZ, RZ, R9 ;  /* 0x000000ffff077224 */ /* 0x000fe200078e0009 */
[----:B------:R0:W-:Y:S11]  /*33fb0*/  STL.64 [R1+0x3c20], R12 ;  /* 0x003c200c01007387 */ /* 0x0001f60000100a00 */
[----:B------:R-:W-:Y:S04]  /*33fc0*/  STL.64 [R1+0x1d0], R20 ;  /* 0x0001d01401007387 */ /* 0x000fe80000100a00 */
[----:B------:R-:W-:Y:S04]  /*33fd0*/  STL.64 [R1+0x1d8], R22 ;  /* 0x0001d81601007387 */ /* 0x000fe80000100a00 */
[----:B------:R-:W2:Y:S04]  /*33fe0*/  LDL.LU.64 R8, [R1+0x6f0] ;  /* 0x0006f00001087983 */ /* 0x000ea80000300a00 */
[----:B------:R-:W4:Y:S04]  /*33ff0*/  LDL.LU.64 R10, [R1+0x6f8] ;  /* 0x0006f800010a7983 */ /* 0x000f280000300a00 */
[----:B----4-:R-:W-:Y:S04]  /*34000*/  STL.64 [R1+0x3c00], R10 ;  /* 0x003c000a01007387 */ /* 0x010fe80000100a00 */
[----:B--2---:R3:W-:Y:S04]  /*34010*/  STL.64 [R1+0x3bf8], R8 ;  /* 0x003bf80801007387 */ /* 0x0047e80000100a00 */
[----:B0-----:R-:W2:Y:S01]  /*34020*/  LDL.LU.64 R12, [R1+0x720] ;  /* 0x00072000010c7983 */ /* 0x001ea20000300a00 */
[----:B---3--:R-:W-:-:S03]  /*34030*/  IMAD.MOV.U32 R8, RZ, RZ, R14 ;  /* 0x000000ffff087224 */ /* 0x008fc600078e000e */
[----:B------:R-:W3:Y:S01]  /*34040*/  LDL.LU.64 R14, [R1+0x728] ;  /* 0x00072800010e7983 */ /* 0x000ee20000300a00 */
[----:B------:R-:W-:-:S03]  /*34050*/  IMAD.MOV.U32 R9, RZ, RZ, R3 ;  /* 0x000000ffff097224 */ /* 0x000fc600078e0003 */
[----:B---3--:R-:W-:Y:S04]  /*34060*/  STL.64 [R1+0x3c38], R14 ;  /* 0x003c380e01007387 */ /* 0x008fe80000100a00 */
[----:B--2---:R0:W-:Y:S04]  /*34070*/  STL.64 [R1+0x3c30], R12 ;  /* 0x003c300c01007387 */ /* 0x0041e80000100a00 */
[----:B0-----:R-:W2:Y:S04]  /*34080*/  LDL.LU.64 R12, [R1+0x910] ;  /* 0x00091000010c7983 */ /* 0x001ea80000300a00 */
[----:B------:R-:W2:Y:S04]  /*34090*/  LDL.LU.64 R14, [R1+0x918] ;  /* 0x00091800010e7983 */ /* 0x000ea80000300a00 */
[----:B------:R0:W-:Y:S04]  /*340a0*/  STL.64 [R1+0x3c18], R8 ;  /* 0x003c180801007387 */ /* 0x0001e80000100a00 */
[----:B0-----:R-:W3:Y:S04]  /*340b0*/  LDL.LU.64 R8, [R1+0x710] ;  /* 0x0007100001087983 */ /* 0x001ee80000300a00 */
[----:B------:R-:W3:Y:S04]  /*340c0*/  LDL.LU.64 R10, [R1+0x718] ;  /* 0x00071800010a7983 */ /* 0x000ee80000300a00 */
[----:B------:R-:W4:Y:S04]  /*340d0*/  LDL.LU.64 R20, [R1+0x6e0] ;  /* 0x0006e00001147983 */ /* 0x000f280000300a00 */
[----:B------:R-:W2:Y:S01]  /*340e0*/  LDL.LU.64 R22, [R1+0x6e8] ;  /* 0x0006e80001167983 */ /* 0x000ea20000300a00 */
[----:B------:R-:W-:-:S03]  /*340f0*/  IMAD.MOV.U32 R16, RZ, RZ, R18 ;  /* 0x000000ffff107224 */ /* 0x000fc600078e0012 */
[----:B--2---:R-:W-:Y:S04]  /*34100*/  STL.64 [R1+0x3c10], R22 ;  /* 0x003c101601007387 */ /* 0x004fe80000100a00 */
[----:B----4-:R0:W-:Y:S04]  /*34110*/  STL.64 [R1+0x3c08], R20 ;  /* 0x003c081401007387 */ /* 0x0101e80000100a00 */
[----:B0-----:R-:W2:Y:S04]  /*34120*/  LDL.LU.64 R20, [R1+0x700] ;  /* 0x0007000001147983 */ /* 0x001ea80000300a00 */
[----:B------:R-:W2:Y:S04]  /*34130*/  LDL.LU.64 R22, [R1+0x708] ;  /* 0x0007080001167983 */ /* 0x000ea80000300a00 */
[----:B------:R-:W-:Y:S04]  /*34140*/  STL.64 [R1+0x3b98], R6 ;  /* 0x003b980601007387 */ /* 0x000fe80000100a00 */
[----:B------:R0:W-:Y:S04]  /*34150*/  STL.64 [R1+0x3b90], R4 ;  /* 0x003b900401007387 */ /* 0x0001e80000100a00 */
[----:B0-----:R-:W4:Y:S01]  /*34160*/  LDL.64 R4, [R1] ;  /* 0x0000000001047983 */ /* 0x001f220000100a00 */
[C---:B------:R-:W-:Y:S03]  /*34170*/  HMMA.16816.F32.BF16 R16, R24.reuse, R16, R12 ;  /* 0x000000101810723c */ /* 0x040fe6000004180c */
[----:B----4-:R-:W-:Y:S04]  /*34180*/  STL.64 [R1+0x3bb0], R4 ;  /* 0x003bb00401007387 */ /* 0x010fe80000100a00 */
[----:B------:R-:W4:Y:S04]  /*34190*/  LDL.LU.64 R14, [R1+0x3c38] ;  /* 0x003c3800010e7983 */ /* 0x000f280000300a00 */
[----:B------:R-:W4:Y:S08]  /*341a0*/  LDL.LU.64 R12, [R1+0x3c30] ;  /* 0x003c3000010c7983 */ /* 0x000f300000300a00 */
[----:B------:R0:W-:Y:S04]  /*341b0*/  STL.64 [R1+0x1c0], R16 ;  /* 0x0001c01001007387 */ /* 0x0001e80000100a00 */
[----:B------:R-:W-:Y:S04]  /*341c0*/  STL.64 [R1+0x1c8], R18 ;  /* 0x0001c81201007387 */ /* 0x000fe80000100a00 */
[----:B0-----:R-:W4:Y:S02]  /*341d0*/  LDL.LU.64 R16, [R1+0x3c28] ;  /* 0x003c280001107983 */ /* 0x001f240000300a00 */
[----:B----4-:R-:W-:Y:S01]  /*341e0*/  HMMA.16816.F32.BF16 R12, R24, R16, R12 ;  /* 0x00000010180c723c */ /* 0x010fe2000004180c */
[----:B------:R-:W-:-:S15]  /*341f0*/  IMAD.MOV.U32 R29, RZ, RZ, R16 ;  /* 0x000000ffff1d7224 */ /* 0x000fde00078e0010 */
[----:B------:R-:W-:-:S03]  /*34200*/  NOP ;  /* 0x0000000000007918 */ /* 0x000fc60000000000 */
[----:B------:R0:W-:Y:S04]  /*34210*/  STL.64 [R1+0x1b0], R12 ;  /* 0x0001b00c01007387 */ /* 0x0001e80000100a00 */
[----:B------:R3:W-:Y:S04]  /*34220*/  STL.64 [R1+0x1b8], R14 ;  /* 0x0001b80e01007387 */ /* 0x0007e80000100a00 */
[----:B0-----:R-:W3:Y:S04]  /*34230*/  LDL.LU.64 R12, [R1+0x3c20] ;  /* 0x003c2000010c7983 */ /* 0x001ee80000300a00 */
[----:B------:R-:W4:Y:S04]  /*34240*/  LDL.LU.64 R16, [R1+0x2e0] ;  /* 0x0002e00001107983 */ /* 0x000f280000300a00 */
[----:B------:R-:W2:Y:S04]  /*34250*/  LDL.LU.64 R18, [R1+0x2e8] ;  /* 0x0002e80001127983 */ /* 0x000ea80000300a00 */
[----:B--2---:R-:W-:Y:S04]  /*34260*/  STL.64 [R1+0x3be0], R18 ;  /* 0x003be01201007387 */ /* 0x004fe80000100a00 */
[----:B----4-:R0:W-:Y:S01]  /*34270*/  STL.64 [R1+0x3bd8], R16 ;  /* 0x003bd81001007387 */ /* 0x0101e20000100a00 */
[C---:B---3--:R-:W-:Y:S03]  /*34280*/  HMMA.16816.F32.BF16 R12, R24.reuse, R12, R8 ;  /* 0x0000000c180c723c */ /* 0x048fe60000041808 */
[----:B0-----:R-:W2:Y:S04]  /*34290*/  LDL.LU.64 R16, [R1+0x6d0] ;  /* 0x0006d00001107983 */ /* 0x001ea80000300a00 */
[----:B------:R-:W2:Y:S04]  /*342a0*/  LDL.LU.64 R18, [R1+0x6d8] ;  /* 0x0006d80001127983 */ /* 0x000ea80000300a00 */
[----:B------:R-:W3:Y:S08]  /*342b0*/  LDL.LU.64 R8, [R1+0x3c18] ;  /* 0x003c180001087983 */ /* 0x000ef00000300a00 */
[----:B------:R0:W-:Y:S04]  /*342c0*/  STL.64 [R1+0x1a0], R12 ;  /* 0x0001a00c01007387 */ /* 0x0001e80000100a00 */
[----:B------:R1:W-:Y:S04]  /*342d0*/  STL.64 [R1+0x1a8], R14 ;  /* 0x0001a80e01007387 */ /* 0x0003e80000100a00 */
[----:B0-----:R-:W4:Y:S04]  /*342e0*/  LDL.LU.64 R12, [R1+0xeb0] ;  /* 0x000eb000010c7983 */ /* 0x001f280000300a00 */
[----:B-1----:R-:W4:Y:S01]  /*342f0*/  LDL.LU.64 R14, [R1+0xeb8] ;  /* 0x000eb800010e7983 */ /* 0x002f220000300a00 */
[----:B---3--:R-:W-:Y:S03]  /*34300*/  HMMA.16816.F32.BF16 R8, R24, R8, R20 ;  /* 0x000000081808723c */ /* 0x008fe60000041814 */
[----:B------:R-:W3:Y:S04]  /*34310*/  LDL.LU.64 R22, [R1+0x3c10] ;  /* 0x003c100001167983 */ /* 0x000ee80000300a00 */
[----:B------:R-:W3:-:S12]  /*34320*/  LDL.LU.64 R20, [R1+0x3c08] ;  /* 0x003c080001147983 */ /* 0x000ed80000300a00 */
[----:B------:R-:W-:Y:S04]  /*34330*/  STL.64 [R1+0x190], R8 ;  /* 0x0001900801007387 */ /* 0x000fe80000100a00 */
[----:B------:R0:W-:Y:S04]  /*34340*/  STL.64 [R1+0x198], R10 ;  /* 0x0001980a01007387 */ /* 0x0001e80000100a00 */
[----:B0-----:R-:W2:Y:S04]  /*34350*/  LDL.LU.64 R10, [R1+0x3c00] ;  /* 0x003c0000010a7983 */ /* 0x001ea80000300a00 */
[----:B------:R-:W2:Y:S01]  /*34360*/  LDL.LU.64 R8, [R1+0x3bf8] ;  /* 0x003bf80001087983 */ /* 0x000ea20000300a00 */
[----:B------:R-:W-:-:S02]  /*34370*/  IMAD.MOV.U32 R4, RZ, RZ, R2 ;  /* 0x000000ffff047224 */ /* 0x000fc400078e0002 */
[----:B------:R-:W-:-:S07]  /*34380*/  IMAD.MOV.U32 R5, RZ, RZ, R0 ;  /* 0x000000ffff057224 */ /* 0x000fce00078e0000 */
[----:B--2---:R-:W-:Y:S01]  /*34390*/  HMMA.16816.F32.BF16 R4, R24, R4, R8 ;  /* 0x000000041804723c */ /* 0x004fe20000041808 */
[----:B------:R-:W3:-:S15]  /*343a0*/  LDL.LU.64 R8, [R1+0x3bf0] ;  /* 0x003bf00001087983 */ /* 0x000ede0000300a00 */
[----:B------:R-:W-:-:S03]  /*343b0*/  NOP ;  /* 0x0000000000007918 */ /* 0x000fc60000000000 */
[----:B------:R0:W-:Y:S04]  /*343c0*/  STL.64 [R1+0x180], R4 ;  /* 0x0001800401007387 */ /* 0x0001e80000100a00 */
[----:B------:R1:W-:Y:S04]  /*343d0*/  STL.64 [R1+0x188], R6 ;  /* 0x0001880601007387 */ /* 0x0003e80000100a00 */
[----:B0-----:R-:W2:Y:S04]  /*343e0*/  LDL.LU.64 R4, [R1+0xe30] ;  /* 0x000e300001047983 */ /* 0x001ea80000300a00 */
[----:B-1----:R-:W2:Y:S01]  /*343f0*/  LDL.LU.64 R6, [R1+0xe38] ;  /* 0x000e380001067983 */ /* 0x002ea20000300a00 */
[----:B---3--:R-:W-:Y:S03]  /*34400*/  HMMA.16816.F32.BF16 R8, R24, R8, R20 ;  /* 0x000000081808723c */ /* 0x008fe60000041814 */
[----:B------:R-:W3:-:S15]  /*34410*/  LDL.LU.64 R20, [R1+0x3be8] ;  /* 0x003be80001147983 */ /* 0x000ede0000300a00 */
[----:B------:R-:W-:Y:S01]  /*34420*/  NOP ;  /* 0x0000000000007918 */ /* 0x000fe20000000000 */
[----:B------:R0:W-:Y:S04]  /*34430*/  STL.64 [R1+0x170], R8 ;  /* 0x0001700801007387 */ /* 0x0001e80000100a00 */
[----:B------:R1:W-:Y:S04]  /*34440*/  STL.64 [R1+0x178], R10 ;  /* 0x0001780a01007387 */ /* 0x0003e80000100a00 */
[----:B0-----:R-:W2:Y:S04]  /*34450*/  LDL.LU.64 R8, [R1+0xd40] ;  /* 0x000d400001087983 */ /* 0x001ea80000300a00 */
[----:B-1----:R-:W2:Y:S01]  /*34460*/  LDL.LU.64 R10, [R1+0xd48] ;  /* 0x000d4800010a7983 */ /* 0x002ea20000300a00 */
[C---:B---3--:R-:W-:Y:S03]  /*34470*/  HMMA.16816.F32.BF16 R20, R24.reuse, R20, R16 ;  /* 0x000000141814723c */ /* 0x048fe60000041810 */
[----:B--2---:R-:W-:Y:S04]  /*34480*/  STL.64 [R1+0x3ba8], R10 ;  /* 0x003ba80a01007387 */ /* 0x004fe80000100a00 */
[----:B------:R0:W-:Y:S04]  /*34490*/  STL.64 [R1+0x3ba0], R8 ;  /* 0x003ba00801007387 */ /* 0x0001e80000100a00 */
[----:B0-----:R-:W2:Y:S04]  /*344a0*/  LDL.LU.64 R8, [R1+0xdb0] ;  /* 0x000db00001087983 */ /* 0x001ea80000300a00 */
[----:B------:R-:W2:Y:S04]  /*344b0*/  LDL.LU.64 R10, [R1+0xdb8] ;  /* 0x000db800010a7983 */ /* 0x000ea80000300a00 */
[----:B------:R-:W3:Y:S04]  /*344c0*/  LDL.LU.64 R18, [R1+0x3be0] ;  /* 0x003be00001127983 */ /* 0x000ee80000300a00 */
[----:B------:R-:W3:Y:S04]  /*344d0*/  LDL.LU.64 R16, [R1+0x3bd8] ;  /* 0x003bd80001107983 */ /* 0x000ee80000300a00 */
[----:B------:R0:W-:Y:S04]  /*344e0*/  STL.64 [R1+0x630], R20 ;  /* 0x0006301401007387 */ /* 0x0001e80000100a00 */
[----:B------:R-:W-:Y:S04]  /*344f0*/  STL.64 [R1+0x638], R22 ;  /* 0x0006381601007387 */ /* 0x000fe80000100a00 */
[----:B0-----:R-:W3:Y:S02]  /*34500*/  LDL.LU.64 R20, [R1+0x3bd0] ;  /* 0x003bd00001147983 */ /* 0x001ee40000300a00 */
[----:B---3--:R-:W-:Y:S02]  /*34510*/  HMMA.16816.F32.BF16 R24, R24, R20, R16 ;  /* 0x000000141818723c */ /* 0x008fe40000041810 */
[----:B------:R-:W3:Y:S04]  /*34520*/  LDL.LU.64 R18, [R1+0x3bc8] ;  /* 0x003bc80001127983 */ /* 0x000ee80000300a00 */
[----:B------:R-:W3:-:S13]  /*34530*/  LDL.LU.64 R16, [R1+0x3bc0] ;  /* 0x003bc00001107983 */ /* 0x000eda0000300a00 */
[----:B------:R0:W-:Y:S04]  /*34540*/  STL.64 [R1+0x160], R24 ;  /* 0x0001601801007387 */ /* 0x0001e80000100a00 */
[----:B------:R-:W-:Y:S04]  /*34550*/  STL.64 [R1+0x168], R26 ;  /* 0x0001681a01007387 */ /* 0x000fe80000100a00 */
[----:B0-----:R-:W3:Y:S04]  /*34560*/  LDL.64 R24, [R1+0x10] ;  /* 0x0000100001187983 */ /* 0x001ee80000100a00 */
[----:B------:R0:W-:Y:S04]  /*34570*/  STL.64 [R1+0x3b70], R20 ;  /* 0x003b701401007387 */ /* 0x0001e80000100a00 */
[----:B0-----:R-:W4:Y:S01]  /*34580*/  LDL.64 R20, [R1+0x20] ;  /* 0x0000200001147983 */ /* 0x001f220000100a00 */
[C---:B---3--:R-:W-:Y:S08]  /*34590*/  HMMA.16816.F32.BF16 R4, R16.reuse, R24, R4 ;  /* 0x000000181004723c */ /* 0x048ff00000041804 */
[----:B----4-:R-:W-:Y:S01]  /*345a0*/  HMMA.16816.F32.BF16 R12, R16, R20, R12 ;  /* 0x00000014100c723c */ /* 0x010fe2000004180c */
[----:B------:R-:W-:-:S15]  /*345b0*/  IMAD.MOV.U32 R3, RZ, RZ, R21 ;  /* 0x000000ffff037224 */ /* 0x000fde00078e0015 */
[----:B------:R-:W-:-:S03]  /*345c0*/  NOP ;  /* 0x0000000000007918 */ /* 0x000fc60000000000 */
[----:B------:R0:W-:Y:S04]  /*345d0*/  STL.64 [R1+0x430], R12 ;  /* 0x0004300c01007387 */ /* 0x0001e80000100a00 */
[----:B------:R1:W-:Y:S04]  /*345e0*/  STL.64 [R1+0x438], R14 ;  /* 0x0004380e01007387 */ /* 0x0003e80000100a00 */
[----:B0-----:R-:W3:Y:S01]  /*345f0*/  LDL.LU.64 R12, [R1+0x3bb8] ;  /* 0x003bb800010c7983 */ /* 0x001ee20000300a00 */
[----:B-1----:R-:W-:-:S03]  /*34600*/  IMAD.MOV.U32 R14, RZ, RZ, R20 ;  /* 0x000000ffff0e7224 */ /* 0x002fc600078e0014 */
[----:B------:R-:W4:Y:S04]  /*34610*/  LDL.LU.64 R20, [R1+0xcc0] ;  /* 0x000cc00001147983 */ /* 0x000f280000300a00 */
[----:B------:R-:W4:Y:S04]  /*34620*/  LDL.LU.64 R22, [R1+0xcc8] ;  /* 0x000cc80001167983 */ /* 0x000f280000300a00 */
[----:B------:R0:W-:Y:S04]  /*34630*/  STL.64 [R1+0x420], R4 ;  /* 0x0004200401007387 */ /* 0x0001e80000100a00 */
[----:B------:R-:W-:Y:S04]  /*34640*/  STL.64 [R1+0x428], R6 ;  /* 0x0004280601007387 */ /* 0x000fe80000100a00 */
[----:B0-----:R-:W2:Y:S01]  /*34650*/  LDL.LU.64 R4, [R1+0x3bb0] ;  /* 0x003bb00001047983 */ /* 0x001ea20000300a00 */
[----:B------:R-:W-:-:S02]  /*34660*/  IMAD.MOV.U32 R2, RZ, RZ, R24 ;  /* 0x000000ffff027224 */ /* 0x000fc400078e0018 */
[----:B------:R-:W-:Y:S02]  /*34670*/  IMAD.MOV.U32 R0, RZ, RZ, R25 ;  /* 0x000000ffff007224 */ /* 0x000fe400078e0019 */
[----:B------:R-:W3:Y:S04]  /*34680*/  LDL.LU.64 R24, [R1+0xc40] ;  /* 0x000c400001187983 */ /* 0x000ee80000300a00 */
[----:B------:R-:W3:Y:S01]  /*34690*/  LDL.LU.64 R26, [R1+0xc48] ;  /* 0x000c4800011a7983 */ /* 0x000ee20000300a00 */
[----:B--2---:R-:W-:-:S15]  /*346a0*/  HMMA.16816.F32.BF16 R8, R16, R4, R8 ;  /* 0x000000041008723c */ /* 0x004fde0000041808 */
[----:B------:R-:W-:-:S04]  /*346b0*/  NOP ;  /* 0x0000000000007918 */ /* 0x000fc80000000000 */
[----:B------:R-:W-:Y:S04]  /*346c0*/  STL.64 [R1+0x410], R8 ;  /* 0x0004100801007387 */ /* 0x000fe80000100a00 */
[----:B------:R0:W-:Y:S04]  /*346d0*/  STL.64 [R1+0x418], R10 ;  /* 0x0004180a01007387 */ /* 0x0001e80000100a00 */
[----:B0-----:R-:W3:Y:S04]  /*346e0*/  LDL.LU.64 R10, [R1+0x3ba8] ;  /* 0x003ba800010a7983 */ /* 0x001ee80000300a00 */
[----:B------:R-:W3:Y:S04]  /*346f0*/  LDL.LU.64 R8, [R1+0x3ba0] ;  /* 0x003ba00001087983 */ /* 0x000ee80000300a00 */
[----:B------:R-:W2:Y:S01]  /*34700*/  LDL.LU.64 R6, [R1+0x3b98] ;  /* 0x003b980001067983 */ /* 0x000ea20000300a00 */
[----:B------:R-:W-:-:S02]  /*34710*/  IMAD.MOV.U32 R28, RZ, RZ, R4 ;  /* 0x000000ffff1c7224 */ /* 0x000fc400078e0004 */
[----:B------:R-:W-:Y:S02]  /*34720*/  IMAD.MOV.U32 R15, RZ, RZ, R5 ;  /* 0x000000ffff0f7224 */ /* 0x000fe400078e0005 */
        /* <DEDUP_REMOVED lines=8> */
[----:B------:R-:W-:Y:S01]  /*347b0*/  STL.64 [R1+0x3b58], R14 ;  /* 0x003b580e01007387 */ /* 0x000fe20000100a00 */
[----:B--2---:R-:W-:-:S02]  /*347c0*/  IMAD.MOV.U32 R12, RZ, RZ, R6 ;  /* 0x000000ffff0c7224 */ /* 0x004fc400078e0006 */
[----:B------:R-:W-:Y:S01]  /*347d0*/  IMAD.MOV.U32 R13, RZ, RZ, R7 ;  /* 0x000000ffff0d7224 */ /* 0x000fe200078e0007 */
[----:B------:R-:W2:Y:S04]  /*347e0*/  LDL.LU R6, [R1+0x3b7c] ;  /* 0x003b7c0001067983 */ /* 0x000ea80000300800 */
[----:B------:R-:W2:Y:S04]  /*347f0*/  LDL.LU R7, [R1+0x3b78] ;  /* 0x003b780001077983 */ /* 0x000ea80000300800 */
[----:B------:R0:W-:Y:S04]  /*34800*/  STL.64 [R1+0x3b68], R12 ;  /* 0x003b680c01007387 */ /* 0x0001e80000100a00 */
[----:B0-----:R-:W2:Y:S01]  /*34810*/  LDL.64 R12, [R1+0x30] ;  /* 0x00003000010c7983 */ /* 0x001ea20000100a00 */
[----:B----4-:R-:W-:-:S15]  /*34820*/  HMMA.16816.F32.BF16 R20, R16, R8, R20 ;  /* 0x000000081014723c */ /* 0x010fde0000041814 */
[----:B------:R-:W-:-:S04]  /*34830*/  NOP ;  /* 0x0000000000007918 */ /* 0x000fc80000000000 */
[----:B------:R0:W-:Y:S04]  /*34840*/  STL.64 [R1+0x3f0], R20 ;  /* 0x0003f01401007387 */ /* 0x0001e80000100a00 */
[----:B------:R1:W-:Y:S04]  /*34850*/  STL.64 [R1+0x3f8], R22 ;  /* 0x0003f81601007387 */ /* 0x0003e80000100a00 */
[----:B0-----:R-:W4:Y:S04]  /*34860*/  LDL.LU.64 R20, [R1+0xac0] ;  /* 0x000ac00001147983 */ /* 0x001f280000300a00 */
[----:B-1----:R-:W4:Y:S04]  /*34870*/  LDL.LU.64 R22, [R1+0xac8] ;  /* 0x000ac80001167983 */ /* 0x002f280000300a00 */
[----:B---3--:R-:W-:Y:S04]  /*34880*/  STL.64 [R1+0x3ab0], R10 ;  /* 0x003ab00a01007387 */ /* 0x008fe80000100a00 */
[----:B------:R0:W-:Y:S02]  /*34890*/  STL.64 [R1+0x3aa8], R8 ;  /* 0x003aa80801007387 */ /* 0x0001e40000100a00 */
[----:B0-----:R-:W-:Y:S02]  /*348a0*/  HMMA.16816.F32.BF16 R8, R16, R4, R24 ;  /* 0x000000041008723c */ /* 0x001fe40000041818 */
[----:B--2---:R-:W-:-:S15]  /*348b0*/  STL.64 [R1+0x3aa0], R6 ;  /* 0x003aa00601007387 */ /* 0x004fde0000100a00 */
[----:B------:R-:W-:Y:S02]  /*348c0*/  NOP ;  /* 0x0000000000007918 */ /* 0x000fe40000000000 */
[----:B------:R-:W-:Y:S04]  /*348d0*/  STL.64 [R1+0x3e0], R8 ;  /* 0x0003e00801007387 */ /* 0x000fe80000100a00 */
[----:B------:R-:W-:Y:S04]  /*348e0*/  STL.64 [R1+0x3e8], R10 ;  /* 0x0003e80a01007387 */ /* 0x000fe80000100a00 */
[----:B------:R0:W-:Y:S04]  /*348f0*/  STL.64 [R1+0x3a98], R4 ;  /* 0x003a980401007387 */ /* 0x0001e80000100a00 */
[----:B0-----:R-:W2:Y:S01]  /*34900*/  LDL R5, [R1+0x134] ;  /* 0x0001340001057983 */ /* 0x001ea20000100800 */
[----:B------:R-:W-:Y:S01]  /*34910*/  IMAD.MOV.U32 R4, RZ, RZ, R29 ;  /* 0x000000ffff047224 */ /* 0x000fe200078e001d */
[----:B------:R-:W0:Y:S02]  /*34920*/  S2R R26, SR_TID.X ;  /* 0x00000000001a7919 */ /* 0x000e240000002100 */
[C---:B0-----:R-:W-:Y:S01]  /*34930*/  LOP3.LUT R27, R26.reuse, 0x7, RZ, 0xc0, !PT ;  /* 0x000000071a1b7812 */ /* 0x041fe200078ec0ff */
[----:B------:R-:W-:-:S04]  /*34940*/  IMAD.SHL.U32 R24, R26, 0x2, RZ ;  /* 0x000000021a187824 */ /* 0x000fc800078e00ff */
[----:B------:R-:W-:Y:S02]  /*34950*/  IMAD R27, R27, 0x110, RZ ;  /* 0x000001101b1b7824 */ /* 0x000fe400078e02ff */
[----:B------:R-:W-:-:S03]  /*34960*/  IMAD.SHL.U32 R29, R26, 0x80, RZ ;  /* 0x000000801a1d7824 */ /* 0x000fc600078e00ff */
[----:B------:R-:W-:Y:S01]  /*34970*/  LOP3.LUT R24, R27, 0x10, R24, 0x78, !PT ;  /* 0x000000101b187812 */ /* 0x000fe200078e7818 */
[----:B--2---:R0:W-:Y:S04]  /*34980*/  STL.64 [R1+0x3b60], R4 ;  /* 0x003b600401007387 */ /* 0x0041e80000100a00 */
[----:B0-----:R-:W2:Y:S04]  /*34990*/  LDL.LU.64 R4, [R1+0xab0] ;  /* 0x000ab00001047983 */ /* 0x001ea80000300a00 */
[----:B------:R-:W2:Y:S04]  /*349a0*/  LDL.LU.64 R6, [R1+0xab8] ;  /* 0x000ab80001067983 */ /* 0x000ea80000300a00 */
[----:B------:R-:W3:Y:S01]  /*349b0*/  LDL.64 R8, [R1+0xf0] ;  /* 0x0000f00001087983 */ /* 0x000ee20000100a00 */
[----:B------:R-:W-:-:S04]  /*349c0*/  LOP3.LUT R24, R24, 0x800, R29, 0xf8, !PT ;  /* 0x0000080018187812 */ /* 0x000fc800078ef81d */
[----:B------:R-:W-:-:S06]  /*349d0*/  LOP3.LUT R24, R24, 0x60, RZ, 0x3c, !PT ;  /* 0x0000006018187812 */ /* 0x000fcc00078e3cff */
[----:B------:R-:W0:Y:S01]  /*349e0*/  LDSM.16.MT88.4 R24, [R24+UR5+0x8000] ;  /* 0x008000051818783b */ /* 0x000e220008004200 */
[----:B----4-:R-:W-:Y:S03]  /*349f0*/  HMMA.16816.F32.BF16 R20, R16, R12, R20 ;  /* 0x0000000c1014723c */ /* 0x010fe60000041814 */
[----:B---3--:R1:W-:Y:S04]  /*34a00*/  STL.64 [R1+0x3b28], R8 ;  /* 0x003b280801007387 */ /* 0x0083e80000100a00 */
[----:B-1----:R-:W3:Y:S04]  /*34a10*/  LDL.LU.64 R8, [R1+0xa90] ;  /* 0x000a900001087983 */ /* 0x002ee80000300a00 */
[----:B------:R-:W3:Y:S04]  /*34a20*/  LDL.LU.64 R10, [R1+0xa98] ;  /* 0x000a9800010a7983 */ /* 0x000ee80000300a00 */
[----:B0-----:R-:W-:Y:S04]  /*34a30*/  STL.64 [R1+0x39d8], R26 ;  /* 0x0039d81a01007387 */ /* 0x001fe80000100a00 */
[----:B------:R0:W-:Y:S04]  /*34a40*/  STL.64 [R1+0x39d0], R24 ;  /* 0x0039d01801007387 */ /* 0x0001e80000100a00 */
[----:B0-----:R-:W4:Y:S04]  /*34a50*/  LDL.64 R24, [R1+0x140] ;  /* 0x0001400001187983 */ /* 0x001f280000100a00 */
[----:B------:R0:W-:Y:S04]  /*34a60*/  STL.64 [R1+0x3d0], R20 ;  /* 0x0003d01401007387 */ /* 0x0001e80000100a00 */
[----:B------:R1:W-:Y:S04]  /*34a70*/  STL.64 [R1+0x3d8], R22 ;  /* 0x0003d81601007387 */ /* 0x0003e80000100a00 */
[----:B0-----:R-:W2:Y:S01]  /*34a80*/  LDL.LU.64 R20, [R1+0x3b70] ;  /* 0x003b700001147983 */ /* 0x001ea20000300a00 */
[----:B-1----:R-:W-:-:S02]  /*34a90*/  IMAD.MOV.U32 R23, RZ, RZ, R12 ;  /* 0x000000ffff177224 */ /* 0x002fc400078e000c */
[----:B------:R-:W-:Y:S02]  /*34aa0*/  IMAD.MOV.U32 R22, RZ, RZ, R13 ;  /* 0x000000ffff167224 */ /* 0x000fe400078e000d */
[----:B------:R-:W3:Y:S04]  /*34ab0*/  LDL.LU.64 R12, [R1+0x3b68] ;  /* 0x003b6800010c7983 */ /* 0x000ee80000300a00 */
[----:B------:R-:W-:Y:S04]  /*34ac0*/  STL.64 [R1+0x3b20], R22 ;  /* 0x003b201601007387 */ /* 0x000fe80000100a00 */
[----:B--2---:R0:W-:Y:S01]  /*34ad0*/  STL.64 [R1+0x3b18], R20 ;  /* 0x003b181401007387 */ /* 0x0041e20000100a00 */
[C---:B---3--:R-:W-:Y:S03]  /*34ae0*/  HMMA.16816.F32.BF16 R12, R16.reuse, R12, R4 ;  /* 0x0000000c100c723c */ /* 0x048fe60000041804 */
[----:B0-----:R-:W4:Y:S04]  /*34af0*/  LDL.LU.64 R20, [R1+0xaa0] ;  /* 0x000aa00001147983 */ /* 0x001f280000300a00 */
[----:B------:R-:W4:Y:S04]  /*34b00*/  LDL.LU.64 R22, [R1+0xaa8] ;  /* 0x000aa80001167983 */ /* 0x000f280000300a00 */
[----:B------:R-:W2:Y:S08]  /*34b10*/  LDL.LU.64 R4, [R1+0x3b60] ;  /* 0x003b600001047983 */ /* 0x000eb00000300a00 */
[----:B------:R-:W-:Y:S04]  /*34b20*/  STL.64 [R1+0x740], R12 ;  /* 0x0007400c01007387 */ /* 0x000fe80000100a00 */
[----:B------:R0:W-:Y:S04]  /*34b30*/  STL.64 [R1+0x748], R14 ;  /* 0x0007480e01007387 */ /* 0x0001e80000100a00 */
[----:B0-----:R-:W3:Y:S01]  /*34b40*/  LDL.LU.64 R14, [R1+0x3b58] ;  /* 0x003b5800010e7983 */ /* 0x001ee20000300a00 */
[----:B------:R-:W-:Y:S01]  /*34b50*/  IMAD.MOV.U32 R12, RZ, RZ, R28 ;  /* 0x000000ffff0c7224 */ /* 0x000fe200078e001c */
[----:B----4-:R-:W-:-:S15]  /*34b60*/  HMMA.16816.F32.BF16 R20, R16, R24, R20 ;  /* 0x000000181014723c */ /* 0x010fde0000041814 */
[----:B------:R-:W-:-:S04]  /*34b70*/  NOP ;  /* 0x0000000000007918 */ /* 0x000fc80000000000 */
[----:B------:R-:W-:Y:S01]  /*34b80*/  STL.64 [R1+0x730], R20 ;  /* 0x0007301401007387 */ /* 0x000fe20000100a00 */
[----:B---3--:R-:W-:-:S03]  /*34b90*/  IMAD.MOV.U32 R13, RZ, RZ, R15 ;  /* 0x000000ffff0d7224 */ /* 0x008fc600078e000f */
[----:B------:R-:W-:Y:S04]  /*34ba0*/  STL.64 [R1+0x738], R22 ;  /* 0x0007381601007387 */ /* 0x000fe80000100a00 */
[----:B------:R-:W-:Y:S04]  /*34bb0*/  STL.64 [R1+0x3ad0], R12 ;  /* 0x003ad00c01007387 */ /* 0x000fe80000100a00 */
[----:B------:R-:W-:Y:S04]  /*34bc0*/  STL [R1+0x3a74], R24 ;  /* 0x003a741801007387 */ /* 0x000fe80000100800 */
[----:B------:R0:W-:Y:S04]  /*34bd0*/  STL [R1+0x3a70], R25 ;  /* 0x003a701901007387 */ /* 0x0001e80000100800 */
[----:B0-----:R-:W3:Y:S04]  /*34be0*/  LDL.LU.64 R24, [R1+0xa70] ;  /* 0x000a700001187983 */ /* 0x001ee80000300a00 */
[----:B------:R-:W4:Y:S01]  /*34bf0*/  LDL.LU.64 R26, [R1+0xa78] ;  /* 0x000a7800011a7983 */ /* 0x000f220000300a00 */
[----:B--2---:R-:W-:-:S15]  /*34c00*/  HMMA.16816.F32.BF16 R4, R16, R4, R8 ;  /* 0x000000041004723c */ /* 0x004fde0000041808 */
[----:B------:R-:W-:-:S04]  /*34c10*/  NOP ;  /* 0x0000000000007918 */ /* 0x000fc80000000000 */
[----:B------:R-:W-:Y:S04]  /*34c20*/  STL.64 [R1+0x720], R4 ;  /* 0x0007200401007387 */ /* 0x000fe80000100a00 */
[----:B------:R-:W-:Y:S04]  /*34c30*/  STL.64 [R1+0x728], R6 ;  /* 0x0007280601007387 */ /* 0x000fe80000100a00 */
[----:B----4-:R-:W-:Y:S04]  /*34c40*/  STL.64 [R1+0x3b48], R26 ;  /* 0x003b481a01007387 */ /* 0x010fe80000100a00 */
[----:B---3--:R0:W-:Y:S04]  /*34c50*/  STL.64 [R1+0x3b40], R24 ;  /* 0x003b401801007387 */ /* 0x0081e80000100a00 */
[----:B0-----:R-:W2:Y:S04]  /*34c60*/  LDL.64 R24, [R1+0x120] ;  /* 0x0001200001187983 */ /* 0x001ea80000100a00 */
[----:B------:R-:W3:Y:S04]  /*34c70*/  LDL.LU.64 R8, [R1+0xa60] ;  /* 0x000a600001087983 */ /* 0x000ee80000300a00 */
[----:B------:R-:W4:Y:S04]  /*34c80*/  LDL.LU.64 R10, [R1+0xa68] ;  /* 0x000a6800010a7983 */ /* 0x000f280000300a00 */
[----:B----4-:R-:W-:Y:S04]  /*34c90*/  STL.64 [R1+0x3b38], R10 ;  /* 0x003b380a01007387 */ /* 0x010fe80000100a00 */
[----:B---3--:R0:W-:Y:S04]  /*34ca0*/  STL.64 [R1+0x3b30], R8 ;  /* 0x003b300801007387 */ /* 0x0081e80000100a00 */
[----:B0-----:R-:W3:Y:S04]  /*34cb0*/  LDL.64 R8, [R1+0x110] ;  /* 0x0001100001087983 */ /* 0x001ee80000100a00 */
[----:B---3--:R0:W-:Y:S04]  /*34cc0*/  STL.64 [R1+0x3b50], R8 ;  /* 0x003b500801007387 */ /* 0x0081e80000100a00 */
[----:B0-----:R-:W3:Y:S04]  /*34cd0*/  LDL.LU.64 R8, [R1+0xa80] ;  /* 0x000a800001087983 */ /* 0x001ee80000300a00 */
[----:B------:R-:W3:Y:S01]  /*34ce0*/  LDL.LU.64 R10, [R1+0xa88] ;  /* 0x000a8800010a7983 */ /* 0x000ee20000300a00 */
[----:B------:R-:W-:-:S02]  /*34cf0*/  IMAD.MOV.U32 R12, RZ, RZ, R2 ;  /* 0x000000ffff0c7224 */ /* 0x000fc400078e0002 */
[----:B------:R-:W-:Y:S01]  /*34d00*/  IMAD.MOV.U32 R13, RZ, RZ, R0 ;  /* 0x000000ffff0d7224 */ /* 0x000fe200078e0000 */
[----:B------:R-:W4:Y:S04]  /*34d10*/  LDL.LU.64 R20, [R1+0xa50] ;  /* 0x000a500001147983 */ /* 0x000f280000300a00 */
[----:B------:R-:W4:Y:S04]  /*34d20*/  LDL.LU.64 R22, [R1+0xa58] ;  /* 0x000a580001167983 */ /* 0x000f280000300a00 */
[----:B------:R-:W4:Y:S04]  /*34d30*/  LDL.64 R4, [R1+0xe0] ;  /* 0x0000e00001047983 */ /* 0x000f280000100a00 */
[----:B------:R-:W-:Y:S01]  /*34d40*/  STL.64 [R1+0x3ae8], R12 ;  /* 0x003ae80c01007387 */ /* 0x000fe20000100a00 */
[----:B--2---:R-:W-:-:S02]  /*34d50*/  IMAD.MOV.U32 R2, RZ, RZ, R24 ;  /* 0x000000ffff027224 */ /* 0x004fc400078e0018 */
[----:B------:R-:W-:Y:S01]  /*34d60*/  IMAD.MOV.U32 R0, RZ, RZ, R25 ;  /* 0x000000ffff007224 */ /* 0x000fe200078e0019 */
[----:B---3--:R-:W-:-:S15]  /*34d70*/  HMMA.16816.F32.BF16 R8, R16, R24, R8 ;  /* 0x000000181008723c */ /* 0x008fde0000041808 */
[----:B------:R-:W-:-:S04]  /*34d80*/  NOP ;  /* 0x0000000000007918 */ /* 0x000fc80000000000 */
[----:B------:R0:W-:Y:S04]  /*34d90*/  STL.64 [R1+0x710], R8 ;  /* 0x0007100801007387 */ /* 0x0001e80000100a00 */
[----:B------:R-:W-:Y:S04]  /*34da0*/  STL.64 [R1+0x718], R10 ;  /* 0x0007180a01007387 */ /* 0x000fe80000100a00 */
[----:B0-----:R-:W2:Y:S04]  /*34db0*/  LDL.LU.64 R8, [R1+0x3b50] ;  /* 0x003b500001087983 */ /* 0x001ea80000300a00 */
[----:B------:R-:W2:Y:S04]  /*34dc0*/  LDL.LU.64 R26, [R1+0x3b48] ;  /* 0x003b4800011a7983 */ /* 0x000ea80000300a00 */
[----:B------:R-:W2:Y:S01]  /*34dd0*/  LDL.LU.64 R24, [R1+0x3b40] ;  /* 0x003b400001187983 */ /* 0x000ea20000300a00 */
[----:B------:R-:W-:-:S02]  /*34de0*/  IMAD.MOV.U32 R12, RZ, RZ, R14 ;  /* 0x000000ffff0c7224 */ /* 0x000fc400078e000e */
[----:B------:R-:W-:-:S05]  /*34df0*/  IMAD.MOV.U32 R13, RZ, RZ, R3 ;  /* 0x000000ffff0d7224 */ /* 0x000fca00078e0003 */
[----:B------:R0:W-:Y:S04]  /*34e00*/  STL.64 [R1+0x3b10], R12 ;  /* 0x003b100c01007387 */ /* 0x0001e80000100a00 */
[----:B0-----:R-:W3:Y:S04]  /*34e10*/  LDL.64 R12, [R1+0x100] ;  /* 0x00010000010c7983 */ /* 0x001ee80000100a00 */
[----:B------:R-:W-:Y:S01]  /*34e20*/  STL [R1+0x3a78], R2 ;  /* 0x003a780201007387 */ /* 0x000fe20000100800 */
[----:B--2---:R-:W-:Y:S01]  /*34e30*/  HMMA.16816.F32.BF16 R24, R16, R8, R24 ;  /* 0x000000081018723c */ /* 0x004fe20000041818 */
[----:B------:R-:W-:-:S15]  /*34e40*/  IMAD.MOV.U32 R3, RZ, RZ, R9 ;  /* 0x000000ffff037224 */ /* 0x000fde00078e0009 */
[----:B------:R-:W-:-:S03]  /*34e50*/  NOP ;  /* 0x0000000000007918 */ /* 0x000fc60000000000 */
[----:B------:R-:W-:Y:S04]  /*34e60*/  STL.64 [R1+0x700], R24 ;  /* 0x0007001801007387 */ /* 0x000fe80000100a00 */
[----:B------:R0:W-:Y:S04]  /*34e70*/  STL.64 [R1+0x708], R26 ;  /* 0x0007081a01007387 */ /* 0x0001e80000100a00 */
[----:B------:R-:W3:Y:S01]  /*34e80*/  LDL.LU.64 R10, [R1+0x3b38] ;  /* 0x003b3800010a7983 */ /* 0x000ee20000300a00 */
[----:B0-----:R-:W-:-:S03]  /*34e90*/  IMAD.MOV.U32 R26, RZ, RZ, R8 ;  /* 0x000000ffff1a7224 */ /* 0x001fc600078e0008 */
[----:B------:R-:W3:Y:S02]  /*34ea0*/  LDL.LU.64 R8, [R1+0x3b30] ;  /* 0x003b300001087983 */ /* 0x000ee40000300a00 */
[----:B---3--:R-:W-:-:S15]  /*34eb0*/  HMMA.16816.F32.BF16 R8, R16, R12, R8 ;  /* 0x0000000c1008723c */ /* 0x008fde0000041808 */
[----:B------:R-:W-:-:S04]  /*34ec0*/  NOP ;  /* 0x0000000000007918 */ /* 0x000fc80000000000 */
[----:B------:R0:W-:Y:S04]  /*34ed0*/  STL.64 [R1+0x6f0], R8 ;  /* 0x0006f00801007387 */ /* 0x0001e80000100a00 */
[----:B------:R-:W-:Y:S04]  /*34ee0*/  STL.64 [R1+0x6f8], R10 ;  /* 0x0006f80a01007387 */ /* 0x000fe80000100a00 */
[----:B0-----:R-:W4:Y:S01]  /*34ef0*/  LDL.LU.64 R8, [R1+0x3b28] ;  /* 0x003b280001087983 */ /* 0x001f220000300a00 */
[----:B------:R-:W-:Y:S02]  /*34f00*/  IMAD.MOV.U32 R28, RZ, RZ, R12 ;  /* 0x000000ffff1c7224 */ /* 0x000fe400078e000c */
[----:B------:R-:W-:-:S02]  /*34f10*/  IMAD.MOV.U32 R27, RZ, RZ, R13 ;  /* 0x000000ffff1b7224 */ /* 0x000fc400078e000d */
[----:B----4-:R-:W-:Y:S01]  /*34f20*/  HMMA.16816.F32.BF16 R12, R16, R8, R20 ;  /* 0x00000008100c723c */ /* 0x010fe20000041814 */
[----:B------:R-:W-:Y:S02]  /*34f30*/  IMAD.MOV.U32 R25, RZ, RZ, R8 ;  /* 0x000000ffff197224 */ /* 0x000fe400078e0008 */
[----:B------:R-:W-:-:S15]  /*34f40*/  IMAD.MOV.U32 R29, RZ, RZ, R9 ;  /* 0x000000ffff1d7224 */ /* 0x000fde00078e0009 */
[----:B------:R-:W-:Y:S01]  /*34f50*/  NOP ;  /* 0x0000000000007918 */ /* 0x000fe20000000000 */
[----:B------:R0:W-:Y:S04]  /*34f60*/  STL.64 [R1+0x6e0], R12 ;  /* 0x0006e00c01007387 */ /* 0x0001e80000100a00 */
[----:B------:R1:W-:Y:S04]  /*34f70*/  STL.64 [R1+0x6e8], R14 ;  /* 0x0006e80e01007387 */ /* 0x0003e80000100a00 */
[----:B------:R-:W2:Y:S04]  /*34f80*/  LDL.LU.64 R20, [R1+0xa40] ;  /* 0x000a400001147983 */ /* 0x000ea80000300a00 */
[----:B------:R-:W2:Y:S04]  /*34f90*/  LDL.LU.64 R22, [R1+0xa48] ;  /* 0x000a480001167983 */ /* 0x000ea80000300a00 */
[----:B0-----:R-:W3:Y:S04]  /*34fa0*/  LDL.LU.64 R12, [R1+0x310] ;  /* 0x00031000010c7983 */ /* 0x001ee80000300a00 */
[----:B-1----:R-:W3:Y:S04]  /*34fb0*/  LDL.LU.64 R14, [R1+0x318] ;  /* 0x00031800010e7983 */ /* 0x002ee80000300a00 */
[----:B------:R-:W4:Y:S04]  /*34fc0*/  LDL.LU.64 R8, [R1+0xd20] ;  /* 0x000d200001087983 */ /* 0x000f280000300a00 */
[----:B------:R-:W2:Y:S04]  /*34fd0*/  LDL.LU.64 R10, [R1+0xd28] ;  /* 0x000d2800010a7983 */ /* 0x000ea80000300a00 */
[----:B--2---:R-:W-:Y:S04]  /*34fe0*/  STL.64 [R1+0x3ac8], R10 ;  /* 0x003ac80a01007387 */ /* 0x004fe80000100a00 */
[----:B----4-:R0:W-:Y:S04]  /*34ff0*/  STL.64 [R1+0x3ac0], R8 ;  /* 0x003ac00801007387 */ /* 0x0101e80000100a00 */
[----:B0-----:R-:W2:Y:S04]  /*35000*/  LDL.LU.64 R8, [R1+0xd90] ;  /* 0x000d900001087983 */ /* 0x001ea80000300a00 */
[----:B------:R-:W4:Y:S01]  /*35010*/  LDL.LU.64 R10, [R1+0xd98] ;  /* 0x000d9800010a7983 */ /* 0x000f220000300a00 */
[----:B------:R-:W-:Y:S03]  /*35020*/  HMMA.16816.F32.BF16 R20, R16, R4, R20 ;  /* 0x000000041014723c */ /* 0x000fe60000041814 */
[----:B----4-:R-:W-:Y:S04]  /*35030*/  STL.64 [R1+0x3ae0], R10 ;  /* 0x003ae00a01007387 */ /* 0x010fe80000100a00 */
[----:B--2---:R0:W-:Y:S04]  /*35040*/  STL.64 [R1+0x3ad8], R8 ;  /* 0x003ad80801007387 */ /* 0x0041e80000100a00 */
[----:B0-----:R-:W2:Y:S04]  /*35050*/  LDL.LU.64 R8, [R1+0xe10] ;  /* 0x000e100001087983 */ /* 0x001ea80000300a00 */
[----:B------:R-:W4:Y:S04]  /*35060*/  LDL.LU.64 R10, [R1+0xe18] ;  /* 0x000e1800010a7983 */ /* 0x000f280000300a00 */
[----:B----4-:R-:W-:Y:S04]  /*35070*/  STL.64 [R1+0x3af8], R10 ;  /* 0x003af80a01007387 */ /* 0x010fe80000100a00 */
[----:B--2---:R0:W-:Y:S04]  /*35080*/  STL.64 [R1+0x3af0], R8 ;  /* 0x003af00801007387 */ /* 0x0041e80000100a00 */
[----:B0-----:R-:W2:Y:S04]  /*35090*/  LDL.LU.64 R8, [R1+0xe90] ;  /* 0x000e900001087983 */ /* 0x001ea80000300a00 */
[----:B------:R-:W2:Y:S04]  /*350a0*/  LDL.LU.64 R10, [R1+0xe98] ;  /* 0x000e9800010a7983 */ /* 0x000ea80000300a00 */
[----:B------:R-:W-:Y:S04]  /*350b0*/  STL.64 [R1+0x6d0], R20 ;  /* 0x0006d01401007387 */ /* 0x000fe80000100a00 */
[----:B------:R0:W-:Y:S04]  /*350c0*/  STL.64 [R1+0x6d8], R22 ;  /* 0x0006d81601007387 */ /* 0x0001e80000100a00 */
[----:B0-----:R-:W4:Y:S04]  /*350d0*/  LDL.LU.64 R22, [R1+0x3b20] ;  /* 0x003b200001167983 */ /* 0x001f280000300a00 */
[----:B------:R-:W3:Y:S01]  /*350e0*/  LDL.LU.64 R20, [R1+0x3b18] ;  /* 0x003b180001147983 */ /* 0x000ee20000300a00 */
[----:B------:R-:W-:-:S02]  /*350f0*/  IMAD.MOV.U32 R24, RZ, RZ, R5 ;  /* 0x000000ffff187224 */ /* 0x000fc400078e0005 */
[----:B------:R-:W-:Y:S02]  /*35100*/  IMAD.MOV.U32 R2, RZ, RZ, R4 ;  /* 0x000000ffff027224 */ /* 0x000fe400078e0004 */
[----:B------:R-:W2:Y:S04]  /*35110*/  LDL.LU.64 R4, [R1+0xca0] ;  /* 0x000ca00001047983 */ /* 0x000ea80000300a00 */
[----:B------:R-:W2:Y:S04]  /*35120*/  LDL.LU.64 R6, [R1+0xca8] ;  /* 0x000ca80001067983 */ /* 0x000ea80000300a00 */
[----:B------:R-:W-:Y:S04]  /*35130*/  STL.64 [R1+0x3a88], R26 ;  /* 0x003a881a01007387 */ /* 0x000fe80000100a00 */
[----:B------:R4:W-:Y:S02]  /*35140*/  STL.64 [R1+0x3a80], R24 ;  /* 0x003a801801007387 */ /* 0x0009e40000100a00 */
[----:B----4-:R-:W-:Y:S01]  /*35150*/  IMAD.MOV.U32 R24, RZ, RZ, R23 ;  /* 0x000000ffff187224 */ /* 0x010fe200078e0017 */
[----:B---3--:R-:W-:Y:S01]  /*35160*/  HMMA.16816.F32.BF16 R16, R16, R20, R12 ;  /* 0x000000141010723c */ /* 0x008fe2000004180c */
[----:B------:R-:W-:Y:S01]  /*35170*/  IMAD.MOV.U32 R25, RZ, RZ, R22 ;  /* 0x000000ffff197224 */ /* 0x000fe200078e0016 */
[----:B------:R-:W2:Y:S04]  /*35180*/  LDL.LU.64 R12, [R1+0x3b10] ;  /* 0x003b1000010c7983 */ /* 0x000ea80000300a00 */
[----:B------:R-:W2:Y:S04]  /*35190*/  LDL.LU.64 R22, [R1+0x3b08] ;  /* 0x003b080001167983 */ /* 0x000ea80000300a00 */
[----:B------:R-:W2:Y:S09]  /*351a0*/  LDL.LU.64 R20, [R1+0x3b00] ;  /* 0x003b000001147983 */ /* 0x000eb20000300a00 */
[----:B------:R0:W-:Y:S04]  /*351b0*/  STL.64 [R1+0x3c0], R16 ;  /* 0x0003c01001007387 */ /* 0x0001e80000100a00 */
[----:B------:R1:W-:Y:S04]  /*351c0*/  STL.64 [R1+0x3c8], R18 ;  /* 0x0003c81201007387 */ /* 0x0003e80000100a00 */
[----:B0-----:R-:W3:Y:S04]  /*351d0*/  LDL.LU.64 R16, [R1+0xc20] ;  /* 0x000c200001107983 */ /* 0x001ee80000300a00 */
[----:B-1----:R-:W3:Y:S01]  /*351e0*/  LDL.LU.64 R18, [R1+0xc28] ;  /* 0x000c280001127983 */ /* 0x002ee20000300a00 */
        /* <DEDUP_REMOVED lines=16> */
[----:B------:R-:W-:Y:S04]  /*352f0*/  STL.64 [R1+0x608], R14 ;  /* 0x0006080e01007387 */ /* 0x000fe80000100a00 */
[----:B0-----:R-:W2:Y:S02]  /*35300*/  LDL.LU.64 R12, [R1+0x3ab8] ;  /* 0x003ab800010c7983 */ /* 0x001ea40000300a00 */
[----:B--2---:R-:W-:-:S15]  /*35310*/  HMMA.16816.F32.BF16 R8, R20, R12, R8 ;  /* 0x0000000c1408723c */ /* 0x004fde0000041808 */
[----:B------:R-:W-:-:S04]  /*35320*/  NOP ;  /* 0x0000000000007918 */ /* 0x000fc80000000000 */
[----:B------:R-:W-:Y:S04]  /*35330*/  STL.64 [R1+0x5f0], R8 ;  /* 0x0005f00801007387 */ /* 0x000fe80000100a00 */
[----:B------:R0:W-:Y:S04]  /*35340*/  STL.64 [R1+0x5f8], R10 ;  /* 0x0005f80a01007387 */ /* 0x0001e80000100a00 */
[----:B0-----:R-:W2:Y:S04]  /*35350*/  LDL.LU.64 R10, [R1+0x3ab0] ;  /* 0x003ab000010a7983 */ /* 0x001ea80000300a00 */
[----:B------:R-:W4:Y:S04]  /*35360*/  LDL.LU.64 R8, [R1+0x3aa8] ;  /* 0x003aa80001087983 */ /* 0x000f280000300a00 */
[----:B------:R0:W-:Y:S04]  /*35370*/  STL.64 [R1+0x3a90], R12 ;  /* 0x003a900c01007387 */ /* 0x0001e80000100a00 */
[----:B0-----:R-:W2:Y:S04]  /*35380*/  LDL.LU.64 R12, [R1+0x900] ;  /* 0x00090000010c7983 */ /* 0x001ea80000300a00 */
[----:B------:R-:W2:Y:S01]  /*35390*/  LDL.LU.64 R14, [R1+0x908] ;  /* 0x00090800010e7983 */ /* 0x000ea20000300a00 */
[----:B----4-:R-:W-:-:S15]  /*353a0*/  HMMA.16816.F32.BF16 R4, R20, R8, R4 ;  /* 0x000000081404723c */ /* 0x010fde0000041804 */
[----:B------:R-:W-:-:S04]  /*353b0*/  NOP ;  /* 0x0000000000007918 */ /* 0x000fc80000000000 */
[----:B------:R-:W-:Y:S04]  /*353c0*/  STL.64 [R1+0x5e0], R4 ;  /* 0x0005e00401007387 */ /* 0x000fe80000100a00 */
[----:B------:R0:W-:Y:S04]  /*353d0*/  STL.64 [R1+0x5e8], R6 ;  /* 0x0005e80601007387 */ /* 0x0001e80000100a00 */
[----:B0-----:R-:W4:Y:S04]  /*353e0*/  LDL.LU.64 R6, [R1+0x3aa0] ;  /* 0x003aa00001067983 */ /* 0x001f280000300a00 */
[----:B------:R-:W3:Y:S04]  /*353f0*/  LDL.LU.64 R4, [R1+0x3a98] ;  /* 0x003a980001047983 */ /* 0x000ee80000300a00 */
[----:B--2---:R-:W-:Y:S04]  /*35400*/  STL.64 [R1+0x3998], R10 ;  /* 0x0039980a01007387 */ /* 0x004fe80000100a00 */
[----:B------:R0:W-:Y:S04]  /*35410*/  STL.64 [R1+0x3990], R8 ;  /* 0x0039900801007387 */ /* 0x0001e80000100a00 */
[----:B0-----:R-:W2:Y:S01]  /*35420*/  LDL.LU.64 R8, [R1] ;  /* 0x0000000001087983 */ /* 0x001ea20000300a00 */
[----:B------:R-:W0:Y:S02]  /*35430*/  S2R R27, SR_TID.X ;  /* 0x00000000001b7919 */ /* 0x000e240000002100 */
[----:B0-----:R-:W-:Y:S01]  /*35440*/  IMAD.SHL.U32 R26, R27, 0x80, RZ ;  /* 0x000000801b1a7824 */ /* 0x001fe200078e00ff */
[----:B---3--:R-:W-:Y:S01]  /*35450*/  HMMA.16816.F32.BF16 R16, R20, R4, R16 ;  /* 0x000000041410723c */ /* 0x008fe20000041810 */
[----:B--2---:R0:W-:Y:S04]  /*35460*/  STL.64 [R1+0x39a8], R8 ;  /* 0x0039a80801007387 */ /* 0x0041e80000100a00 */
[----:B0-----:R-:W2:-:S14]  /*35470*/  LDL.64 R8, [R1+0x150] ;  /* 0x0001500001087983 */ /* 0x001e9c0000100a00 */
[----:B------:R-:W-:Y:S04]  /*35480*/  STL.64 [R1+0x5d0], R16 ;  /* 0x0005d01001007387 */ /* 0x000fe80000100a00 */
[----:B------:R0:W-:Y:S02]  /*35490*/  STL.64 [R1+0x5d8], R18 ;  /* 0x0005d81201007387 */ /* 0x0001e40000100a00 */
[C---:B0-----:R-:W-:Y:S01]  /*354a0*/  LOP3.LUT R19, R27.reuse, 0x7, RZ, 0xc0, !PT ;  /* 0x000000071b137812 */ /* 0x041fe200078ec0ff */
[----:B------:R-:W-:-:S04]  /*354b0*/  IMAD.SHL.U32 R27, R27, 0x2, RZ ;  /* 0x000000021b1b7824 */ /* 0x000fc800078e00ff */
[----:B------:R-:W-:-:S05]  /*354c0*/  IMAD R19, R19, 0x110, RZ ;  /* 0x0000011013137824 */ /* 0x000fca00078e02ff */
[----:B------:R-:W-:-:S04]  /*354d0*/  LOP3.LUT R27, R19, 0x10, R27, 0x78, !PT ;  /* 0x00000010131b7812 */ /* 0x000fc800078e781b */
[----:B------:R-:W-:-:S04]  /*354e0*/  LOP3.LUT R27, R27, 0x800, R26, 0xf8, !PT ;  /* 0x000008001b1b7812 */ /* 0x000fc800078ef81a */
[----:B------:R-:W-:-:S05]  /*354f0*/  LOP3.LUT R27, R27, 0x60, RZ, 0x3c, !PT ;  /* 0x000000601b1b7812 */ /* 0x000fca00078e3cff */
[----:B------:R-:W0:Y:S04]  /*35500*/  LDSM.16.MT88.4 R16, [R27+UR5+0x8080] ;  /* 0x008080051b10783b */ /* 0x000e280008004200 */
[----:B----4-:R-:W-:Y:S04]  /*35510*/  STL.64 [R1+0x3988], R6 ;  /* 0x0039880601007387 */ /* 0x010fe80000100a00 */
[----:B------:R1:W-:Y:S04]  /*35520*/  STL.64 [R1+0x3980], R4 ;  /* 0x0039800401007387 */ /* 0x0003e80000100a00 */
[----:B-1----:R-:W3:Y:S04]  /*35530*/  LDL.LU.64 R4, [R1+0x8f0] ;  /* 0x0008f00001047983 */ /* 0x002ee80000300a00 */
[----:B------:R-:W3:Y:S01]  /*35540*/  LDL.LU.64 R6, [R1+0x8f8] ;  /* 0x0008f80001067983 */ /* 0x000ee20000300a00 */
[----:B------:R-:W-:Y:S03]  /*35550*/  HMMA.16816.F32.BF16 R24, R20, R24, R12 ;  /* 0x000000181418723c */ /* 0x000fe6000004180c */
[----:B0-----:R-:W-:Y:S04]  /*35560*/  STL.64 [R1+0x38d8], R18 ;  /* 0x0038d81201007387 */ /* 0x001fe80000100a00 */
[----:B------:R0:W-:Y:S04]  /*35570*/  STL.64 [R1+0x38d0], R16 ;  /* 0x0038d01001007387 */ /* 0x0001e80000100a00 */
[----:B0-----:R-:W4:Y:S04]  /*35580*/  LDL.LU.64 R16, [R1+0xd0] ;  /* 0x0000d00001107983 */ /* 0x001f280000300a00 */
[----:B------:R-:W4:Y:S04]  /*35590*/  LDL.LU.64 R12, [R1+0x3a90] ;  /* 0x003a9000010c7983 */ /* 0x000f280000300a00 */
[----:B------:R-:W-:Y:S04]  /*355a0*/  STL.64 [R1+0x5c0], R24 ;  /* 0x0005c01801007387 */ /* 0x000fe80000100a00 */
[----:B------:R0:W-:Y:S04]  /*355b0*/  STL.64 [R1+0x5c8], R26 ;  /* 0x0005c81a01007387 */ /* 0x0001e80000100a00 */
[----:B0-----:R-:W4:Y:S04]  /*355c0*/  LDL.LU.64 R26, [R1+0x3a88] ;  /* 0x003a8800011a7983 */ /* 0x001f280000300a00 */
[----:B------:R-:W4:Y:S01]  /*355d0*/  LDL.LU.64 R24, [R1+0x3a80] ;  /* 0x003a800001187983 */ /* 0x000f220000300a00 */
[----:B--2---:R-:W-:-:S02]  /*355e0*/  IMAD.MOV.U32 R15, RZ, RZ, R8 ;  /* 0x000000ffff0f7224 */ /* 0x004fc400078e0008 */
[----:B------:R-:W-:Y:S01]  /*355f0*/  IMAD.MOV.U32 R14, RZ, RZ, R9 ;  /* 0x000000ffff0e7224 */ /* 0x000fe200078e0009 */
[----:B---3--:R-:W-:-:S15]  /*35600*/  HMMA.16816.F32.BF16 R4, R20, R8, R4 ;  /* 0x000000081404723c */ /* 0x008fde0000041804 */
[----:B------:R-:W-:-:S04]  /*35610*/  NOP ;  /* 0x0000000000007918 */ /* 0x000fc80000000000 */
[----:B------:R0:W-:Y:S04]  /*35620*/  STL.64 [R1+0x5b0], R4 ;  /* 0x0005b00401007387 */ /* 0x0001e80000100a00 */
[----:B------:R1:W-:Y:S04]  /*35630*/  STL.64 [R1+0x5b8], R6 ;  /* 0x0005b80601007387 */ /* 0x0003e80000100a00 */
[----:B0-----:R-:W2:Y:S04]  /*35640*/  LDL.LU.64 R4, [R1+0x590] ;  /* 0x0005900001047983 */ /* 0x001ea80000300a00 */
[----:B-1----:R-:W2:Y:S04]  /*35650*/  LDL.LU.64 R6, [R1+0x598] ;  /* 0x0005980001067983 */ /* 0x002ea80000300a00 */
[----:B------:R-:W-:Y:S04]  /*35660*/  STL.64 [R1+0x39b8], R14 ;  /* 0x0039b80e01007387 */ /* 0x000fe80000100a00 */
[----:B----4-:R0:W-:Y:S04]  /*35670*/  STL.64 [R1+0x39b0], R12 ;  /* 0x0039b00c01007387 */ /* 0x0101e80000100a00 */
[----:B0-----:R-:W3:Y:S04]  /*35680*/  LDL.LU.64 R12, [R1+0x20] ;  /* 0x00002000010c7983 */ /* 0x001ee80000300a00 */
[----:B---3--:R0:W-:Y:S02]  /*35690*/  STL.64 [R1+0x39e0], R12 ;  /* 0x0039e00c01007387 */ /* 0x0081e40000100a00 */
[----:B0-----:R-:W-:-:S02]  /*356a0*/  IMAD.MOV.U32 R12, RZ, RZ, R2 ;  /* 0x000000ffff0c7224 */ /* 0x001fc400078e0002 */
[----:B------:R-:W-:Y:S01]  /*356b0*/  IMAD.MOV.U32 R13, RZ, RZ, R24 ;  /* 0x000000ffff0d7224 */ /* 0x000fe200078e0018 */
[----:B------:R-:W3:Y:S04]  /*356c0*/  LDL.LU R2, [R1+0x3a78] ;  /* 0x003a780001027983 */ /* 0x000ee80000300800 */
[----:B------:R-:W2:Y:S04]  /*356d0*/  LDL.LU R24, [R1+0x3a74] ;  /* 0x003a740001187983 */ /* 0x000ea80000300800 */
[----:B------:R0:W-:Y:S02]  /*356e0*/  STL.64 [R1+0x39f8], R12 ;  /* 0x0039f80c01007387 */ /* 0x0001e40000100a00 */
[----:B0-----:R-:W-:-:S02]  /*356f0*/  IMAD.MOV.U32 R12, RZ, RZ, R25 ;  /* 0x000000ffff0c7224 */ /* 0x001fc400078e0019 */
[----:B------:R-:W2:Y:S01]  /*35700*/  LDL.LU R25, [R1+0x3a70] ;  /* 0x003a700001197983 */ /* 0x000ea20000300800 */
[----:B------:R-:W-:-:S05]  /*35710*/  IMAD.MOV.U32 R13, RZ, RZ, R29 ;  /* 0x000000ffff0d7224 */ /* 0x000fca00078e001d */
[----:B------:R0:W-:Y:S02]  /*35720*/  STL.64 [R1+0x3a10], R12 ;  /* 0x003a100c01007387 */ /* 0x0001e40000100a00 */
[----:B0-----:R-:W-:Y:S02]  /*35730*/  IMAD.MOV.U32 R12, RZ, RZ, R28 ;  /* 0x000000ffff0c7224 */ /* 0x001fe400078e001c */
[----:B------:R-:W-:-:S05]  /*35740*/  IMAD.MOV.U32 R13, RZ, RZ, R27 ;  /* 0x000000ffff0d7224 */ /* 0x000fca00078e001b */
[----:B------:R0:W-:Y:S02]  /*35750*/  STL.64 [R1+0x3a28], R12 ;  /* 0x003a280c01007387 */ /* 0x0001e40000100a00 */
[----:B0-----:R-:W-:Y:S02]  /*35760*/  IMAD.MOV.U32 R12, RZ, RZ, R26 ;  /* 0x000000ffff0c7224 */ /* 0x001fe400078e001a */
[----:B------:R-:W-:-:S05]  /*35770*/  IMAD.MOV.U32 R13, RZ, RZ, R3 ;  /* 0x000000ffff0d7224 */ /* 0x000fca00078e0003 */
[----:B------:R0:W-:Y:S02]  /*35780*/  STL.64 [R1+0x3a40], R12 ;  /* 0x003a400c01007387 */ /* 0x0001e40000100a00 */
[----:B0-----:R-:W-:Y:S02]  /*35790*/  IMAD.MOV.U32 R13, RZ, RZ, R0 ;  /* 0x000000ffff0d7224 */ /* 0x001fe400078e0000 */
[----:B---3--:R-:W-:Y:S01]  /*357a0*/  IMAD.MOV.U32 R12, RZ, RZ, R2 ;  /* 0x000000ffff0c7224 */ /* 0x008fe200078e0002 */
[----:B--2---:R-:W-:Y:S01]  /*357b0*/  HMMA.16816.F32.BF16 R4, R20, R24, R4 ;  /* 0x000000181404723c */ /* 0x004fe20000041804 */
[----:B------:R-:W-:-:S03]  /*357c0*/  IMAD.MOV.U32 R19, RZ, RZ, R25 ;  /* 0x000000ffff137224 */ /* 0x000fc600078e0019 */
[----:B------:R0:W-:-:S15]  /*357d0*/  STL.64 [R1+0x3a58], R12 ;  /* 0x003a580c01007387 */ /* 0x0001de0000100a00 */
[----:B------:R-:W-:Y:S04]  /*357e0*/  STL.64 [R1+0x5a0], R4 ;  /* 0x0005a00401007387 */ /* 0x000fe80000100a00 */
[----:B------:R-:W-:Y:S04]  /*357f0*/  STL.64 [R1+0x5a8], R6 ;  /* 0x0005a80601007387 */ /* 0x000fe80000100a00 */
[----:B0-----:R-:W2:Y:S04]  /*35800*/  LDL.64 R12, [R1+0x130] ;  /* 0x00013000010c7983 */ /* 0x001ea80000100a00 */
[----:B------:R-:W-:Y:S04]  /*35810*/  STL [R1+0x39f0], R19 ;  /* 0x0039f01301007387 */ /* 0x000fe80000100800 */
[----:B------:R0:W-:Y:S04]  /*35820*/  STL.64 [R1+0x39e8], R16 ;  /* 0x0039e81001007387 */ /* 0x0001e80000100a00 */
[----:B0-----:R-:W3:Y:S04]  /*35830*/  LDL.LU.64 R16, [R1+0x330] ;  /* 0x0003300001107983 */ /* 0x001ee80000300a00 */
[----:B------:R-:W4:Y:S04]  /*35840*/  LDL.LU.64 R18, [R1+0x338] ;  /* 0x0003380001127983 */ /* 0x000f280000300a00 */
[----:B----4-:R-:W-:Y:S04]  /*35850*/  STL.64 [R1+0x3a08], R18 ;  /* 0x003a081201007387 */ /* 0x010fe80000100a00 */
[----:B---3--:R0:W-:Y:S04]  /*35860*/  STL.64 [R1+0x3a00], R16 ;  /* 0x003a001001007387 */ /* 0x0081e80000100a00 */
        /* <DEDUP_REMOVED lines=13> */
[----:B------:R-:W4:Y:S01]  /*35940*/  LDL.LU.64 R18, [R1+0x578] ;  /* 0x0005780001127983 */ /* 0x000f220000300a00 */
[----:B------:R-:W-:-:S03]  /*35950*/  IMAD.MOV.U32 R29, RZ, RZ, R24 ;  /* 0x000000ffff1d7224 */ /* 0x000fc600078e0018 */
[----:B----4-:R-:W-:Y:S04]  /*35960*/  STL.64 [R1+0x3a68], R18 ;  /* 0x003a681201007387 */ /* 0x010fe80000100a00 */
[----:B---3--:R0:W-:Y:S04]  /*35970*/  STL.64 [R1+0x3a60], R16 ;  /* 0x003a601001007387 */ /* 0x0081e80000100a00 */
[----:B0-----:R-:W3:Y:S04]  /*35980*/  LDL.LU.64 R16, [R1+0x580] ;  /* 0x0005800001107983 */ /* 0x001ee80000300a00 */
[----:B------:R-:W3:Y:S04]  /*35990*/  LDL.LU.64 R18, [R1+0x588] ;  /* 0x0005880001127983 */ /* 0x000ee80000300a00 */
[----:B------:R-:W4:Y:S04]  /*359a0*/  LDL.LU.64 R24, [R1+0x2d0] ;  /* 0x0002d00001187983 */ /* 0x000f280000300a00 */
[----:B------:R-:W4:Y:S04]  /*359b0*/  LDL.LU.64 R26, [R1+0x2d8] ;  /* 0x0002d800011a7983 */ /* 0x000f280000300a00 */
[----:B------:R-:W4:Y:S04]  /*359c0*/  LDL.LU.64 R8, [R1+0xe00] ;  /* 0x000e000001087983 */ /* 0x000f280000300a00 */
[----:B------:R-:W4:Y:S01]  /*359d0*/  LDL.LU.64 R10, [R1+0xe08] ;  /* 0x000e0800010a7983 */ /* 0x000f220000300a00 */
[----:B--2---:R-:W-:Y:S01]  /*359e0*/  IMAD.MOV.U32 R28, RZ, RZ, R13 ;  /* 0x000000ffff1c7224 */ /* 0x004fe200078e000d */
[C---:B---3--:R-:W-:Y:S02]  /*359f0*/  HMMA.16816.F32.BF16 R16, R20.reuse, R12, R16 ;  /* 0x0000000c1410723c */ /* 0x048fe40000041810 */
[----:B----4-:R-:W-:Y:S04]  /*35a00*/  STL.64 [R1+0x39c8], R10 ;  /* 0x0039c80a01007387 */ /* 0x010fe80000100a00 */
[----:B------:R0:W-:Y:S04]  /*35a10*/  STL.64 [R1+0x39c0], R8 ;  /* 0x0039c00801007387 */ /* 0x0001e80000100a00 */
[----:B0-----:R-:W2:Y:S04]  /*35a20*/  LDL.LU.64 R8, [R1+0xe80] ;  /* 0x000e800001087983 */ /* 0x001ea80000300a00 */
[----:B------:R-:W2:Y:S04]  /*35a30*/  LDL.LU.64 R10, [R1+0xe88] ;  /* 0x000e8800010a7983 */ /* 0x000ea80000300a00 */
[----:B------:R-:W3:Y:S04]  /*35a40*/  LDL.LU.64 R4, [R1+0xd80] ;  /* 0x000d800001047983 */ /* 0x000ee80000300a00 */
[----:B------:R-:W3:Y:S04]  /*35a50*/  LDL.LU.64 R6, [R1+0xd88] ;  /* 0x000d880001067983 */ /* 0x000ee80000300a00 */
        /* <DEDUP_REMOVED lines=30> */
[----:B------:R-:W4:Y:S04]  /*35c40*/  LDL.LU R19, [R1+0x39f0] ;  /* 0x0039f00001137983 */ /* 0x000f280000300800 */
[----:B------:R-:W2:-:S13]  /*35c50*/  LDL.LU.64 R16, [R1+0x39e8] ;  /* 0x0039e80001107983 */ /* 0x000e9a0000300a00 */
[----:B------:R0:W-:Y:S04]  /*35c60*/  STL.64 [R1+0x540], R12 ;  /* 0x0005400c01007387 */ /* 0x0001e80000100a00 */
[----:B------:R-:W-:Y:S04]  /*35c70*/  STL.64 [R1+0x548], R14 ;  /* 0x0005480e01007387 */ /* 0x000fe80000100a00 */
[----:B0-----:R-:W3:Y:S01]  /*35c80*/  LDL.LU.64 R12, [R1+0x39e0] ;  /* 0x0039e000010c7983 */ /* 0x001ee20000300a00 */
[----:B--2---:R-:W-:Y:S03]  /*35c90*/  HMMA.16816.F32.BF16 R20, R20, R16, R24 ;  /* 0x000000101414723c */ /* 0x004fe60000041818 */
[----:B------:R-:W3:Y:S04]  /*35ca0*/  LDL.LU.64 R26, [R1+0x39d8] ;  /* 0x0039d800011a7983 */ /* 0x000ee80000300a00 */
[----:B------:R-:W3:-:S12]  /*35cb0*/  LDL.LU.64 R24, [R1+0x39d0] ;  /* 0x0039d00001187983 */ /* 0x000ed80000300a00 */
[----:B------:R0:W-:Y:S04]  /*35cc0*/  STL.64 [R1+0xc0], R20 ;  /* 0x0000c01401007387 */ /* 0x0001e80000100a00 */
[----:B------:R-:W-:Y:S04]  /*35cd0*/  STL.64 [R1+0xc8], R22 ;  /* 0x0000c81601007387 */ /* 0x000fe80000100a00 */
[----:B0-----:R-:W2:Y:S04]  /*35ce0*/  LDL.LU.64 R20, [R1+0x10] ;  /* 0x0000100001147983 */ /* 0x001ea80000300a00 */
[----:B------:R-:W-:Y:S01]  /*35cf0*/  STL.64 [R1+0x38e8], R16 ;  /* 0x0038e81001007387 */ /* 0x000fe20000100a00 */
[----:B---3--:R-:W-:-:S15]  /*35d00*/  HMMA.16816.F32.BF16 R8, R24, R12, R8 ;  /* 0x0000000c1808723c */ /* 0x008fde0000041808 */
[----:B------:R-:W-:-:S04]  /*35d10*/  NOP ;  /* 0x0000000000007918 */ /* 0x000fc80000000000 */
[----:B------:R-:W-:Y:S04]  /*35d20*/  STL.64 [R1+0x3b0], R8 ;  /* 0x0003b00801007387 */ /* 0x000fe80000100a00 */
[----:B------:R0:W-:Y:S04]  /*35d30*/  STL.64 [R1+0x3b8], R10 ;  /* 0x0003b80a01007387 */ /* 0x0001e80000100a00 */
[----:B0-----:R-:W2:Y:S04]  /*35d40*/  LDL.LU.64 R10, [R1+0x39c8] ;  /* 0x0039c800010a7983 */ /* 0x001ea80000300a00 */
[----:B------:R-:W2:Y:S01]  /*35d50*/  LDL.LU.64 R8, [R1+0x39c0] ;  /* 0x0039c00001087983 */ /* 0x000ea20000300a00 */
[----:B------:R-:W-:-:S02]  /*35d60*/  IMAD.MOV.U32 R2, RZ, RZ, R12 ;  /* 0x000000ffff027224 */ /* 0x000fc400078e000c */
[----:B------:R-:W-:Y:S01]  /*35d70*/  IMAD.MOV.U32 R0, RZ, RZ, R13 ;  /* 0x000000ffff007224 */ /* 0x000fe200078e000d */
[----:B------:R-:W3:Y:S04]  /*35d80*/  LDL.LU.64 R14, [R1+0x39b8] ;  /* 0x0039b800010e7983 */ /* 0x000ee80000300a00 */
[----:B------:R-:W3:Y:S01]  /*35d90*/  LDL.LU.64 R12, [R1+0x39b0] ;  /* 0x0039b000010c7983 */ /* 0x000ee20000300a00 */
[----:B--2---:R-:W-:-:S15]  /*35da0*/  HMMA.16816.F32.BF16 R8, R24, R20, R8 ;  /* 0x000000141808723c */ /* 0x004fde0000041808 */
[----:B------:R-:W-:-:S04]  /*35db0*/  NOP ;  /* 0x0000000000007918 */ /* 0x000fc80000000000 */
[----:B------:R0:W-:Y:S04]  /*35dc0*/  STL.64 [R1+0x3a0], R8 ;  /* 0x0003a00801007387 */ /* 0x0001e80000100a00 */
[----:B------:R1:W-:Y:S04]  /*35dd0*/  STL.64 [R1+0x3a8], R10 ;  /* 0x0003a80a01007387 */ /* 0x0003e80000100a00 */
[----:B0-----:R-:W2:Y:S01]  /*35de0*/  LDL.LU.64 R8, [R1+0x39a8] ;  /* 0x0039a80001087983 */ /* 0x001ea20000300a00 */
[----:B------:R-:W-:Y:S02]  /*35df0*/  IMAD.MOV.U32 R18, RZ, RZ, R20 ;  /* 0x000000ffff127224 */ /* 0x000fe400078e0014 */
[----:B------:R-:W-:Y:S01]  /*35e00*/  IMAD.MOV.U32 R3, RZ, RZ, R21 ;  /* 0x000000ffff037224 */ /* 0x000fe200078e0015 */
[----:B--2---:R-:W-:Y:S01]  /*35e10*/  HMMA.16816.F32.BF16 R4, R24, R8, R4 ;  /* 0x000000081804723c */ /* 0x004fe20000041804 */
[----:B------:R-:W-:-:S02]  /*35e20*/  IMAD.MOV.U32 R17, RZ, RZ, R8 ;  /* 0x000000ffff117224 */ /* 0x000fc400078e0008 */
[----:B------:R-:W-:-:S15]  /*35e30*/  IMAD.MOV.U32 R16, RZ, RZ, R9 ;  /* 0x000000ffff107224 */ /* 0x000fde00078e0009 */
[----:B------:R-:W-:Y:S01]  /*35e40*/  NOP ;  /* 0x0000000000007918 */ /* 0x000fe20000000000 */
[----:B------:R0:W-:Y:S04]  /*35e50*/  STL.64 [R1+0x390], R4 ;  /* 0x0003900401007387 */ /* 0x0001e80000100a00 */
[----:B------:R2:W-:Y:S04]  /*35e60*/  STL.64 [R1+0x398], R6 ;  /* 0x0003980601007387 */ /* 0x0005e80000100a00 */
[----:B------:R-:W3:Y:S04]  /*35e70*/  LDL.LU.64 R8, [R1+0xd00] ;  /* 0x000d000001087983 */ /* 0x000ee80000300a00 */
[----:B-1----:R-:W3:Y:S04]  /*35e80*/  LDL.LU.64 R10, [R1+0xd08] ;  /* 0x000d0800010a7983 */ /* 0x002ee80000300a00 */
[----:B0-----:R-:W3:Y:S04]  /*35e90*/  LDL.LU.64 R4, [R1+0xc90] ;  /* 0x000c900001047983 */ /* 0x001ee80000300a00 */
[----:B--2---:R-:W2:Y:S04]  /*35ea0*/  LDL.LU.64 R6, [R1+0xc98] ;  /* 0x000c980001067983 */ /* 0x004ea80000300a00 */
[----:B------:R-:W2:Y:S04]  /*35eb0*/  LDL.LU.64 R20, [R1+0x30] ;  /* 0x0000300001147983 */ /* 0x000ea80000300a00 */
[----:B------:R-:W-:Y:S04]  /*35ec0*/  STL [R1+0x3920], R18 ;  /* 0x0039201201007387 */ /* 0x000fe80000100800 */
[----:B------:R0:W-:Y:S04]  /*35ed0*/  STL.64 [R1+0x3918], R16 ;  /* 0x0039181001007387 */ /* 0x0001e80000100a00 */
[----:B0-----:R-:W2:Y:S04]  /*35ee0*/  LDL.LU.64 R16, [R1+0x110] ;  /* 0x0001100001107983 */ /* 0x001ea80000300a00 */
[----:B--2---:R0:W-:Y:S04]  /*35ef0*/  STL.64 [R1+0x3930], R16 ;  /* 0x0039301001007387 */ /* 0x0041e80000100a00 */
[----:B0-----:R-:W2:Y:S01]  /*35f00*/  LDL.LU.64 R16, [R1+0x120] ;  /* 0x0001200001107983 */ /* 0x001ea20000300a00 */
[----:B---3--:R-:W-:Y:S03]  /*35f10*/  HMMA.16816.F32.BF16 R8, R24, R12, R8 ;  /* 0x0000000c1808723c */ /* 0x008fe60000041808 */
[----:B--2---:R0:W-:Y:S04]  /*35f20*/  STL.64 [R1+0x3938], R16 ;  /* 0x0039381001007387 */ /* 0x0041e80000100a00 */
[----:B0-----:R-:W2:Y:S01]  /*35f30*/  LDL R16, [R1+0x130] ;  /* 0x0001300001107983 */ /* 0x001ea20000100800 */
[----:B------:R-:W-:-:S03]  /*35f40*/  IMAD.MOV.U32 R17, RZ, RZ, R28 ;  /* 0x000000ffff117224 */ /* 0x000fc600078e001c */
[----:B------:R-:W3:Y:S04]  /*35f50*/  LDL.LU R28, [R1+0x39a0] ;  /* 0x0039a000011c7983 */ /* 0x000ee80000300800 */
[----:B--2---:R0:W-:Y:S02]  /*35f60*/  STL.64 [R1+0x3950], R16 ;  /* 0x0039501001007387 */ /* 0x0041e40000100a00 */
[----:B0-----:R-:W-:Y:S02]  /*35f70*/  IMAD.MOV.U32 R16, RZ, RZ, R29 ;  /* 0x000000ffff107224 */ /* 0x001fe400078e001d */
[----:B----4-:R-:W-:-:S05]  /*35f80*/  IMAD.MOV.U32 R17, RZ, RZ, R19 ;  /* 0x000000ffff117224 */ /* 0x010fca00078e0013 */
[----:B------:R-:W-:Y:S04]  /*35f90*/  STL.64 [R1+0x3968], R16 ;  /* 0x0039681001007387 */ /* 0x000fe80000100a00 */
[----:B------:R-:W-:Y:S04]  /*35fa0*/  STL.64 [R1+0x380], R8 ;  /* 0x0003800801007387 */ /* 0x000fe80000100a00 */
[----:B------:R0:W-:Y:S04]  /*35fb0*/  STL.64 [R1+0x388], R10 ;  /* 0x0003880a01007387 */ /* 0x0001e80000100a00 */
[----:B0-----:R-:W2:Y:S04]  /*35fc0*/  LDL.LU.64 R10, [R1+0x3998] ;  /* 0x00399800010a7983 */ /* 0x001ea80000300a00 */
[----:B------:R-:W4:Y:S04]  /*35fd0*/  LDL.LU.64 R8, [R1+0x3990] ;  /* 0x0039900001087983 */ /* 0x000f280000300a00 */
[----:B------:R0:W-:Y:S01]  /*35fe0*/  STL.64 [R1+0x3928], R12 ;  /* 0x0039280c01007387 */ /* 0x0001e20000100a00 */
[----:B------:R-:W-:-:S02]  /*35ff0*/  IMAD.MOV.U32 R16, RZ, RZ, R15 ;  /* 0x000000ffff107224 */ /* 0x000fc400078e000f */
[----:B------:R-:W-:Y:S01]  /*36000*/  IMAD.MOV.U32 R17, RZ, RZ, R14 ;  /* 0x000000ffff117224 */ /* 0x000fe200078e000e */
        /* <DEDUP_REMOVED lines=10> */
[----:B0-----:R-:W2:Y:S01]  /*360b0*/  LDL.LU.64 R8, [R1+0x100] ;  /* 0x0001000001087983 */ /* 0x001ea20000300a00 */
[----:B---3--:R-:W-:-:S15]  /*360c0*/  HMMA.16816.F32.BF16 R12, R24, R4, R12 ;  /* 0x00000004180c723c */ /* 0x008fde000004180c */
[----:B------:R-:W-:-:S04]  /*360d0*/  NOP ;  /* 0x0000000000007918 */ /* 0x000fc80000000000 */
[----:B------:R0:W-:Y:S04]  /*360e0*/  STL.64 [R1+0x360], R12 ;  /* 0x0003600c01007387 */ /* 0x0001e80000100a00 */
[----:B------:R1:W-:Y:S04]  /*360f0*/  STL.64 [R1+0x368], R14 ;  /* 0x0003680e01007387 */ /* 0x0003e80000100a00 */
[----:B0-----:R-:W3:Y:S04]  /*36100*/  LDL.LU.64 R12, [R1+0x9f0] ;  /* 0x0009f000010c7983 */ /* 0x001ee80000300a00 */
[----:B-1----:R-:W2:Y:S04]  /*36110*/  LDL.LU.64 R14, [R1+0x9f8] ;  /* 0x0009f800010e7983 */ /* 0x002ea80000300a00 */
[----:B--2---:R-:W-:Y:S04]  /*36120*/  STL.64 [R1+0x3948], R14 ;  /* 0x0039480e01007387 */ /* 0x004fe80000100a00 */
[----:B---3--:R0:W-:Y:S04]  /*36130*/  STL.64 [R1+0x3940], R12 ;  /* 0x0039400c01007387 */ /* 0x0081e80000100a00 */
[----:B0-----:R-:W2:Y:S04]  /*36140*/  LDL.LU.64 R12, [R1+0xa10] ;  /* 0x000a1000010c7983 */ /* 0x001ea80000300a00 */
[----:B------:R-:W3:Y:S04]  /*36150*/  LDL.LU.64 R14, [R1+0xa18] ;  /* 0x000a1800010e7983 */ /* 0x000ee80000300a00 */
[----:B---3--:R-:W-:Y:S04]  /*36160*/  STL.64 [R1+0x3960], R14 ;  /* 0x0039600e01007387 */ /* 0x008fe80000100a00 */
[----:B--2---:R0:W-:Y:S04]  /*36170*/  STL.64 [R1+0x3958], R12 ;  /* 0x0039580c01007387 */ /* 0x0041e80000100a00 */
[----:B0-----:R-:W2:Y:S04]  /*36180*/  LDL.LU.64 R12, [R1+0xa20] ;  /* 0x000a2000010c7983 */ /* 0x001ea80000300a00 */
[----:B------:R-:W3:Y:S04]  /*36190*/  LDL.LU.64 R14, [R1+0xa28] ;  /* 0x000a2800010e7983 */ /* 0x000ee80000300a00 */
[----:B---3--:R-:W-:Y:S04]  /*361a0*/  STL.64 [R1+0x3978], R14 ;  /* 0x0039780e01007387 */ /* 0x008fe80000100a00 */
[----:B--2---:R0:W-:Y:S04]  /*361b0*/  STL.64 [R1+0x3970], R12 ;  /* 0x0039700c01007387 */ /* 0x0041e80000100a00 */
[----:B0-----:R-:W2:Y:S04]  /*361c0*/  LDL.LU.64 R12, [R1+0xa30] ;  /* 0x000a3000010c7983 */ /* 0x001ea80000300a00 */
[----:B------:R-:W2:Y:S04]  /*361d0*/  LDL.LU.64 R14, [R1+0xa38] ;  /* 0x000a3800010e7983 */ /* 0x000ea80000300a00 */
[----:B----4-:R-:W-:Y:S04]  /*361e0*/  STL.64 [R1+0x3868], R6 ;  /* 0x0038680601007387 */ /* 0x010fe80000100a00 */
[----:B------:R0:W-:Y:S04]  /*361f0*/  STL.64 [R1+0x3860], R4 ;  /* 0x0038600401007387 */ /* 0x0001e80000100a00 */
[----:B0-----:R-:W3:Y:S04]  /*36200*/  LDL.LU.64 R4, [R1+0x300] ;  /* 0x0003000001047983 */ /* 0x001ee80000300a00 */
[----:B------:R-:W3:Y:S01]  /*36210*/  LDL.LU.64 R6, [R1+0x308] ;  /* 0x0003080001067983 */ /* 0x000ee20000300a00 */
[----:B------:R-:W-:-:S02]  /*36220*/  IMAD.MOV.U32 R11, RZ, RZ, R20 ;  /* 0x000000ffff0b7224 */ /* 0x000fc400078e0014 */
[----:B------:R-:W-:Y:S01]  /*36230*/  IMAD.MOV.U32 R10, RZ, RZ, R21 ;  /* 0x000000ffff0a7224 */ /* 0x000fe200078e0015 */
[C---:B---3--:R-:W-:Y:S01]  /*36240*/  HMMA.16816.F32.BF16 R4, R24.reuse, R20, R4 ;  /* 0x000000141804723c */ /* 0x048fe20000041804 */
[----:B------:R-:W0:Y:S07]  /*36250*/  LDSM.16.MT88.4 R20, [R28+UR5+0x9000] ;  /* 0x009000051c14783b */ /* 0x000e2e0008004200 */
[C---:B--2---:R-:W-:Y:S11]  /*36260*/  HMMA.16816.F32.BF16 R16, R24.reuse, R16, R12 ;  /* 0x000000101810723c */ /* 0x044ff6000004180c */
[----:B------:R1:W-:Y:S04]  /*36270*/  STL.64 [R1+0x350], R4 ;  /* 0x0003500401007387 */ /* 0x0003e80000100a00 */
[----:B------:R2:W-:Y:S04]  /*36280*/  STL.64 [R1+0x358], R6 ;  /* 0x0003580601007387 */ /* 0x0005e80000100a00 */
[----:B-1----:R-:W3:Y:S04]  /*36290*/  LDL.LU.64 R4, [R1+0x9e0] ;  /* 0x0009e00001047983 */ /* 0x002ee80000300a00 */
[----:B--2---:R-:W3:Y:S04]  /*362a0*/  LDL.LU.64 R6, [R1+0x9e8] ;  /* 0x0009e80001067983 */ /* 0x004ee80000300a00 */
[----:B0-----:R-:W-:Y:S04]  /*362b0*/  STL.64 [R1+0x37b0], R22 ;  /* 0x0037b01601007387 */ /* 0x001fe80000100a00 */
[----:B------:R0:W-:Y:S04]  /*362c0*/  STL.64 [R1+0x37a8], R20 ;  /* 0x0037a81401007387 */ /* 0x0001e80000100a00 */
[----:B0-----:R-:W2:Y:S04]  /*362d0*/  LDL.LU.64 R20, [R1+0xa00] ;  /* 0x000a000001147983 */ /* 0x001ea80000300a00 */
[----:B------:R-:W2:Y:S04]  /*362e0*/  LDL.LU.64 R22, [R1+0xa08] ;  /* 0x000a080001167983 */ /* 0x000ea80000300a00 */
[----:B------:R-:W4:Y:S04]  /*362f0*/  LDL.LU.64 R14, [R1+0x3978] ;  /* 0x00397800010e7983 */ /* 0x000f280000300a00 */
[----:B------:R-:W4:Y:S04]  /*36300*/  LDL.LU.64 R12, [R1+0x3970] ;  /* 0x00397000010c7983 */ /* 0x000f280000300a00 */
        /* <DEDUP_REMOVED lines=13> */
[----:B------:R-:W-:Y:S04]  /*363e0*/  STL.64 [R1+0x328], R18 ;  /* 0x0003281201007387 */ /* 0x000fe80000100a00 */
[----:B0-----:R-:W2:Y:S02]  /*363f0*/  LDL.LU.64 R16, [R1+0x3938] ;  /* 0x0039380001107983 */ /* 0x001ea40000300a00 */
[----:B--2---:R-:W-:-:S15]  /*36400*/  HMMA.16816.F32.BF16 R20, R24, R16, R20 ;  /* 0x000000101814723c */ /* 0x004fde0000041814 */
[----:B------:R-:W-:-:S04]  /*36410*/  NOP ;  /* 0x0000000000007918 */ /* 0x000fc80000000000 */
[----:B------:R0:W-:Y:S04]  /*36420*/  STL.64 [R1+0x310], R20 ;  /* 0x0003101401007387 */ /* 0x0001e80000100a00 */
[----:B------:R1:W-:Y:S01]  /*36430*/  STL.64 [R1+0x318], R22 ;  /* 0x0003181601007387 */ /* 0x0003e20000100a00 */
[----:B0-----:R-:W-:Y:S02]  /*36440*/  IMAD.MOV.U32 R21, RZ, RZ, R16 ;  /* 0x000000ffff157224 */ /* 0x001fe400078e0010 */
[----:B------:R-:W-:Y:S02]  /*36450*/  IMAD.MOV.U32 R20, RZ, RZ, R17 ;  /* 0x000000ffff147224 */ /* 0x000fe400078e0011 */
[----:B------:R-:W4:Y:S01]  /*36460*/  LDL.LU.64 R16, [R1+0x3930] ;  /* 0x0039300001107983 */ /* 0x000f220000300a00 */
[C---:B---3--:R-:W-:Y:S08]  /*36470*/  HMMA.16816.F32.BF16 R4, R24.reuse, R8, R4 ;  /* 0x000000081804723c */ /* 0x048ff00000041804 */
[----:B----4-:R-:W-:Y:S01]  /*36480*/  HMMA.16816.F32.BF16 R12, R24, R16, R12 ;  /* 0x00000010180c723c */ /* 0x010fe2000004180c */
[----:B-1----:R-:W-:-:S02]  /*36490*/  IMAD.MOV.U32 R23, RZ, RZ, R16 ;  /* 0x000000ffff177224 */ /* 0x002fc400078e0010 */
[----:B------:R-:W-:-:S15]  /*364a0*/  IMAD.MOV.U32 R22, RZ, RZ, R17 ;  /* 0x000000ffff167224 */ /* 0x000fde00078e0011 */
[----:B------:R-:W-:Y:S01]  /*364b0*/  NOP ;  /* 0x0000000000007918 */ /* 0x000fe20000000000 */
[----:B------:R0:W-:Y:S04]  /*364c0*/  STL.64 [R1+0x300], R12 ;  /* 0x0003000c01007387 */ /* 0x0001e80000100a00 */
[----:B------:R1:W-:Y:S04]  /*364d0*/  STL.64 [R1+0x308], R14 ;  /* 0x0003080e01007387 */ /* 0x0003e80000100a00 */
[----:B0-----:R-:W2:Y:S04]  /*364e0*/  LDL.LU.64 R12, [R1+0x3928] ;  /* 0x00392800010c7983 */ /* 0x001ea80000300a00 */
[----:B------:R-:W3:Y:S04]  /*364f0*/  LDL.LU R18, [R1+0x3920] ;  /* 0x0039200001127983 */ /* 0x000ee80000300800 */
[----:B------:R-:W4:Y:S04]  /*36500*/  LDL.LU.64 R16, [R1+0x3918] ;  /* 0x0039180001107983 */ /* 0x000f280000300a00 */
[----:B------:R-:W-:Y:S04]  /*36510*/  STL.64 [R1+0x3848], R22 ;  /* 0x0038481601007387 */ /* 0x000fe80000100a00 */
[----:B------:R0:W-:Y:S01]  /*36520*/  STL.64 [R1+0x3840], R20 ;  /* 0x0038401401007387 */ /* 0x0001e20000100a00 */
[----:B-1----:R-:W-:-:S02]  /*36530*/  IMAD.MOV.U32 R14, RZ, RZ, R8 ;  /* 0x000000ffff0e7224 */ /* 0x002fc400078e0008 */
[----:B------:R-:W-:Y:S02]  /*36540*/  IMAD.MOV.U32 R15, RZ, RZ, R9 ;  /* 0x000000ffff0f7224 */ /* 0x000fe400078e0009 */
[----:B0-----:R-:W-:Y:S02]  /*36550*/  IMAD.MOV.U32 R20, RZ, RZ, R11 ;  /* 0x000000ffff147224 */ /* 0x001fe400078e000b */
[----:B------:R-:W-:-:S05]  /*36560*/  IMAD.MOV.U32 R21, RZ, RZ, R10 ;  /* 0x000000ffff157224 */ /* 0x000fca00078e000a */
[----:B------:R-:W-:Y:S04]  /*36570*/  STL.64 [R1+0x3858], R20 ;  /* 0x0038581401007387 */ /* 0x000fe80000100a00 */
[----:B------:R-:W-:Y:S04]  /*36580*/  STL.64 [R1+0x2f0], R4 ;  /* 0x0002f00401007387 */ /* 0x000fe80000100a00 */
[----:B------:R-:W-:Y:S04]  /*36590*/  STL.64 [R1+0x2f8], R6 ;  /* 0x0002f80601007387 */ /* 0x000fe80000100a00 */
[----:B------:R-:W2:Y:S04]  /*365a0*/  LDL.LU.64 R8, [R1+0xc80] ;  /* 0x000c800001087983 */ /* 0x000ea80000300a00 */
[----:B------:R-:W2:Y:S04]  /*365b0*/  LDL.LU.64 R10, [R1+0xc88] ;  /* 0x000c8800010a7983 */ /* 0x000ea80000300a00 */
[----:B--2---:R-:W-:Y:S04]  /*365c0*/  STL.64 [R1+0x3888], R10 ;  /* 0x0038880a01007387 */ /* 0x004fe80000100a00 */
[----:B------:R4:W-:Y:S02]  /*365d0*/  STL.64 [R1+0x3880], R8 ;  /* 0x0038800801007387 */ /* 0x0009e40000100a00 */
[----:B----4-:R-:W-:-:S02]  /*365e0*/  IMAD.MOV.U32 R8, RZ, RZ, R17 ;  /* 0x000000ffff087224 */ /* 0x010fc400078e0011 */
[----:B------:R-:W-:Y:S02]  /*365f0*/  IMAD.MOV.U32 R9, RZ, RZ, R16 ;  /* 0x000000ffff097224 */ /* 0x000fe400078e0010 */
[----:B------:R-:W2:Y:S04]  /*36600*/  LDL.LU.64 R16, [R1+0xe0] ;  /* 0x0000e00001107983 */ /* 0x000ea80000300a00 */
[----:B--2---:R0:W-:Y:S04]  /*36610*/  STL.64 [R1+0x3900], R16 ;  /* 0x0039001001007387 */ /* 0x0041e80000100a00 */
[----:B0-----:R-:W2:Y:S04]  /*36620*/  LDL.LU.64 R16, [R1+0xf0] ;  /* 0x0000f00001107983 */ /* 0x001ea80000300a00 */
[----:B------:R3:W-:Y:S02]  /*36630*/  STL.64 [R1+0x38a0], R8 ;  /* 0x0038a00801007387 */ /* 0x0007e40000100a00 */
[----:B---3--:R-:W-:-:S02]  /*36640*/  IMAD.MOV.U32 R8, RZ, RZ, R18 ;  /* 0x000000ffff087224 */ /* 0x008fc400078e0012 */
[----:B------:R-:W-:-:S05]  /*36650*/  IMAD.MOV.U32 R9, RZ, RZ, R3 ;  /* 0x000000ffff097224 */ /* 0x000fca00078e0003 */
[----:B------:R0:W-:Y:S02]  /*36660*/  STL.64 [R1+0x38b8], R8 ;  /* 0x0038b80801007387 */ /* 0x0001e40000100a00 */
[----:B0-----:R-:W-:Y:S02]  /*36670*/  IMAD.MOV.U32 R8, RZ, RZ, R2 ;  /* 0x000000ffff087224 */ /* 0x001fe400078e0002 */
[----:B------:R-:W-:-:S05]  /*36680*/  IMAD.MOV.U32 R9, RZ, RZ, R0 ;  /* 0x000000ffff097224 */ /* 0x000fca00078e0000 */
        /* <DEDUP_REMOVED lines=9> */
[----:B0-----:R-:W2:Y:S04]  /*36720*/  LDL.LU.64 R8, [R1+0x9d0] ;  /* 0x0009d00001087983 */ /* 0x001ea80000300a00 */
[----:B------:R-:W2:Y:S04]  /*36730*/  LDL.LU.64 R10, [R1+0x9d8] ;  /* 0x0009d800010a7983 */ /* 0x000ea80000300a00 */
[----:B------:R-:W3:Y:S04]  /*36740*/  LDL.LU.64 R4, [R1+0xbe0] ;  /* 0x000be00001047983 */ /* 0x000ee80000300a00 */
[----:B------:R-:W4:Y:S04]  /*36750*/  LDL.LU.64 R6, [R1+0xbe8] ;  /* 0x000be80001067983 */ /* 0x000f280000300a00 */
[----:B----4-:R-:W-:Y:S04]  /*36760*/  STL.64 [R1+0x3898], R6 ;  /* 0x0038980601007387 */ /* 0x010fe80000100a00 */
[----:B---3--:R0:W-:Y:S04]  /*36770*/  STL.64 [R1+0x3890], R4 ;  /* 0x0038900401007387 */ /* 0x0081e80000100a00 */
[----:B0-----:R-:W3:Y:S04]  /*36780*/  LDL.LU.64 R4, [R1+0xd10] ;  /* 0x000d100001047983 */ /* 0x001ee80000300a00 */
[----:B------:R-:W4:Y:S01]  /*36790*/  LDL.LU.64 R6, [R1+0xd18] ;  /* 0x000d180001067983 */ /* 0x000f220000300a00 */
[----:B--2---:R-:W-:Y:S03]  /*367a0*/  HMMA.16816.F32.BF16 R8, R24, R16, R8 ;  /* 0x000000101808723c */ /* 0x004fe60000041808 */
[----:B----4-:R-:W-:Y:S04]  /*367b0*/  STL.64 [R1+0x38b0], R6 ;  /* 0x0038b00601007387 */ /* 0x010fe80000100a00 */
[----:B---3--:R0:W-:Y:S04]  /*367c0*/  STL.64 [R1+0x38a8], R4 ;  /* 0x0038a80401007387 */ /* 0x0081e80000100a00 */
[----:B0-----:R-:W2:Y:S04]  /*367d0*/  LDL.LU.64 R4, [R1+0xdd0] ;  /* 0x000dd00001047983 */ /* 0x001ea80000300a00 */
[----:B------:R-:W3:Y:S01]  /*367e0*/  LDL.LU.64 R6, [R1+0xdd8] ;  /* 0x000dd80001067983 */ /* 0x000ee20000300a00 */
[----:B------:R-:W-:-:S02]  /*367f0*/  IMAD.MOV.U32 R3, RZ, RZ, R16 ;  /* 0x000000ffff037224 */ /* 0x000fc400078e0010 */
[----:B------:R-:W-:Y:S01]  /*36800*/  IMAD.MOV.U32 R29, RZ, RZ, R17 ;  /* 0x000000ffff1d7224 */ /* 0x000fe200078e0011 */
[----:B---3--:R-:W-:Y:S04]  /*36810*/  STL.64 [R1+0x38c8], R6 ;  /* 0x0038c80601007387 */ /* 0x008fe80000100a00 */
[----:B--2---:R0:W-:Y:S04]  /*36820*/  STL.64 [R1+0x38c0], R4 ;  /* 0x0038c00401007387 */ /* 0x0041e80000100a00 */
[----:B0-----:R-:W2:Y:S04]  /*36830*/  LDL.LU.64 R4, [R1+0xe70] ;  /* 0x000e700001047983 */ /* 0x001ea80000300a00 */
[----:B------:R-:W2:Y:S04]  /*36840*/  LDL.LU.64 R6, [R1+0xe78] ;  /* 0x000e780001067983 */ /* 0x000ea80000300a00 */
[----:B------:R-:W3:Y:S04]  /*36850*/  LDL.LU.64 R20, [R1+0x8d0] ;  /* 0x0008d00001147983 */ /* 0x000ee80000300a00 */
[----:B------:R-:W3:Y:S04]  /*36860*/  LDL.LU.64 R22, [R1+0x8d8] ;  /* 0x0008d80001167983 */ /* 0x000ee80000300a00 */
[----:B------:R-:W-:Y:S04]  /*36870*/  STL [R1+0x3854], R15 ;  /* 0x0038540f01007387 */ /* 0x000fe80000100800 */
[----:B------:R-:W-:Y:S04]  /*36880*/  STL [R1+0x3850], R14 ;  /* 0x0038500e01007387 */ /* 0x000fe80000100800 */
[----:B------:R-:W-:Y:S04]  /*36890*/  STL.64 [R1+0x2e0], R8 ;  /* 0x0002e00801007387 */ /* 0x000fe80000100a00 */
[----:B------:R0:W-:Y:S04]  /*368a0*/  STL.64 [R1+0x2e8], R10 ;  /* 0x0002e80a01007387 */ /* 0x0001e80000100a00 */
[----:B0-----:R-:W4:Y:S04]  /*368b0*/  LDL.LU.64 R10, [R1+0x3910] ;  /* 0x00391000010a7983 */ /* 0x001f280000300a00 */
[----:B------:R-:W4:Y:S04]  /*368c0*/  LDL.LU.64 R8, [R1+0x3908] ;  /* 0x0039080001087983 */ /* 0x000f280000300a00 */
[----:B------:R-:W4:Y:S02]  /*368d0*/  LDL.LU.64 R16, [R1+0x3900] ;  /* 0x0039000001107983 */ /* 0x000f240000300a00 */
[----:B----4-:R-:W-:Y:S01]  /*368e0*/  HMMA.16816.F32.BF16 R8, R24, R16, R8 ;  /* 0x000000101808723c */ /* 0x010fe20000041808 */
[----:B------:R-:W-:-:S02]  /*368f0*/  IMAD.MOV.U32 R0, RZ, RZ, R16 ;  /* 0x000000ffff007224 */ /* 0x000fc400078e0010 */
        /* <DEDUP_REMOVED lines=47> */
[----:B------:R-:W3:Y:S02]  /*36bf0*/  LDL.LU.64 R4, [R1+0x3860] ;  /* 0x0038600001047983 */ /* 0x000ee40000300a00 */
[----:B---3--:R-:W-:-:S15]  /*36c00*/  HMMA.16816.F32.BF16 R20, R16, R4, R20 ;  /* 0x000000041014723c */ /* 0x008fde0000041814 */
[----:B------:R-:W-:-:S04]  /*36c10*/  NOP ;  /* 0x0000000000007918 */ /* 0x000fc80000000000 */
[----:B------:R0:W-:Y:S04]  /*36c20*/  STL.64 [R1+0x50], R20 ;  /* 0x0000501401007387 */ /* 0x0001e80000100a00 */
[----:B------:R-:W-:Y:S04]  /*36c30*/  STL [R1+0x58], R22 ;  /* 0x0000581601007387 */ /* 0x000fe80000100800 */
[----:B0-----:R-:W4:Y:S04]  /*36c40*/  LDL.LU.64 R20, [R1+0x3858] ;  /* 0x0038580001147983 */ /* 0x001f280000300a00 */
[----:B--2---:R-:W-:Y:S01]  /*36c50*/  STL.64 [R1+0x3750], R6 ;  /* 0x0037500601007387 */ /* 0x004fe20000100a00 */
[----:B------:R-:W-:-:S05]  /*36c60*/  IMAD.MOV.U32 R8, RZ, RZ, R23 ;  /* 0x000000ffff087224 */ /* 0x000fca00078e0017 */
[----:B------:R0:W-:Y:S04]  /*36c70*/  STL [R1+0x36e0], R8 ;  /* 0x0036e00801007387 */ /* 0x0001e80000100800 */
[----:B------:R-:W-:Y:S04]  /*36c80*/  STL.64 [R1+0x37d0], R10 ;  /* 0x0037d00a01007387 */ /* 0x000fe80000100a00 */
[----:B0-----:R-:W2:Y:S04]  /*36c90*/  LDL.LU R8, [R1+0x140] ;  /* 0x0001400001087983 */ /* 0x001ea80000300800 */
[----:B------:R-:W2:Y:S01]  /*36ca0*/  LDL.LU R9, [R1+0x144] ;  /* 0x0001440001097983 */ /* 0x000ea20000300800 */
[----:B----4-:R-:W-:Y:S03]  /*36cb0*/  HMMA.16816.F32.BF16 R4, R16, R20, R24 ;  /* 0x000000141004723c */ /* 0x010fe60000041818 */
[----:B------:R-:W0:Y:S04]  /*36cc0*/  LDSM.16.MT88.4 R24, [R28+UR5+0x9080] ;  /* 0x009080051c18783b */ /* 0x000e280008004200 */
[----:B------:R-:W3:Y:S04]  /*36cd0*/  LDL.LU.64 R20, [R1+0x880] ;  /* 0x0008800001147983 */ /* 0x000ee80000300a00 */
[----:B------:R-:W3:Y:S08]  /*36ce0*/  LDL.LU.64 R22, [R1+0x888] ;  /* 0x0008880001167983 */ /* 0x000ef00000300a00 */
[----:B------:R-:W-:Y:S04]  /*36cf0*/  STL.64 [R1+0x870], R4 ;  /* 0x0008700401007387 */ /* 0x000fe80000100a00 */
[----:B------:R-:W-:Y:S04]  /*36d00*/  STL.64 [R1+0x878], R6 ;  /* 0x0008780601007387 */ /* 0x000fe80000100a00 */
[----:B0-----:R-:W-:Y:S04]  /*36d10*/  STL.64 [R1+0x36b0], R26 ;  /* 0x0036b01a01007387 */ /* 0x001fe80000100a00 */
[----:B------:R0:W-:Y:S02]  /*36d20*/  STL.64 [R1+0x36a8], R24 ;  /* 0x0036a81801007387 */ /* 0x0001e40000100a00 */
[----:B0-----:R-:W-:-:S02]  /*36d30*/  IMAD.MOV.U32 R24, RZ, RZ, R15 ;  /* 0x000000ffff187224 */ /* 0x001fc400078e000f */
[----:B------:R-:W-:Y:S01]  /*36d40*/  IMAD.MOV.U32 R25, RZ, RZ, R14 ;  /* 0x000000ffff197224 */ /* 0x000fe200078e000e */
[----:B------:R-:W4:Y:S04]  /*36d50*/  LDL.LU R15, [R1+0x3854] ;  /* 0x00385400010f7983 */ /* 0x000f280000300800 */
[----:B------:R-:W2:Y:S04]  /*36d60*/  LDL.LU R14, [R1+0x3850] ;  /* 0x00385000010e7983 */ /* 0x000ea80000300800 */
[----:B------:R-:W2:Y:S04]  /*36d70*/  LDL R26, [R1+0xd8] ;  /* 0x0000d800011a7983 */ /* 0x000ea80000100800 */
[----:B------:R-:W2:Y:S04]  /*36d80*/  LDL R27, [R1+0xdc] ;  /* 0x0000dc00011b7983 */ /* 0x000ea80000100800 */
[----:B--2---:R-:W-:Y:S04]  /*36d90*/  STL.64 [R1+0x37c0], R26 ;  /* 0x0037c01a01007387 */ /* 0x004fe80000100a00 */
[----:B------:R0:W-:Y:S04]  /*36da0*/  STL.64 [R1+0x37b8], R24 ;  /* 0x0037b81801007387 */ /* 0x0001e80000100a00 */
[----:B------:R-:W2:Y:S04]  /*36db0*/  LDL.LU R4, [R1+0x4f0] ;  /* 0x0004f00001047983 */ /* 0x000ea80000300800 */
[----:B------:R-:W2:Y:S04]  /*36dc0*/  LDL.LU R5, [R1+0x4f4] ;  /* 0x0004f40001057983 */ /* 0x000ea80000300800 */
[----:B------:R-:W2:Y:S04]  /*36dd0*/  LDL.LU R6, [R1+0x4f8] ;  /* 0x0004f80001067983 */ /* 0x000ea80000300800 */
[----:B------:R-:W2:Y:S04]  /*36de0*/  LDL.LU R7, [R1+0x4fc] ;  /* 0x0004fc0001077983 */ /* 0x000ea80000300800 */
[----:B0-----:R-:W3:Y:S04]  /*36df0*/  LDL.LU.64 R24, [R1+0x890] ;  /* 0x0008900001187983 */ /* 0x001ee80000300a00 */
[----:B------:R-:W3:Y:S04]  /*36e00*/  LDL.LU.64 R26, [R1+0x898] ;  /* 0x00089800011a7983 */ /* 0x000ee80000300a00 */
[----:B--2---:R0:W-:Y:S04]  /*36e10*/  STL.64 [R1+0x3760], R6 ;  /* 0x0037600601007387 */ /* 0x0041e80000100a00 */
[----:B------:R1:W-:Y:S04]  /*36e20*/  STL.64 [R1+0x3758], R4 ;  /* 0x0037580401007387 */ /* 0x0003e80000100a00 */
[----:B0-----:R-:W2:Y:S04]  /*36e30*/  LDL R6, [R1+0x8] ;  /* 0x0000080001067983 */ /* 0x001ea80000100800 */
[----:B------:R-:W2:Y:S04]  /*36e40*/  LDL R7, [R1+0xc] ;  /* 0x00000c0001077983 */ /* 0x000ea80000100800 */
[----:B--2---:R3:W-:Y:S04]  /*36e50*/  STL.64 [R1+0x3770], R6 ;  /* 0x0037700601007387 */ /* 0x0047e80000100a00 */
[----:B-1----:R-:W3:Y:S04]  /*36e60*/  LDL.LU R4, [R1+0x150] ;  /* 0x0001500001047983 */ /* 0x002ee80000300800 */
[----:B------:R-:W3:Y:S04]  /*36e70*/  LDL.LU R5, [R1+0x154] ;  /* 0x0001540001057983 */ /* 0x000ee80000300800 */
[----:B------:R-:W-:Y:S01]  /*36e80*/  STL [R1+0x31a0], R28 ;  /* 0x0031a01c01007387 */ /* 0x000fe20000100800 */
[----:B---3--:R-:W-:Y:S03]  /*36e90*/  HMMA.16816.F32.BF16 R4, R16, R4, R20 ;  /* 0x000000041004723c */ /* 0x008fe60000041814 */
[----:B------:R-:W2:Y:S04]  /*36ea0*/  LDL.LU.64 R22, [R1+0x3848] ;  /* 0x0038480001167983 */ /* 0x000ea80000300a00 */
[----:B------:R-:W3:-:S12]  /*36eb0*/  LDL.LU.64 R20, [R1+0x3840] ;  /* 0x0038400001147983 */ /* 0x000ed80000300a00 */
[----:B------:R-:W-:Y:S01]  /*36ec0*/  IMAD.MOV.U32 R13, RZ, RZ, R6 ;  /* 0x000000ffff0d7224 */ /* 0x000fe200078e0006 */
[----:B------:R0:W-:Y:S01]  /*36ed0*/  STL.64 [R1+0x880], R4 ;  /* 0x0008800401007387 */ /* 0x0001e20000100a00 */
[----:B------:R-:W-:-:S03]  /*36ee0*/  IMAD.MOV.U32 R12, RZ, RZ, R7 ;  /* 0x000000ffff0c7224 */ /* 0x000fc600078e0007 */
[----:B------:R-:W2:Y:S04]  /*36ef0*/  LDL R6, [R1+0x18] ;  /* 0x0000180001067983 */ /* 0x000ea80000100800 */
[----:B------:R-:W2:Y:S01]  /*36f00*/  LDL R7, [R1+0x1c] ;  /* 0x00001c0001077983 */ /* 0x000ea20000100800 */
[----:B------:R-:W-:Y:S01]  /*36f10*/  HMMA.16816.F32.BF16 R8, R16, R8, R24 ;  /* 0x000000081008723c */ /* 0x000fe20000041818 */
[----:B------:R-:W-:Y:S02]  /*36f20*/  IMAD.MOV.U32 R24, RZ, RZ, R0 ;  /* 0x000000ffff187224 */ /* 0x000fe400078e0000 */
[----:B------:R-:W-:Y:S01]  /*36f30*/  IMAD.MOV.U32 R25, RZ, RZ, R2 ;  /* 0x000000ffff197224 */ /* 0x000fe200078e0002 */
[----:B--2---:R-:W-:Y:S04]  /*36f40*/  STL.64 [R1+0x3788], R6 ;  /* 0x0037880601007387 */ /* 0x004fe80000100a00 */
[----:B0-----:R-:W2:Y:S04]  /*36f50*/  LDL.LU R4, [R1+0x130] ;  /* 0x0001300001047983 */ /* 0x001ea80000300800 */
[----:B------:R-:W2:Y:S04]  /*36f60*/  LDL.LU R5, [R1+0x134] ;  /* 0x0001340001057983 */ /* 0x000ea80000300800 */
[----:B------:R-:W-:Y:S04]  /*36f70*/  STL [R1+0x2f14], R12 ;  /* 0x002f140c01007387 */ /* 0x000fe80000100800 */
[----:B------:R-:W-:Y:S04]  /*36f80*/  STL [R1+0x2f10], R13 ;  /* 0x002f100d01007387 */ /* 0x000fe80000100800 */
[----:B------:R-:W2:Y:S04]  /*36f90*/  LDL.LU R0, [R1+0x383c] ;  /* 0x00383c0001007983 */ /* 0x000ea80000300800 */
[----:B------:R-:W-:Y:S04]  /*36fa0*/  STL.64 [R1+0x890], R8 ;  /* 0x0008900801007387 */ /* 0x000fe80000100a00 */
[----:B------:R-:W-:Y:S04]  /*36fb0*/  STL.64 [R1+0x898], R10 ;  /* 0x0008980a01007387 */ /* 0x000fe80000100a00 */
[----:B------:R-:W2:Y:S04]  /*36fc0*/  LDL.LU R2, [R1+0x3838] ;  /* 0x0038380001027983 */ /* 0x000ea80000300800 */
[----:B------:R0:W-:Y:S04]  /*36fd0*/  STL.64 [R1+0x37d8], R24 ;  /* 0x0037d81801007387 */ /* 0x0001e80000100a00 */
[----:B0-----:R-:W2:Y:S04]  /*36fe0*/  LDL.LU.64 R24, [R1+0x8a0] ;  /* 0x0008a00001187983 */ /* 0x001ea80000300a00 */
[----:B------:R-:W2:Y:S01]  /*36ff0*/  LDL.LU.64 R26, [R1+0x8a8] ;  /* 0x0008a800011a7983 */ /* 0x000ea20000300a00 */
[----:B------:R-:W-:-:S02]  /*37000*/  IMAD.MOV.U32 R8, RZ, RZ, R3 ;  /* 0x000000ffff087224 */ /* 0x000fc400078e0003 */
[----:B------:R-:W-:Y:S01]  /*37010*/  IMAD.MOV.U32 R9, RZ, RZ, R29 ;  /* 0x000000ffff097224 */ /* 0x000fe200078e001d */
[----:B------:R-:W3:Y:S04]  /*37020*/  LDL.LU R3, [R1+0x3834] ;  /* 0x0038340001037983 */ /* 0x000ee80000300800 */
[----:B------:R-:W3:Y:S04]  /*37030*/  LDL.LU R29, [R1+0x3830] ;  /* 0x00383000011d7983 */ /* 0x000ee80000300800 */
[----:B------:R0:W-:Y:S02]  /*37040*/  STL.64 [R1+0x37e0], R8 ;  /* 0x0037e00801007387 */ /* 0x0001e40000100a00 */
[----:B0-----:R-:W-:-:S02]  /*37050*/  IMAD.MOV.U32 R8, RZ, RZ, R14 ;  /* 0x000000ffff087224 */ /* 0x001fc400078e000e */
[----:B----4-:R-:W-:Y:S01]  /*37060*/  IMAD.MOV.U32 R9, RZ, RZ, R15 ;  /* 0x000000ffff097224 */ /* 0x010fe200078e000f */
[----:B------:R-:W4:Y:S04]  /*37070*/  LDL.LU R14, [R1+0x382c] ;  /* 0x00382c00010e7983 */ /* 0x000f280000300800 */
[----:B------:R-:W4:Y:S04]  /*37080*/  LDL.LU R15, [R1+0x3828] ;  /* 0x00382800010f7983 */ /* 0x000f280000300800 */
[----:B------:R0:W-:Y:S02]  /*37090*/  STL.64 [R1+0x37f8], R8 ;  /* 0x0037f80801007387 */ /* 0x0001e40000100a00 */
[----:B0-----:R-:W-:-:S02]  /*370a0*/  IMAD.MOV.U32 R8, RZ, RZ, R23 ;  /* 0x000000ffff087224 */ /* 0x001fc400078e0017 */
[----:B------:R-:W-:Y:S01]  /*370b0*/  IMAD.MOV.U32 R9, RZ, RZ, R22 ;  /* 0x000000ffff097224 */ /* 0x000fe200078e0016 */
[----:B--2---:R-:W-:-:S15]  /*370c0*/  HMMA.16816.F32.BF16 R4, R16, R4, R24 ;  /* 0x000000041004723c */ /* 0x004fde0000041818 */
[----:B------:R-:W-:-:S04]  /*370d0*/  NOP ;  /* 0x0000000000007918 */ /* 0x000fc80000000000 */
[----:B------:R-:W-:Y:S01]  /*370e0*/  STL.64 [R1+0x8a0], R4 ;  /* 0x0008a00401007387 */ /* 0x000fe20000100a00 */
[----:B------:R-:W-:Y:S02]  /*370f0*/  IMAD.MOV.U32 R12, RZ, RZ, R6 ;  /* 0x000000ffff0c7224 */ /* 0x000fe400078e0006 */
[----:B------:R-:W-:Y:S01]  /*37100*/  IMAD.MOV.U32 R13, RZ, RZ, R7 ;  /* 0x000000ffff0d7224 */ /* 0x000fe200078e0007 */
[----:B------:R-:W-:Y:S04]  /*37110*/  STL.64 [R1+0x3810], R8 ;  /* 0x0038100801007387 */ /* 0x000fe80000100a00 */
[----:B------:R-:W2:Y:S04]  /*37120*/  LDL.64 R6, [R1+0x28] ;  /* 0x0000280001067983 */ /* 0x000ea80000100a00 */
[----:B--2---:R-:W-:Y:S04]  /*37130*/  STL.64 [R1+0x37c8], R6 ;  /* 0x0037c80601007387 */ /* 0x004fe80000100a00 */
[----:B------:R0:W-:Y:S04]  /*37140*/  STL [R1+0x2f20], R12 ;  /* 0x002f200c01007387 */ /* 0x0001e80000100800 */
[----:B------:R1:W-:Y:S04]  /*37150*/  STL [R1+0x2f1c], R13 ;  /* 0x002f1c0d01007387 */ /* 0x0003e80000100800 */
[----:B----4-:R2:W-:Y:S04]  /*37160*/  STL.64 [R1+0x3768], R14 ;  /* 0x0037680e01007387 */ /* 0x0105e80000100a00 */
[----:B0-----:R-:W4:Y:S04]  /*37170*/  LDL.LU R12, [R1+0x500] ;  /* 0x00050000010c7983 */ /* 0x001f280000300800 */
[----:B-1----:R-:W4:Y:S04]  /*37180*/  LDL.LU R13, [R1+0x504] ;  /* 0x00050400010d7983 */ /* 0x002f280000300800 */
[----:B--2---:R-:W2:Y:S04]  /*37190*/  LDL.LU R14, [R1+0x508] ;  /* 0x00050800010e7983 */ /* 0x004ea80000300800 */
[----:B------:R-:W2:Y:S04]  /*371a0*/  LDL.LU R15, [R1+0x50c] ;  /* 0x00050c00010f7983 */ /* 0x000ea80000300800 */
[----:B------:R-:W2:Y:S04]  /*371b0*/  LDL.LU.64 R24, [R1+0x4b0] ;  /* 0x0004b00001187983 */ /* 0x000ea80000300a00 */
[----:B------:R-:W2:Y:S04]  /*371c0*/  LDL.LU.64 R26, [R1+0x4b8] ;  /* 0x0004b800011a7983 */ /* 0x000ea80000300a00 */
[----:B--2---:R-:W-:Y:S04]  /*371d0*/  STL.64 [R1+0x37f0], R26 ;  /* 0x0037f01a01007387 */ /* 0x004fe80000100a00 */
[----:B------:R0:W-:Y:S04]  /*371e0*/  STL.64 [R1+0x37e8], R24 ;  /* 0x0037e81801007387 */ /* 0x0001e80000100a00 */
[----:B0-----:R-:W2:Y:S04]  /*371f0*/  LDL.LU.64 R24, [R1+0x530] ;  /* 0x0005300001187983 */ /* 0x001ea80000300a00 */
[----:B------:R-:W2:Y:S04]  /*37200*/  LDL.LU.64 R26, [R1+0x538] ;  /* 0x00053800011a7983 */ /* 0x000ea80000300a00 */
[----:B--2---:R-:W-:Y:S04]  /*37210*/  STL.64 [R1+0x3808], R26 ;  /* 0x0038081a01007387 */ /* 0x004fe80000100a00 */
[----:B------:R0:W-:Y:S04]  /*37220*/  STL.64 [R1+0x3800], R24 ;  /* 0x0038001801007387 */ /* 0x0001e80000100a00 */
[----:B0-----:R-:W2:Y:S04]  /*37230*/  LDL.LU.64 R24, [R1+0x8b0] ;  /* 0x0008b00001187983 */ /* 0x001ea80000300a00 */
[----:B------:R-:W2:Y:S01]  /*37240*/  LDL.LU.64 R26, [R1+0x8b8] ;  /* 0x0008b800011a7983 */ /* 0x000ea20000300a00 */
[----:B---3--:R-:W-:-:S02]  /*37250*/  IMAD.MOV.U32 R8, RZ, RZ, R21 ;  /* 0x000000ffff087224 */ /* 0x008fc400078e0015 */
[----:B------:R-:W-:Y:S01]  /*37260*/  IMAD.MOV.U32 R9, RZ, RZ, R20 ;  /* 0x000000ffff097224 */ /* 0x000fe200078e0014 */
[----:B--2---:R-:W-:Y:S04]  /*37270*/  STL.64 [R1+0x3820], R26 ;  /* 0x0038201a01007387 */ /* 0x004fe80000100a00 */
[----:B------:R0:W-:Y:S04]  /*37280*/  STL.64 [R1+0x3818], R24 ;  /* 0x0038181801007387 */ /* 0x0001e80000100a00 */
[----:B0-----:R-:W2:Y:S04]  /*37290*/  LDL.LU.64 R24, [R1+0x8c0] ;  /* 0x0008c00001187983 */ /* 0x001ea80000300a00 */
[----:B------:R-:W2:Y:S04]  /*372a0*/  LDL.LU.64 R26, [R1+0x8c8] ;  /* 0x0008c800011a7983 */ /* 0x000ea80000300a00 */
[----:B------:R-:W3:Y:S04]  /*372b0*/  LDL.LU.64 R4, [R1+0x2b0] ;  /* 0x0002b00001047983 */ /* 0x000ee80000300a00 */
[----:B------:R-:W3:Y:S04]  /*372c0*/  LDL.LU.64 R6, [R1+0x2b8] ;  /* 0x0002b80001067983 */ /* 0x000ee80000300a00 */
[----:B------:R-:W3:Y:S04]  /*372d0*/  LDL.LU.64 R20, [R1+0x40] ;  /* 0x0000400001147983 */ /* 0x000ee80000300a00 */
[----:B------:R-:W3:Y:S04]  /*372e0*/  LDL.LU.64 R22, [R1+0x48] ;  /* 0x0000480001167983 */ /* 0x000ee80000300a00 */
[----:B------:R-:W-:Y:S04]  /*372f0*/  STL.64 [R1+0x3780], R14 ;  /* 0x0037800e01007387 */ /* 0x000fe80000100a00 */
[----:B----4-:R0:W-:Y:S04]  /*37300*/  STL.64 [R1+0x3778], R12 ;  /* 0x0037780c01007387 */ /* 0x0101e80000100a00 */
[----:B0-----:R-:W4:Y:S04]  /*37310*/  LDL.LU R12, [R1+0x510] ;  /* 0x00051000010c7983 */ /* 0x001f280000300800 */
[----:B------:R-:W4:Y:S04]  /*37320*/  LDL.LU R13, [R1+0x514] ;  /* 0x00051400010d7983 */ /* 0x000f280000300800 */
[----:B------:R-:W3:Y:S04]  /*37330*/  LDL.LU R14, [R1+0x518] ;  /* 0x00051800010e7983 */ /* 0x000ee80000300800 */
[----:B------:R-:W3:Y:S01]  /*37340*/  LDL.LU R15, [R1+0x51c] ;  /* 0x00051c00010f7983 */ /* 0x000ee20000300800 */
[C---:B--2---:R-:W-:Y:S03]  /*37350*/  HMMA.16816.F32.BF16 R8, R16.reuse, R8, R24 ;  /* 0x000000081008723c */ /* 0x044fe60000041818 */
[----:B---3--:R-:W-:Y:S04]  /*37360*/  STL.64 [R1+0x3798], R14 ;  /* 0x0037980e01007387 */ /* 0x008fe80000100a00 */
[----:B----4-:R0:W-:Y:S04]  /*37370*/  STL.64 [R1+0x3790], R12 ;  /* 0x0037900c01007387 */ /* 0x0101e80000100a00 */
[----:B0-----:R-:W2:Y:S04]  /*37380*/  LDL.LU R12, [R1+0x520] ;  /* 0x00052000010c7983 */ /* 0x001ea80000300800 */
[----:B------:R-:W2:Y:S04]  /*37390*/  LDL.LU R13, [R1+0x524] ;  /* 0x00052400010d7983 */ /* 0x000ea80000300800 */
[----:B------:R-:W2:Y:S04]  /*373a0*/  LDL.LU R14, [R1+0x528] ;  /* 0x00052800010e7983 */ /* 0x000ea80000300800 */
[----:B------:R-:W2:Y:S04]  /*373b0*/  LDL.LU R15, [R1+0x52c] ;  /* 0x00052c00010f7983 */ /* 0x000ea80000300800 */
[----:B------:R-:W3:Y:S04]  /*373c0*/  LDL.LU.64 R26, [R1+0x3820] ;  /* 0x00382000011a7983 */ /* 0x000ee80000300a00 */
[----:B------:R-:W3:Y:S04]  /*373d0*/  LDL.LU.64 R24, [R1+0x3818] ;  /* 0x0038180001187983 */ /* 0x000ee80000300a00 */
[----:B------:R0:W-:Y:S04]  /*373e0*/  STL.64 [R1+0xaa0], R8 ;  /* 0x000aa00801007387 */ /* 0x0001e80000100a00 */
[----:B------:R3:W-:Y:S04]  /*373f0*/  STL.64 [R1+0xaa8], R10 ;  /* 0x000aa80a01007387 */ /* 0x0007e80000100a00 */
[----:B0-----:R-:W3:Y:S02]  /*37400*/  LDL.LU.64 R8, [R1+0x3810] ;  /* 0x0038100001087983 */ /* 0x001ee40000300a00 */
[----:B---3--:R-:W-:Y:S02]  /*37410*/  HMMA.16816.F32.BF16 R8, R16, R8, R24 ;  /* 0x000000081008723c */ /* 0x008fe40000041818 */
[----:B------:R-:W3:Y:S04]  /*37420*/  LDL.LU.64 R26, [R1+0x3808] ;  /* 0x00380800011a7983 */ /* 0x000ee80000300a00 */
[----:B------:R-:W3:-:S13]  /*37430*/  LDL.LU.64 R24, [R1+0x3800] ;  /* 0x0038000001187983 */ /* 0x000eda0000300a00 */
        /* <DEDUP_REMOVED lines=10> */
[----:B------:R-:W3:-:S15]  /*374e0*/  LDL.LU.64 R24, [R1+0x37d8] ;  /* 0x0037d80001187983 */ /* 0x000ede0000300a00 */
[----:B------:R-:W-:Y:S02]  /*374f0*/  NOP ;  /* 0x0000000000007918 */ /* 0x000fe40000000000 */
[----:B------:R0:W-:Y:S04]  /*37500*/  STL.64 [R1+0xa70], R8 ;  /* 0x000a700801007387 */ /* 0x0001e80000100a00 */
[----:B------:R1:W-:Y:S01]  /*37510*/  STL [R1+0xa78], R10 ;  /* 0x000a780a01007387 */ /* 0x0003e20000100800 */
[----:B0-----:R-:W-:-:S03]  /*37520*/  IMAD.MOV.U32 R9, RZ, RZ, R11 ;  /* 0x000000ffff097224 */ /* 0x001fc600078e000b */
[----:B-1----:R-:W4:Y:S04]  /*37530*/  LDL.LU.64 R10, [R1+0x37d0] ;  /* 0x0037d000010a7983 */ /* 0x002f280000300a00 */
[----:B------:R-:W-:Y:S01]  /*37540*/  STL [R1+0x2f18], R9 ;  /* 0x002f180901007387 */ /* 0x000fe20000100800 */
[----:B---3--:R-:W-:Y:S03]  /*37550*/  HMMA.16816.F32.BF16 R24, R16, R24, R4 ;  /* 0x000000181018723c */ /* 0x008fe60000041804 */
[----:B------:R-:W3:-:S15]  /*37560*/  LDL.LU.64 R6, [R1+0x37c8] ;  /* 0x0037c80001067983 */ /* 0x000ede0000300a00 */
[----:B------:R-:W-:Y:S01]  /*37570*/  NOP ;  /* 0x0000000000007918 */ /* 0x000fe20000000000 */
[----:B------:R-:W-:Y:S04]  /*37580*/  STL.64 [R1+0xa60], R24 ;  /* 0x000a601801007387 */ /* 0x000fe80000100a00 */
[----:B------:R0:W-:Y:S04]  /*37590*/  STL.64 [R1+0xa68], R26 ;  /* 0x000a681a01007387 */ /* 0x0001e80000100a00 */
[----:B0-----:R-:W2:Y:S04]  /*375a0*/  LDL.LU.64 R26, [R1+0x37c0] ;  /* 0x0037c000011a7983 */ /* 0x001ea80000300a00 */
[----:B------:R-:W2:Y:S02]  /*375b0*/  LDL.LU.64 R24, [R1+0x37b8] ;  /* 0x0037b80001187983 */ /* 0x000ea40000300a00 */
[----:B--2---:R-:W-:Y:S02]  /*375c0*/  HMMA.16816.F32.BF16 R16, R16, R24, R20 ;  /* 0x000000181010723c */ /* 0x004fe40000041814 */
[----:B------:R-:W2:Y:S04]  /*375d0*/  LDL.LU.64 R22, [R1+0x37b0] ;  /* 0x0037b00001167983 */ /* 0x000ea80000300a00 */
[----:B------:R-:W2:Y:S01]  /*375e0*/  LDL.LU.64 R20, [R1+0x37a8] ;  /* 0x0037a80001147983 */ /* 0x000ea20000300a00 */
[----:B---3--:R-:W-:-:S12]  /*375f0*/  IMAD.MOV.U32 R8, RZ, RZ, R7 ;  /* 0x000000ffff087224 */ /* 0x008fd800078e0007 */
[----:B------:R0:W-:Y:S04]  /*37600*/  STL.64 [R1+0x8e0], R16 ;  /* 0x0008e01001007387 */ /* 0x0001e80000100a00 */
[----:B------:R4:W-:Y:S04]  /*37610*/  STL.64 [R1+0x8e8], R18 ;  /* 0x0008e81201007387 */ /* 0x0009e80000100a00 */
[----:B0-----:R-:W3:Y:S04]  /*37620*/  LDL.LU R16, [R1+0x4d0] ;  /* 0x0004d00001107983 */ /* 0x001ee80000300800 */
[----:B------:R-:W3:Y:S01]  /*37630*/  LDL.LU R17, [R1+0x4d4] ;  /* 0x0004d40001117983 */ /* 0x000ee20000300800 */
[----:B----4-:R-:W-:-:S02]  /*37640*/  IMAD.MOV.U32 R18, RZ, RZ, R10 ;  /* 0x000000ffff127224 */ /* 0x010fc400078e000a */
[----:B------:R-:W-:Y:S01]  /*37650*/  IMAD.MOV.U32 R19, RZ, RZ, R11 ;  /* 0x000000ffff137224 */ /* 0x000fe200078e000b */
[----:B------:R-:W4:Y:S04]  /*37660*/  LDL.LU R10, [R1+0x37a4] ;  /* 0x0037a400010a7983 */ /* 0x000f280000300800 */
[----:B------:R-:W4:Y:S04]  /*37670*/  LDL.LU R11, [R1+0x37a0] ;  /* 0x0037a000010b7983 */ /* 0x000f280000300800 */
[----:B------:R-:W-:Y:S01]  /*37680*/  STL.64 [R1+0x36c0], R26 ;  /* 0x0036c01a01007387 */ /* 0x000fe20000100a00 */
[----:B--2---:R-:W-:-:S15]  /*37690*/  HMMA.16816.F32.BF16 R12, R20, R6, R12 ;  /* 0x00000006140c723c */ /* 0x004fde000004180c */
[----:B------:R-:W-:-:S04]  /*376a0*/  NOP ;  /* 0x0000000000007918 */ /* 0x000fc80000000000 */
[----:B------:R-:W-:Y:S04]  /*376b0*/  STL.64 [R1+0x8c0], R12 ;  /* 0x0008c00c01007387 */ /* 0x000fe80000100a00 */
[----:B------:R0:W-:Y:S04]  /*376c0*/  STL.64 [R1+0x8c8], R14 ;  /* 0x0008c80e01007387 */ /* 0x0001e80000100a00 */
[----:B0-----:R-:W2:Y:S04]  /*376d0*/  LDL.LU.64 R14, [R1+0x3798] ;  /* 0x00379800010e7983 */ /* 0x001ea80000300a00 */
[----:B------:R-:W2:Y:S04]  /*376e0*/  LDL.LU.64 R12, [R1+0x3790] ;  /* 0x00379000010c7983 */ /* 0x000ea80000300a00 */
[----:B------:R-:W2:Y:S02]  /*376f0*/  LDL.LU.64 R6, [R1+0x3788] ;  /* 0x0037880001067983 */ /* 0x000ea40000300a00 */
[----:B--2---:R-:W-:Y:S02]  /*37700*/  HMMA.16816.F32.BF16 R4, R20, R6, R12 ;  /* 0x000000061404723c */ /* 0x004fe4000004180c */
[----:B------:R-:W2:Y:S04]  /*37710*/  LDL.LU.64 R14, [R1+0x3780] ;  /* 0x00378000010e7983 */ /* 0x000ea80000300a00 */
[----:B------:R-:W2:-:S13]  /*37720*/  LDL.LU.64 R12, [R1+0x3778] ;  /* 0x00377800010c7983 */ /* 0x000e9a0000300a00 */
[----:B------:R-:W-:Y:S04]  /*37730*/  STL.64 [R1+0x8b0], R4 ;  /* 0x0008b00401007387 */ /* 0x000fe80000100a00 */
        /* <DEDUP_REMOVED lines=8> */
[----:B------:R-:W2:Y:S01]  /*377c0*/  LDL.LU.64 R4, [R1+0x3758] ;  /* 0x0037580001047983 */ /* 0x000ea20000300a00 */
[----:B------:R-:W-:-:S02]  /*377d0*/  IMAD.MOV.U32 R24, RZ, RZ, R29 ;  /* 0x000000ffff187224 */ /* 0x000fc400078e001d */
[----:B------:R-:W-:Y:S02]  /*377e0*/  IMAD.MOV.U32 R25, RZ, RZ, R3 ;  /* 0x000000ffff197224 */ /* 0x000fe400078e0003 */
[----:B------:R-:W-:Y:S02]  /*377f0*/  IMAD.MOV.U32 R26, RZ, RZ, R2 ;  /* 0x000000ffff1a7224 */ /* 0x000fe400078e0002 */
[----:B------:R-:W-:-:S07]  /*37800*/  IMAD.MOV.U32 R27, RZ, RZ, R0 ;  /* 0x000000ffff1b7224 */ /* 0x000fce00078e0000 */
[----:B----4-:R-:W-:-:S15]  /*37810*/  HMMA.16816.F32.BF16 R24, R20, R10, R24 ;  /* 0x0000000a1418723c */ /* 0x010fde0000041818 */
[----:B------:R-:W-:-:S04]  /*37820*/  NOP ;  /* 0x0000000000007918 */ /* 0x000fc80000000000 */
[----:B------:R-:W-:Y:S02]  /*37830*/  IMAD.MOV.U32 R0, RZ, RZ, R27 ;  /* 0x000000ffff007224 */ /* 0x000fe400078e001b */
[----:B------:R-:W-:Y:S01]  /*37840*/  IMAD.MOV.U32 R2, RZ, RZ, R26 ;  /* 0x000000ffff027224 */ /* 0x000fe200078e001a */
[----:B--2---:R-:W-:-:S15]  /*37850*/  HMMA.16816.F32.BF16 R4, R20, R14, R4 ;  /* 0x0000000e1404723c */ /* 0x004fde0000041804 */
[----:B------:R-:W-:-:S04]  /*37860*/  NOP ;  /* 0x0000000000007918 */ /* 0x000fc80000000000 */
[----:B------:R-:W-:Y:S04]  /*37870*/  STL.64 [R1+0x520], R4 ;  /* 0x0005200401007387 */ /* 0x000fe80000100a00 */
[----:B------:R0:W-:Y:S04]  /*37880*/  STL.64 [R1+0x528], R6 ;  /* 0x0005280601007387 */ /* 0x0001e80000100a00 */
[----:B0-----:R-:W3:Y:S04]  /*37890*/  LDL.LU.64 R6, [R1+0x3750] ;  /* 0x0037500001067983 */ /* 0x001ee80000300a00 */
[----:B------:R-:W-:Y:S04]  /*378a0*/  STL.64 [R1+0x3718], R14 ;  /* 0x0037180e01007387 */ /* 0x000fe80000100a00 */
[----:B------:R-:W-:Y:S04]  /*378b0*/  STL.64 [R1+0x36e8], R10 ;  /* 0x0036e80a01007387 */ /* 0x000fe80000100a00 */
[----:B------:R3:W-:Y:S04]  /*378c0*/  STL [R1+0x36e4], R8 ;  /* 0x0036e40801007387 */ /* 0x0007e80000100800 */
[----:B------:R-:W-:Y:S04]  /*378d0*/  STL [R1+0x2e94], R0 ;  /* 0x002e940001007387 */ /* 0x000fe80000100800 */
[----:B------:R-:W-:Y:S04]  /*378e0*/  STL [R1+0x2e90], R2 ;  /* 0x002e900201007387 */ /* 0x000fe80000100800 */
[----:B------:R-:W2:Y:S01]  /*378f0*/  LDL.64 R26, [R1+0x108] ;  /* 0x00010800011a7983 */ /* 0x000ea20000100a00 */
[----:B------:R-:W-:-:S02]  /*37900*/  IMAD.MOV.U32 R3, RZ, RZ, R25 ;  /* 0x000000ffff037224 */ /* 0x000fc400078e0019 */
[----:B------:R-:W-:Y:S01]  /*37910*/  IMAD.MOV.U32 R29, RZ, RZ, R24 ;  /* 0x000000ffff1d7224 */ /* 0x000fe200078e0018 */
[----:B---3--:R-:W-:Y:S01]  /*37920*/  HMMA.16816.F32.BF16 R8, R20, R6, R16 ;  /* 0x000000061408723c */ /* 0x008fe20000041810 */
[----:B--2---:R-:W-:Y:S04]  /*37930*/  STL.64 [R1+0x36f0], R26 ;  /* 0x0036f01a01007387 */ /* 0x004fe80000100a00 */
[----:B------:R-:W-:Y:S04]  /*37940*/  STL [R1+0x2e8c], R3 ;  /* 0x002e8c0301007387 */ /* 0x000fe80000100800 */
[----:B------:R-:W-:Y:S04]  /*37950*/  STL [R1+0x2e88], R29 ;  /* 0x002e881d01007387 */ /* 0x000fe80000100800 */
[----:B------:R-:W2:Y:S06]  /*37960*/  LDL.LU R12, [R1+0x840] ;  /* 0x00084000010c7983 */ /* 0x000eac0000300800 */
[----:B------:R-:W-:Y:S04]  /*37970*/  STL.64 [R1+0x500], R8 ;  /* 0x0005000801007387 */ /* 0x000fe80000100a00 */
[----:B------:R-:W-:Y:S04]  /*37980*/  STL.64 [R1+0x508], R10 ;  /* 0x0005080a01007387 */ /* 0x000fe80000100a00 */
[----:B------:R-:W2:Y:S04]  /*37990*/  LDL.LU R13, [R1+0x844] ;  /* 0x00084400010d7983 */ /* 0x000ea80000300800 */
[----:B------:R-:W3:Y:S04]  /*379a0*/  LDL.LU R14, [R1+0x848] ;  /* 0x00084800010e7983 */ /* 0x000ee80000300800 */
[----:B------:R-:W3:Y:S04]  /*379b0*/  LDL.LU R15, [R1+0x84c] ;  /* 0x00084c00010f7983 */ /* 0x000ee80000300800 */
[----:B---3--:R0:W-:Y:S04]  /*379c0*/  STL.64 [R1+0x3728], R14 ;  /* 0x0037280e01007387 */ /* 0x0081e80000100a00 */
[----:B--2---:R-:W-:Y:S04]  /*379d0*/  STL.64 [R1+0x3720], R12 ;  /* 0x0037200c01007387 */ /* 0x004fe80000100a00 */
[----:B0-----:R-:W2:Y:S04]  /*379e0*/  LDL.64 R14, [R1+0x158] ;  /* 0x00015800010e7983 */ /* 0x001ea80000100a00 */
[----:B--2---:R0:W-:Y:S04]  /*379f0*/  STL.64 [R1+0x3738], R14 ;  /* 0x0037380e01007387 */ /* 0x0041e80000100a00 */
[----:B0-----:R-:W2:Y:S04]  /*37a00*/  LDL R14, [R1+0x38] ;  /* 0x00003800010e7983 */ /* 0x001ea80000100800 */
[----:B------:R-:W2:Y:S04]  /*37a10*/  LDL R15, [R1+0x3c] ;  /* 0x00003c00010f7983 */ /* 0x000ea80000100800 */
[----:B------:R-:W3:Y:S04]  /*37a20*/  LDL.LU R24, [R1+0x820] ;  /* 0x0008200001187983 */ /* 0x000ee80000300800 */
[----:B------:R-:W3:Y:S04]  /*37a30*/  LDL.LU R25, [R1+0x824] ;  /* 0x0008240001197983 */ /* 0x000ee80000300800 */
[----:B------:R-:W4:Y:S04]  /*37a40*/  LDL.LU R26, [R1+0x828] ;  /* 0x00082800011a7983 */ /* 0x000f280000300800 */
[----:B------:R-:W4:Y:S04]  /*37a50*/  LDL.LU R27, [R1+0x82c] ;  /* 0x00082c00011b7983 */ /* 0x000f280000300800 */
[----:B----4-:R0:W-:Y:S04]  /*37a60*/  STL.64 [R1+0x3700], R26 ;  /* 0x0037001a01007387 */ /* 0x0101e80000100a00 */
[----:B---3--:R-:W-:Y:S04]  /*37a70*/  STL.64 [R1+0x36f8], R24 ;  /* 0x0036f81801007387 */ /* 0x008fe80000100a00 */
[----:B0-----:R-:W3:Y:S04]  /*37a80*/  LDL.64 R26, [R1+0x138] ;  /* 0x00013800011a7983 */ /* 0x001ee80000100a00 */
[----:B---3--:R0:W-:Y:S04]  /*37a90*/  STL.64 [R1+0x3710], R26 ;  /* 0x0037101a01007387 */ /* 0x0081e80000100a00 */
[----:B0-----:R-:W3:Y:S04]  /*37aa0*/  LDL.64 R26, [R1+0x148] ;  /* 0x00014800011a7983 */ /* 0x001ee80000100a00 */
[----:B---3--:R0:W-:Y:S04]  /*37ab0*/  STL.64 [R1+0x3730], R26 ;  /* 0x0037301a01007387 */ /* 0x0081e80000100a00 */
[----:B------:R-:W3:Y:S04]  /*37ac0*/  LDL.LU R24, [R1+0x850] ;  /* 0x0008500001187983 */ /* 0x000ee80000300800 */
[----:B------:R-:W3:Y:S04]  /*37ad0*/  LDL.LU R25, [R1+0x854] ;  /* 0x0008540001197983 */ /* 0x000ee80000300800 */
[----:B0-----:R-:W4:Y:S04]  /*37ae0*/  LDL.LU R26, [R1+0x858] ;  /* 0x00085800011a7983 */ /* 0x001f280000300800 */
[----:B------:R-:W4:Y:S01]  /*37af0*/  LDL.LU R27, [R1+0x85c] ;  /* 0x00085c00011b7983 */ /* 0x000f220000300800 */
[----:B------:R-:W0:Y:S02]  /*37b00*/  S2R R5, SR_TID.X ;  /* 0x0000000000057919 */ /* 0x000e240000002100 */
[C---:B0-----:R-:W-:Y:S01]  /*37b10*/  LOP3.LUT R28, R5.reuse, 0x7, RZ, 0xc0, !PT ;  /* 0x00000007051c7812 */ /* 0x041fe200078ec0ff */
[----:B------:R-:W-:-:S02]  /*37b20*/  IMAD.SHL.U32 R4, R5, 0x80, RZ ;  /* 0x0000008005047824 */ /* 0x000fc400078e00ff */
[----:B------:R-:W-:Y:S02]  /*37b30*/  IMAD.SHL.U32 R5, R5, 0x2, RZ ;  /* 0x0000000205057824 */ /* 0x000fe400078e00ff */
[----:B------:R-:W-:Y:S01]  /*37b40*/  IMAD R28, R28, 0x110, RZ ;  /* 0x000001101c1c7824 */ /* 0x000fe200078e02ff */
[----:B----4-:R-:W-:Y:S04]  /*37b50*/  STL.64 [R1+0x3748], R26 ;  /* 0x0037481a01007387 */ /* 0x010fe80000100a00 */
[----:B---3--:R0:W-:Y:S04]  /*37b60*/  STL.64 [R1+0x3740], R24 ;  /* 0x0037401801007387 */ /* 0x0081e80000100a00 */
[----:B0-----:R-:W2:Y:S04]  /*37b70*/  LDL.LU R24, [R1+0x860] ;  /* 0x0008600001187983 */ /* 0x001ea80000300800 */
[----:B------:R-:W2:Y:S04]  /*37b80*/  LDL.LU R25, [R1+0x864] ;  /* 0x0008640001197983 */ /* 0x000ea80000300800 */
[----:B------:R-:W2:Y:S04]  /*37b90*/  LDL.LU R26, [R1+0x868] ;  /* 0x00086800011a7983 */ /* 0x000ea80000300800 */
[----:B------:R-:W2:Y:S04]  /*37ba0*/  LDL.LU R27, [R1+0x86c] ;  /* 0x00086c00011b7983 */ /* 0x000ea80000300800 */
[----:B------:R-:W3:Y:S01]  /*37bb0*/  LDL.64 R10, [R1+0x128] ;  /* 0x00012800010a7983 */ /* 0x000ee20000100a00 */
[----:B------:R-:W-:-:S04]  /*37bc0*/  LOP3.LUT R5, R28, 0x10, R5, 0x78, !PT ;  /* 0x000000101c057812 */ /* 0x000fc800078e7805 */
[----:B------:R-:W-:-:S04]  /*37bd0*/  LOP3.LUT R5, R5, 0x800, R4, 0xf8, !PT ;  /* 0x0000080005057812 */ /* 0x000fc800078ef804 */
[----:B------:R-:W-:-:S05]  /*37be0*/  LOP3.LUT R5, R5, 0x20, RZ, 0x3c, !PT ;  /* 0x0000002005057812 */ /* 0x000fca00078e3cff */
[----:B------:R-:W0:Y:S01]  /*37bf0*/  LDSM.16.MT88.4 R16, [R5+UR5+0x9000] ;  /* 0x009000050510783b */ /* 0x000e220008004200 */
[C---:B--2---:R-:W-:Y:S03]  /*37c00*/  HMMA.16816.F32.BF16 R12, R20.reuse, R14, R24 ;  /* 0x0000000e140c723c */ /* 0x044fe60000041818 */
[----:B---3--:R1:W-:Y:S04]  /*37c10*/  STL.64 [R1+0x3708], R10 ;  /* 0x0037080a01007387 */ /* 0x0083e80000100a00 */
[----:B------:R-:W2:Y:S04]  /*37c20*/  LDL.LU R8, [R1+0x830] ;  /* 0x0008300001087983 */ /* 0x000ea80000300800 */
[----:B------:R-:W2:Y:S04]  /*37c30*/  LDL.LU R9, [R1+0x834] ;  /* 0x0008340001097983 */ /* 0x000ea80000300800 */
[----:B-1----:R-:W2:Y:S04]  /*37c40*/  LDL.LU R10, [R1+0x838] ;  /* 0x00083800010a7983 */ /* 0x002ea80000300800 */
[----:B------:R-:W2:Y:S04]  /*37c50*/  LDL.LU R11, [R1+0x83c] ;  /* 0x00083c00010b7983 */ /* 0x000ea80000300800 */
[----:B------:R-:W-:Y:S04]  /*37c60*/  STL [R1+0x3634], R6 ;  /* 0x0036340601007387 */ /* 0x000fe80000100800 */
[----:B------:R-:W-:Y:S04]  /*37c70*/  STL [R1+0x3630], R7 ;  /* 0x0036300701007387 */ /* 0x000fe80000100800 */
[----:B------:R1:W-:Y:S04]  /*37c80*/  STL [R1+0x3638], R5 ;  /* 0x0036380501007387 */ /* 0x0003e80000100800 */
[----:B------:R-:W3:Y:S04]  /*37c90*/  LDL.LU R4, [R1+0x810] ;  /* 0x0008100001047983 */ /* 0x000ee80000300800 */
[----:B-1----:R-:W3:Y:S04]  /*37ca0*/  LDL.LU R5, [R1+0x814] ;  /* 0x0008140001057983 */ /* 0x002ee80000300800 */
[----:B------:R-:W3:Y:S04]  /*37cb0*/  LDL.LU R6, [R1+0x818] ;  /* 0x0008180001067983 */ /* 0x000ee80000300800 */
[----:B------:R-:W3:Y:S04]  /*37cc0*/  LDL.LU R7, [R1+0x81c] ;  /* 0x00081c0001077983 */ /* 0x000ee80000300800 */
[----:B0-----:R0:W-:Y:S04]  /*37cd0*/  STL.64 [R1+0x3570], R18 ;  /* 0x0035701201007387 */ /* 0x0011e80000100a00 */
[----:B------:R-:W-:Y:S04]  /*37ce0*/  STL.64 [R1+0x3568], R16 ;  /* 0x0035681001007387 */ /* 0x000fe80000100a00 */
[----:B0-----:R-:W4:Y:S04]  /*37cf0*/  LDL.64 R18, [R1+0xe8] ;  /* 0x0000e80001127983 */ /* 0x001f280000100a00 */
[----:B------:R-:W2:Y:S04]  /*37d00*/  LDL.LU.64 R26, [R1+0x3748] ;  /* 0x00374800011a7983 */ /* 0x000ea80000300a00 */
[----:B------:R-:W2:Y:S04]  /*37d10*/  LDL.LU.64 R24, [R1+0x3740] ;  /* 0x0037400001187983 */ /* 0x000ea80000300a00 */
[----:B------:R-:W-:Y:S04]  /*37d20*/  STL.64 [R1+0xa50], R12 ;  /* 0x000a500c01007387 */ /* 0x000fe80000100a00 */
[----:B------:R0:W-:Y:S04]  /*37d30*/  STL.64 [R1+0xa58], R14 ;  /* 0x000a580e01007387 */ /* 0x0001e80000100a00 */
[----:B0-----:R-:W2:Y:S02]  /*37d40*/  LDL.LU.64 R14, [R1+0x3738] ;  /* 0x00373800010e7983 */ /* 0x001ea40000300a00 */
        /* <DEDUP_REMOVED lines=8> */
[----:B------:R-:W2:Y:S02]  /*37dd0*/  LDL.LU.64 R12, [R1+0x3720] ;  /* 0x00372000010c7983 */ /* 0x000ea40000300a00 */
[----:B--2---:R-:W-:-:S15]  /*37de0*/  HMMA.16816.F32.BF16 R12, R20, R26, R12 ;  /* 0x0000001a140c723c */ /* 0x004fde000004180c */
[----:B------:R-:W-:-:S04]  /*37df0*/  NOP ;  /* 0x0000000000007918 */ /* 0x000fc80000000000 */
[----:B------:R-:W-:Y:S04]  /*37e00*/  STL.64 [R1+0xa30], R12 ;  /* 0x000a300c01007387 */ /* 0x000fe80000100a00 */
[----:B------:R0:W-:Y:S04]  /*37e10*/  STL.64 [R1+0xa38], R14 ;  /* 0x000a380e01007387 */ /* 0x0001e80000100a00 */
[----:B0-----:R-:W2:Y:S01]  /*37e20*/  LDL.LU.64 R14, [R1+0x3718] ;  /* 0x00371800010e7983 */ /* 0x001ea20000300a00 */
[----:B------:R-:W-:Y:S02]  /*37e30*/  IMAD.MOV.U32 R13, RZ, RZ, R26 ;  /* 0x000000ffff0d7224 */ /* 0x000fe400078e001a */
[----:B------:R-:W-:-:S02]  /*37e40*/  IMAD.MOV.U32 R12, RZ, RZ, R27 ;  /* 0x000000ffff0c7224 */ /* 0x000fc400078e001b */
[----:B------:R-:W3:Y:S04]  /*37e50*/  LDL.LU.64 R26, [R1+0x3710] ;  /* 0x00371000011a7983 */ /* 0x000ee80000300a00 */
[----:B--2---:R0:W-:Y:S04]  /*37e60*/  STL.64 [R1+0x3658], R14 ;  /* 0x0036580e01007387 */ /* 0x0041e80000100a00 */
[----:B------:R1:W-:Y:S04]  /*37e70*/  STL.64 [R1+0x3650], R12 ;  /* 0x0036500c01007387 */ /* 0x0003e80000100a00 */
[----:B0-----:R-:W2:Y:S01]  /*37e80*/  LDL.64 R14, [R1+0x8] ;  /* 0x00000800010e7983 */ /* 0x001ea20000100a00 */
[----:B---3--:R-:W-:Y:S01]  /*37e90*/  HMMA.16816.F32.BF16 R8, R20, R26, R8 ;  /* 0x0000001a1408723c */ /* 0x008fe20000041808 */
[----:B------:R-:W-:-:S02]  /*37ea0*/  IMAD.MOV.U32 R17, RZ, RZ, R26 ;  /* 0x000000ffff117224 */ /* 0x000fc400078e001a */
[----:B------:R-:W-:Y:S01]  /*37eb0*/  IMAD.MOV.U32 R16, RZ, RZ, R27 ;  /* 0x000000ffff107224 */ /* 0x000fe200078e001b */
[----:B--2---:R0:W-:Y:S04]  /*37ec0*/  STL.64 [R1+0x36d8], R14 ;  /* 0x0036d80e01007387 */ /* 0x0041e80000100a00 */
[----:B-1----:R-:W2:Y:S04]  /*37ed0*/  LDL.LU R12, [R1+0x800] ;  /* 0x00080000010c7983 */ /* 0x002ea80000300800 */
[----:B------:R-:W2:Y:S04]  /*37ee0*/  LDL.LU R13, [R1+0x804] ;  /* 0x00080400010d7983 */ /* 0x000ea80000300800 */
[----:B0-----:R-:W2:Y:S04]  /*37ef0*/  LDL.LU R14, [R1+0x808] ;  /* 0x00080800010e7983 */ /* 0x001ea80000300800 */
[----:B------:R-:W2:Y:S04]  /*37f00*/  LDL.LU R15, [R1+0x80c] ;  /* 0x00080c00010f7983 */ /* 0x000ea80000300800 */
[----:B------:R-:W-:Y:S04]  /*37f10*/  STL.64 [R1+0xa20], R8 ;  /* 0x000a200801007387 */ /* 0x000fe80000100a00 */
[----:B------:R0:W-:Y:S04]  /*37f20*/  STL.64 [R1+0xa28], R10 ;  /* 0x000a280a01007387 */ /* 0x0001e80000100a00 */
[----:B0-----:R-:W3:Y:S04]  /*37f30*/  LDL.LU.64 R10, [R1+0x3708] ;  /* 0x00370800010a7983 */ /* 0x001ee80000300a00 */
[----:B------:R-:W3:Y:S04]  /*37f40*/  LDL.LU.64 R26, [R1+0x3700] ;  /* 0x00370000011a7983 */ /* 0x000ee80000300a00 */
[----:B------:R-:W3:Y:S04]  /*37f50*/  LDL.LU.64 R24, [R1+0x36f8] ;  /* 0x0036f80001187983 */ /* 0x000ee80000300a00 */
[----:B----4-:R0:W-:Y:S04]  /*37f60*/  STL.64 [R1+0x36d0], R18 ;  /* 0x0036d01201007387 */ /* 0x0101e80000100a00 */
[----:B------:R-:W-:Y:S04]  /*37f70*/  STL.64 [R1+0x36c8], R16 ;  /* 0x0036c81001007387 */ /* 0x000fe80000100a00 */
[----:B0-----:R-:W4:Y:S01]  /*37f80*/  LDL.64 R18, [R1+0x118] ;  /* 0x0001180001127983 */ /* 0x001f220000100a00 */
[----:B---3--:R-:W-:-:S15]  /*37f90*/  HMMA.16816.F32.BF16 R24, R20, R10, R24 ;  /* 0x0000000a1418723c */ /* 0x008fde0000041818 */
[----:B------:R-:W-:-:S04]  /*37fa0*/  NOP ;  /* 0x0000000000007918 */ /* 0x000fc80000000000 */
[----:B------:R-:W-:Y:S04]  /*37fb0*/  STL.64 [R1+0xa10], R24 ;  /* 0x000a101801007387 */ /* 0x000fe80000100a00 */
[----:B------:R0:W-:Y:S04]  /*37fc0*/  STL.64 [R1+0xa18], R26 ;  /* 0x000a181a01007387 */ /* 0x0001e80000100a00 */
[----:B0-----:R-:W2:Y:S01]  /*37fd0*/  LDL.LU.64 R26, [R1+0x36f0] ;  /* 0x0036f000011a7983 */ /* 0x001ea20000300a00 */
[----:B----4-:R-:W-:Y:S01]  /*37fe0*/  HMMA.16816.F32.BF16 R4, R20, R18, R4 ;  /* 0x000000121404723c */ /* 0x010fe20000041804 */
[----:B------:R-:W-:-:S02]  /*37ff0*/  IMAD.MOV.U32 R29, RZ, RZ, R10 ;  /* 0x000000ffff1d7224 */ /* 0x000fc400078e000a */
[----:B------:R-:W-:Y:S02]  /*38000*/  IMAD.MOV.U32 R28, RZ, RZ, R11 ;  /* 0x000000ffff1c7224 */ /* 0x000fe400078e000b */
[----:B------:R-:W3:Y:S04]  /*38010*/  LDL.LU.64 R10, [R1+0x36e8] ;  /* 0x0036e800010a7983 */ /* 0x000ee80000300a00 */
[----:B------:R-:W4:Y:S10]  /*38020*/  LDL.LU R8, [R1+0x36e4] ;  /* 0x0036e40001087983 */ /* 0x000f340000300800 */
[----:B------:R-:W-:Y:S04]  /*38030*/  STL.64 [R1+0xa00], R4 ;  /* 0x000a000401007387 */ /* 0x000fe80000100a00 */
[----:B------:R0:W-:Y:S02]  /*38040*/  STL.64 [R1+0xa08], R6 ;  /* 0x000a080601007387 */ /* 0x0001e40000100a00 */
[----:B0-----:R-:W-:-:S02]  /*38050*/  IMAD.MOV.U32 R6, RZ, RZ, R18 ;  /* 0x000000ffff067224 */ /* 0x001fc400078e0012 */
[----:B------:R-:W-:Y:S01]  /*38060*/  IMAD.MOV.U32 R7, RZ, RZ, R19 ;  /* 0x000000ffff077224 */ /* 0x000fe200078e0013 */
[----:B--2---:R-:W-:Y:S01]  /*38070*/  HMMA.16816.F32.BF16 R12, R20, R26, R12 ;  /* 0x0000001a140c723c */ /* 0x004fe2000004180c */
[----:B------:R-:W-:-:S15]  /*38080*/  IMAD.MOV.U32 R5, RZ, RZ, R26 ;  /* 0x000000ffff057224 */ /* 0x000fde00078e001a */
[----:B------:R-:W-:-:S03]  /*38090*/  NOP ;  /* 0x0000000000007918 */ /* 0x000fc60000000000 */
[----:B------:R-:W-:Y:S04]  /*380a0*/  STL.64 [R1+0x860], R12 ;  /* 0x0008600c01007387 */ /* 0x000fe80000100a00 */
[----:B------:R-:W-:Y:S04]  /*380b0*/  STL.64 [R1+0x868], R14 ;  /* 0x0008680e01007387 */ /* 0x000fe80000100a00 */
[----:B------:R-:W-:Y:S04]  /*380c0*/  STL.64 [R1+0x3668], R6 ;  /* 0x0036680601007387 */ /* 0x000fe80000100a00 */
[----:B------:R0:W-:Y:S04]  /*380d0*/  STL [R1+0x3660], R5 ;  /* 0x0036600501007387 */ /* 0x0001e80000100800 */
[----:B------:R-:W2:Y:S04]  /*380e0*/  LDL.LU R4, [R1+0x290] ;  /* 0x0002900001047983 */ /* 0x000ea80000300800 */
[----:B0-----:R-:W2:Y:S04]  /*380f0*/  LDL.LU R5, [R1+0x294] ;  /* 0x0002940001057983 */ /* 0x001ea80000300800 */
[----:B------:R-:W2:Y:S04]  /*38100*/  LDL.LU R6, [R1+0x298] ;  /* 0x0002980001067983 */ /* 0x000ea80000300800 */
[----:B------:R-:W2:Y:S04]  /*38110*/  LDL.LU R7, [R1+0x29c] ;  /* 0x00029c0001077983 */ /* 0x000ea80000300800 */
[----:B------:R-:W3:Y:S04]  /*38120*/  LDL.LU R24, [R1+0x7e0] ;  /* 0x0007e00001187983 */ /* 0x000ee80000300800 */
[----:B------:R-:W3:Y:S01]  /*38130*/  LDL.LU R25, [R1+0x7e4] ;  /* 0x0007e40001197983 */ /* 0x000ee20000300800 */
[----:B------:R-:W-:-:S03]  /*38140*/  IMAD.MOV.U32 R9, RZ, RZ, R27 ;  /* 0x000000ffff097224 */ /* 0x000fc600078e001b */
[----:B------:R-:W3:Y:S04]  /*38150*/  LDL.LU R26, [R1+0x7e8] ;  /* 0x0007e800011a7983 */ /* 0x000ee80000300800 */
[----:B------:R-:W3:Y:S04]  /*38160*/  LDL.LU R27, [R1+0x7ec] ;  /* 0x0007ec00011b7983 */ /* 0x000ee80000300800 */
[----:B------:R-:W3:Y:S04]  /*38170*/  LDL.LU R12, [R1+0x7f0] ;  /* 0x0007f000010c7983 */ /* 0x000ee80000300800 */
[----:B------:R-:W3:Y:S04]  /*38180*/  LDL.LU R13, [R1+0x7f4] ;  /* 0x0007f400010d7983 */ /* 0x000ee80000300800 */
[----:B------:R-:W3:Y:S04]  /*38190*/  LDL.LU R14, [R1+0x7f8] ;  /* 0x0007f800010e7983 */ /* 0x000ee80000300800 */
[----:B------:R-:W3:Y:S04]  /*381a0*/  LDL.LU R15, [R1+0x7fc] ;  /* 0x0007fc00010f7983 */ /* 0x000ee80000300800 */
[----:B------:R-:W3:Y:S04]  /*381b0*/  LDL.64 R18, [R1+0xf8] ;  /* 0x0000f80001127983 */ /* 0x000ee80000100a00 */
[----:B--2---:R0:W-:Y:S04]  /*381c0*/  STL.64 [R1+0x3678], R6 ;  /* 0x0036780601007387 */ /* 0x0041e80000100a00 */
[----:B------:R-:W-:Y:S04]  /*381d0*/  STL.64 [R1+0x3670], R4 ;  /* 0x0036700401007387 */ /* 0x000fe80000100a00 */
[----:B0-----:R-:W2:Y:S04]  /*381e0*/  LDL R6, [R1+0x18] ;  /* 0x0000180001067983 */ /* 0x001ea80000100800 */
[----:B------:R-:W2:Y:S04]  /*381f0*/  LDL R7, [R1+0x1c] ;  /* 0x00001c0001077983 */ /* 0x000ea80000100800 */
[----:B--2---:R0:W-:Y:S04]  /*38200*/  STL.64 [R1+0x3690], R6 ;  /* 0x0036900601007387 */ /* 0x0041e80000100a00 */
[----:B0-----:R-:W2:Y:S01]  /*38210*/  LDL R6, [R1+0x28] ;  /* 0x0000280001067983 */ /* 0x001ea20000100800 */
[----:B----4-:R-:W-:-:S03]  /*38220*/  IMAD.MOV.U32 R7, RZ, RZ, R8 ;  /* 0x000000ffff077224 */ /* 0x010fc600078e0008 */
[----:B------:R-:W4:Y:S04]  /*38230*/  LDL.LU R8, [R1+0x36e0] ;  /* 0x0036e00001087983 */ /* 0x000f280000300800 */
[----:B--2---:R0:W-:Y:S04]  /*38240*/  STL.64 [R1+0x36b8], R6 ;  /* 0x0036b80601007387 */ /* 0x0041e80000100a00 */
[----:B------:R-:W2:Y:S04]  /*38250*/  LDL.LU R4, [R1+0x4c0] ;  /* 0x0004c00001047983 */ /* 0x000ea80000300800 */
[----:B------:R-:W2:Y:S04]  /*38260*/  LDL.LU R5, [R1+0x4c4] ;  /* 0x0004c40001057983 */ /* 0x000ea80000300800 */
[----:B0-----:R-:W2:Y:S04]  /*38270*/  LDL.LU R6, [R1+0x4c8] ;  /* 0x0004c80001067983 */ /* 0x001ea80000300800 */
[----:B------:R-:W2:Y:S04]  /*38280*/  LDL.LU R7, [R1+0x4cc] ;  /* 0x0004cc0001077983 */ /* 0x000ea80000300800 */
[----:B---3--:R-:W-:Y:S04]  /*38290*/  STL.64 [R1+0x3648], R10 ;  /* 0x0036480a01007387 */ /* 0x008fe80000100a00 */
[----:B----4-:R0:W-:Y:S04]  /*382a0*/  STL.64 [R1+0x3640], R8 ;  /* 0x0036400801007387 */ /* 0x0101e80000100a00 */
[----:B0-----:R-:W3:Y:S04]  /*382b0*/  LDL.LU R8, [R1+0x280] ;  /* 0x0002800001087983 */ /* 0x001ee80000300800 */
[----:B------:R-:W3:Y:S04]  /*382c0*/  LDL.LU R9, [R1+0x284] ;  /* 0x0002840001097983 */ /* 0x000ee80000300800 */
[----:B------:R-:W4:Y:S04]  /*382d0*/  LDL.LU R10, [R1+0x288] ;  /* 0x00028800010a7983 */ /* 0x000f280000300800 */
[----:B------:R-:W4:Y:S01]  /*382e0*/  LDL.LU R11, [R1+0x28c] ;  /* 0x00028c00010b7983 */ /* 0x000f220000300800 */
[----:B------:R-:W-:Y:S03]  /*382f0*/  HMMA.16816.F32.BF16 R12, R20, R18, R12 ;  /* 0x00000012140c723c */ /* 0x000fe6000004180c */
[----:B----4-:R-:W-:Y:S04]  /*38300*/  STL.64 [R1+0x3688], R10 ;  /* 0x0036880a01007387 */ /* 0x010fe80000100a00 */
[----:B---3--:R0:W-:Y:S04]  /*38310*/  STL.64 [R1+0x3680], R8 ;  /* 0x0036800801007387 */ /* 0x0081e80000100a00 */
[----:B0-----:R-:W3:Y:S04]  /*38320*/  LDL.LU R8, [R1+0x2a0] ;  /* 0x0002a00001087983 */ /* 0x001ee80000300800 */
[----:B------:R-:W3:Y:S04]  /*38330*/  LDL.LU R9, [R1+0x2a4] ;  /* 0x0002a40001097983 */ /* 0x000ee80000300800 */
[----:B------:R-:W4:Y:S04]  /*38340*/  LDL.LU R10, [R1+0x2a8] ;  /* 0x0002a800010a7983 */ /* 0x000f280000300800 */
[----:B------:R-:W4:Y:S01]  /*38350*/  LDL.LU R11, [R1+0x2ac] ;  /* 0x0002ac00010b7983 */ /* 0x000f220000300800 */
[----:B------:R-:W-:-:S03]  /*38360*/  IMAD.MOV.U32 R3, RZ, RZ, R19 ;  /* 0x000000ffff037224 */ /* 0x000fc600078e0013 */
[----:B----4-:R-:W-:Y:S04]  /*38370*/  STL.64 [R1+0x36a0], R10 ;  /* 0x0036a00a01007387 */ /* 0x010fe80000100a00 */
[----:B---3--:R0:W-:Y:S04]  /*38380*/  STL.64 [R1+0x3698], R8 ;  /* 0x0036980801007387 */ /* 0x0081e80000100a00 */
[----:B0-----:R-:W3:Y:S04]  /*38390*/  LDL.LU R8, [R1+0x2c0] ;  /* 0x0002c00001087983 */ /* 0x001ee80000300800 */
[----:B------:R-:W3:Y:S04]  /*383a0*/  LDL.LU R9, [R1+0x2c4] ;  /* 0x0002c40001097983 */ /* 0x000ee80000300800 */
[----:B------:R-:W3:Y:S04]  /*383b0*/  LDL.LU R10, [R1+0x2c8] ;  /* 0x0002c800010a7983 */ /* 0x000ee80000300800 */
[----:B------:R-:W3:Y:S04]  /*383c0*/  LDL.LU R11, [R1+0x2cc] ;  /* 0x0002cc00010b7983 */ /* 0x000ee80000300800 */
[----:B------:R0:W-:Y:S04]  /*383d0*/  STL.64 [R1+0x850], R12 ;  /* 0x0008500c01007387 */ /* 0x0001e80000100a00 */
[----:B------:R1:W-:Y:S01]  /*383e0*/  STL.64 [R1+0x858], R14 ;  /* 0x0008580e01007387 */ /* 0x0003e20000100a00 */
[----:B0-----:R-:W-:-:S03]  /*383f0*/  IMAD.MOV.U32 R12, RZ, RZ, R18 ;  /* 0x000000ffff0c7224 */ /* 0x001fc600078e0012 */
[----:B-1----:R-:W4:Y:S04]  /*38400*/  LDL.LU.64 R14, [R1+0x36d8] ;  /* 0x0036d800010e7983 */ /* 0x002f280000300a00 */
[----:B------:R-:W2:Y:S04]  /*38410*/  LDL.LU.64 R18, [R1+0x36d0] ;  /* 0x0036d00001127983 */ /* 0x000ea80000300a00 */
[----:B------:R-:W3:Y:S01]  /*38420*/  LDL.LU.64 R16, [R1+0x36c8] ;  /* 0x0036c80001107983 */ /* 0x000ee20000300a00 */
[----:B--2---:R-:W-:-:S15]  /*38430*/  HMMA.16816.F32.BF16 R24, R20, R18, R24 ;  /* 0x000000121418723c */ /* 0x004fde0000041818 */
[----:B------:R-:W-:-:S04]  /*38440*/  NOP ;  /* 0x0000000000007918 */ /* 0x000fc80000000000 */
[----:B------:R-:W-:Y:S04]  /*38450*/  STL.64 [R1+0x840], R24 ;  /* 0x0008401801007387 */ /* 0x000fe80000100a00 */
[----:B------:R0:W-:Y:S04]  /*38460*/  STL.64 [R1+0x848], R26 ;  /* 0x0008481a01007387 */ /* 0x0001e80000100a00 */
[----:B0-----:R-:W2:Y:S04]  /*38470*/  LDL.LU.64 R26, [R1+0x36c0] ;  /* 0x0036c000011a7983 */ /* 0x001ea80000300a00 */
[----:B------:R-:W-:Y:S01]  /*38480*/  STL.64 [R1+0x3578], R18 ;  /* 0x0035781201007387 */ /* 0x000fe20000100a00 */
[----:B--2---:R-:W-:Y:S03]  /*38490*/  HMMA.16816.F32.BF16 R20, R20, R26, R4 ;  /* 0x0000001a1414723c */ /* 0x004fe60000041804 */
[----:B------:R-:W3:Y:S04]  /*384a0*/  LDL.LU.64 R6, [R1+0x36b8] ;  /* 0x0036b80001067983 */ /* 0x000ee80000300a00 */
[----:B------:R-:W3:Y:S04]  /*384b0*/  LDL.LU.64 R26, [R1+0x36b0] ;  /* 0x0036b000011a7983 */ /* 0x000ee80000300a00 */
[----:B------:R-:W3:Y:S08]  /*384c0*/  LDL.LU.64 R24, [R1+0x36a8] ;  /* 0x0036a80001187983 */ /* 0x000ef00000300a00 */
[----:B------:R0:W-:Y:S04]  /*384d0*/  STL.64 [R1+0x4f0], R20 ;  /* 0x0004f01401007387 */ /* 0x0001e80000100a00 */
[----:B------:R1:W-:Y:S04]  /*384e0*/  STL.64 [R1+0x4f8], R22 ;  /* 0x0004f81601007387 */ /* 0x0003e80000100a00 */
[----:B0-----:R-:W2:Y:S04]  /*384f0*/  LDL.LU R20, [R1+0x270] ;  /* 0x0002700001147983 */ /* 0x001ea80000300800 */
[----:B------:R-:W2:Y:S04]  /*38500*/  LDL.LU R21, [R1+0x274] ;  /* 0x0002740001157983 */ /* 0x000ea80000300800 */
[----:B-1----:R-:W2:Y:S04]  /*38510*/  LDL.LU R22, [R1+0x278] ;  /* 0x0002780001167983 */ /* 0x002ea80000300800 */
[----:B------:R-:W2:Y:S01]  /*38520*/  LDL.LU R23, [R1+0x27c] ;  /* 0x00027c0001177983 */ /* 0x000ea20000300800 */
[----:B---3--:R-:W-:Y:S03]  /*38530*/  HMMA.16816.F32.BF16 R4, R24, R6, R8 ;  /* 0x000000061804723c */ /* 0x008fe60000041808 */
[----:B------:R-:W3:Y:S04]  /*38540*/  LDL.LU.64 R10, [R1+0x36a0] ;  /* 0x0036a000010a7983 */ /* 0x000ee80000300a00 */
[----:B------:R-:W3:-:S12]  /*38550*/  LDL.LU.64 R8, [R1+0x3698] ;  /* 0x0036980001087983 */ /* 0x000ed80000300a00 */
[----:B------:R-:W-:Y:S04]  /*38560*/  STL.64 [R1+0x2c0], R4 ;  /* 0x0002c00401007387 */ /* 0x000fe80000100a00 */
[----:B------:R0:W-:Y:S04]  /*38570*/  STL.64 [R1+0x2c8], R6 ;  /* 0x0002c80601007387 */ /* 0x0001e80000100a00 */
[----:B0-----:R-:W3:Y:S02]  /*38580*/  LDL.LU.64 R6, [R1+0x3690] ;  /* 0x0036900001067983 */ /* 0x001ee40000300a00 */
[----:B---3--:R-:W-:Y:S02]  /*38590*/  HMMA.16816.F32.BF16 R4, R24, R6, R8 ;  /* 0x000000061804723c */ /* 0x008fe40000041808 */
[----:B------:R-:W3:Y:S04]  /*385a0*/  LDL.LU.64 R10, [R1+0x3688] ;  /* 0x00368800010a7983 */ /* 0x000ee80000300a00 */
[----:B------:R-:W3:-:S13]  /*385b0*/  LDL.LU.64 R8, [R1+0x3680] ;  /* 0x0036800001087983 */ /* 0x000eda0000300a00 */
[----:B------:R-:W-:Y:S04]  /*385c0*/  STL.64 [R1+0x2b0], R4 ;  /* 0x0002b00401007387 */ /* 0x000fe80000100a00 */
[----:B------:R0:W-:Y:S04]  /*385d0*/  STL.64 [R1+0x2b8], R6 ;  /* 0x0002b80601007387 */ /* 0x0001e80000100a00 */
[----:B0-----:R-:W2:Y:S04]  /*385e0*/  LDL.LU.64 R6, [R1+0x3678] ;  /* 0x0036780001067983 */ /* 0x001ea80000300a00 */
[----:B------:R-:W2:Y:S01]  /*385f0*/  LDL.LU.64 R4, [R1+0x3670] ;  /* 0x0036700001047983 */ /* 0x000ea20000300a00 */
[----:B------:R-:W-:-:S02]  /*38600*/  IMAD.MOV.U32 R18, RZ, RZ, R12 ;  /* 0x000000ffff127224 */ /* 0x000fc400078e000c */
[----:B------:R-:W-:Y:S02]  /*38610*/  IMAD.MOV.U32 R19, RZ, RZ, R3 ;  /* 0x000000ffff137224 */ /* 0x000fe400078e0003 */
[----:B----4-:R-:W-:-:S03]  /*38620*/  IMAD.MOV.U32 R3, RZ, RZ, R15 ;  /* 0x000000ffff037224 */ /* 0x010fc600078e000f */
[----:B------:R-:W-:Y:S01]  /*38630*/  STL.64 [R1+0x3590], R18 ;  /* 0x0035901201007387 */ /* 0x000fe20000100a00 */
[----:B--2---:R-:W-:-:S15]  /*38640*/  HMMA.16816.F32.BF16 R4, R24, R14, R4 ;  /* 0x0000000e1804723c */ /* 0x004fde0000041804 */
[----:B------:R-:W-:-:S04]  /*38650*/  NOP ;  /* 0x0000000000007918 */ /* 0x000fc80000000000 */
[----:B------:R0:W-:Y:S04]  /*38660*/  STL.64 [R1+0x2a0], R4 ;  /* 0x0002a00401007387 */ /* 0x0001e80000100a00 */
[----:B------:R1:W-:Y:S01]  /*38670*/  STL.64 [R1+0x2a8], R6 ;  /* 0x0002a80601007387 */ /* 0x0003e20000100a00 */
[----:B0-----:R-:W-:-:S03]  /*38680*/  IMAD.MOV.U32 R4, RZ, RZ, R14 ;  /* 0x000000ffff047224 */ /* 0x001fc600078e000e */
[----:B-1----:R-:W2:Y:S04]  /*38690*/  LDL.LU.64 R6, [R1+0x3668] ;  /* 0x0036680001067983 */ /* 0x002ea80000300a00 */
[----:B------:R-:W4:Y:S04]  /*386a0*/  LDL.LU R5, [R1+0x3660] ;  /* 0x0036600001057983 */ /* 0x000f280000300800 */
[----:B------:R-:W3:Y:S04]  /*386b0*/  LDL.LU.64 R14, [R1+0x3658] ;  /* 0x00365800010e7983 */ /* 0x000ee80000300a00 */
[----:B------:R-:W2:Y:S01]  /*386c0*/  LDL.LU.64 R12, [R1+0x3650] ;  /* 0x00365000010c7983 */ /* 0x000ea20000300a00 */
[----:B---3--:R-:W-:-:S15]  /*386d0*/  HMMA.16816.F32.BF16 R8, R24, R14, R8 ;  /* 0x0000000e1808723c */ /* 0x008fde0000041808 */
[----:B------:R-:W-:-:S04]  /*386e0*/  NOP ;  /* 0x0000000000007918 */ /* 0x000fc80000000000 */
[----:B------:R-:W-:Y:S04]  /*386f0*/  STL.64 [R1+0x290], R8 ;  /* 0x0002900801007387 */ /* 0x000fe80000100a00 */
[----:B------:R0:W-:Y:S04]  /*38700*/  STL.64 [R1+0x298], R10 ;  /* 0x0002980a01007387 */ /* 0x0001e80000100a00 */
[----:B0-----:R-:W3:Y:S04]  /*38710*/  LDL.LU.64 R10, [R1+0x3648] ;  /* 0x00364800010a7983 */ /* 0x001ee80000300a00 */
[----:B------:R-:W2:Y:S01]  /*38720*/  LDL.LU.64 R8, [R1+0x3640] ;  /* 0x0036400001087983 */ /* 0x000ea20000300a00 */
[----:B----4-:R-:W-:-:S03]  /*38730*/  IMAD.MOV.U32 R18, RZ, RZ, R5 ;  /* 0x000000ffff127224 */ /* 0x010fc600078e0005 */
[----:B------:R-:W-:Y:S04]  /*38740*/  STL.64 [R1+0x3628], R14 ;  /* 0x0036280e01007387 */ /* 0x000fe80000100a00 */
[----:B------:R-:W4:Y:S01]  /*38750*/  LDL.LU R5, [R1+0x3638] ;  /* 0x0036380001057983 */ /* 0x000f220000300800 */
[----:B---3--:R-:W-:Y:S01]  /*38760*/  HMMA.16816.F32.BF16 R20, R24, R10, R20 ;  /* 0x0000000a1814723c */ /* 0x008fe20000041814 */
[----:B--2---:R-:W-:-:S15]  /*38770*/  IMAD.MOV.U32 R19, RZ, RZ, R9 ;  /* 0x000000ffff137224 */ /* 0x004fde00078e0009 */
[----:B------:R-:W-:-:S03]  /*38780*/  NOP ;  /* 0x0000000000007918 */ /* 0x000fc60000000000 */
[----:B------:R-:W-:Y:S04]  /*38790*/  STL.64 [R1+0x280], R20 ;  /* 0x0002801401007387 */ /* 0x000fe80000100a00 */
[----:B------:R-:W-:Y:S04]  /*387a0*/  STL.64 [R1+0x288], R22 ;  /* 0x0002881601007387 */ /* 0x000fe80000100a00 */
[----:B------:R-:W-:Y:S04]  /*387b0*/  STL.64 [R1+0x35a8], R18 ;  /* 0x0035a81201007387 */ /* 0x000fe80000100a00 */
[----:B------:R-:W-:Y:S04]  /*387c0*/  STL.64 [R1+0x3538], R10 ;  /* 0x0035380a01007387 */ /* 0x000fe80000100a00 */
[----:B------:R0:W-:Y:S04]  /*387d0*/  STL [R1+0x3530], R8 ;  /* 0x0035300801007387 */ /* 0x0001e80000100800 */
[----:B0-----:R-:W2:Y:S04]  /*387e0*/  LDL.LU R8, [R1+0x250] ;  /* 0x0002500001087983 */ /* 0x001ea80000300800 */
[----:B------:R-:W2:Y:S04]  /*387f0*/  LDL.LU R9, [R1+0x254] ;  /* 0x0002540001097983 */ /* 0x000ea80000300800 */
[----:B------:R-:W3:Y:S04]  /*38800*/  LDL.LU R10, [R1+0x258] ;  /* 0x00025800010a7983 */ /* 0x000ee80000300800 */
[----:B------:R-:W3:Y:S01]  /*38810*/  LDL.LU R11, [R1+0x25c] ;  /* 0x00025c00010b7983 */ /* 0x000ee20000300800 */
[----:B------:R-:W-:-:S02]  /*38820*/  IMAD.MOV.U32 R18, RZ, RZ, R6 ;  /* 0x000000ffff127224 */ /* 0x000fc400078e0006 */
[----:B------:R-:W-:Y:S01]  /*38830*/  IMAD.MOV.U32 R19, RZ, RZ, R7 ;  /* 0x000000ffff137224 */ /* 0x000fe200078e0007 */
[----:B------:R-:W2:Y:S04]  /*38840*/  LDL.LU R6, [R1+0x3634] ;  /* 0x0036340001067983 */ /* 0x000ea80000300800 */
[----:B------:R-:W4:Y:S04]  /*38850*/  LDL.LU R7, [R1+0x3630] ;  /* 0x0036300001077983 */ /* 0x000f280000300800 */
[----:B------:R-:W-:Y:S04]  /*38860*/  STL.64 [R1+0x35c0], R18 ;  /* 0x0035c01201007387 */ /* 0x000fe80000100a00 */
[----:B---3--:R-:W-:Y:S04]  /*38870*/  STL.64 [R1+0x3588], R10 ;  /* 0x0035880a01007387 */ /* 0x008fe80000100a00 */
[----:B--2---:R0:W-:Y:S04]  /*38880*/  STL.64 [R1+0x3580], R8 ;  /* 0x0035800801007387 */ /* 0x0041e80000100a00 */
[----:B0-----:R-:W2:Y:S04]  /*38890*/  LDL.LU R8, [R1+0x650] ;  /* 0x0006500001087983 */ /* 0x001ea80000300800 */
[----:B------:R-:W2:Y:S04]  /*388a0*/  LDL.LU R9, [R1+0x654] ;  /* 0x0006540001097983 */ /* 0x000ea80000300800 */
[----:B------:R-:W3:Y:S04]  /*388b0*/  LDL.LU R10, [R1+0x658] ;  /* 0x00065800010a7983 */ /* 0x000ee80000300800 */
[----:B------:R-:W3:Y:S01]  /*388c0*/  LDL.LU R11, [R1+0x65c] ;  /* 0x00065c00010b7983 */ /* 0x000ee20000300800 */
[----:B------:R-:W-:-:S02]  /*388d0*/  IMAD.MOV.U32 R18, RZ, RZ, R29 ;  /* 0x000000ffff127224 */ /* 0x000fc400078e001d */
[----:B------:R-:W-:-:S05]  /*388e0*/  IMAD.MOV.U32 R19, RZ, RZ, R28 ;  /* 0x000000ffff137224 */ /* 0x000fca00078e001c */
[----:B------:R0:W-:Y:S02]  /*388f0*/  STL.64 [R1+0x35d8], R18 ;  /* 0x0035d81201007387 */ /* 0x0001e40000100a00 */
[----:B0-----:R-:W-:Y:S02]  /*38900*/  IMAD.MOV.U32 R18, RZ, RZ, R17 ;  /* 0x000000ffff127224 */ /* 0x001fe400078e0011 */
[----:B------:R-:W-:-:S05]  /*38910*/  IMAD.MOV.U32 R19, RZ, RZ, R16 ;  /* 0x000000ffff137224 */ /* 0x000fca00078e0010 */
        /* <DEDUP_REMOVED lines=9> */
[----:B------:R-:W-:Y:S04]  /*389b0*/  STL.64 [R1+0x3608], R18 ;  /* 0x0036081201007387 */ /* 0x000fe80000100a00 */
[----:B---3--:R-:W-:Y:S04]  /*389c0*/  STL.64 [R1+0x35b8], R10 ;  /* 0x0035b80a01007387 */ /* 0x008fe80000100a00 */
[----:B--2---:R0:W-:Y:S04]  /*389d0*/  STL.64 [R1+0x35b0], R8 ;  /* 0x0035b00801007387 */ /* 0x0041e80000100a00 */
[----:B0-----:R-:W2:Y:S04]  /*389e0*/  LDL.LU R8, [R1+0x670] ;  /* 0x0006700001087983 */ /* 0x001ea80000300800 */
[----:B------:R-:W2:Y:S04]  /*389f0*/  LDL.LU R9, [R1+0x674] ;  /* 0x0006740001097983 */ /* 0x000ea80000300800 */
[----:B------:R-:W3:Y:S04]  /*38a00*/  LDL.LU R10, [R1+0x678] ;  /* 0x00067800010a7983 */ /* 0x000ee80000300800 */
[----:B------:R-:W3:Y:S04]  /*38a10*/  LDL.LU R11, [R1+0x67c] ;  /* 0x00067c00010b7983 */ /* 0x000ee80000300800 */
[----:B------:R-:W4:Y:S04]  /*38a20*/  LDL.LU R20, [R1+0x260] ;  /* 0x0002600001147983 */ /* 0x000f280000300800 */
[----:B------:R-:W4:Y:S04]  /*38a30*/  LDL.LU R21, [R1+0x264] ;  /* 0x0002640001157983 */ /* 0x000f280000300800 */
[----:B------:R-:W4:Y:S01]  /*38a40*/  LDL.LU R22, [R1+0x268] ;  /* 0x0002680001167983 */ /* 0x000f220000300800 */
[----:B------:R-:W-:-:S02]  /*38a50*/  IMAD.MOV.U32 R18, RZ, RZ, R2 ;  /* 0x000000ffff127224 */ /* 0x000fc400078e0002 */
[----:B------:R-:W-:Y:S01]  /*38a60*/  IMAD.MOV.U32 R19, RZ, RZ, R0 ;  /* 0x000000ffff137224 */ /* 0x000fe200078e0000 */
[----:B------:R-:W4:Y:S04]  /*38a70*/  LDL.LU R23, [R1+0x26c] ;  /* 0x00026c0001177983 */ /* 0x000f280000300800 */
[----:B------:R-:W4:Y:S04]  /*38a80*/  LDL.LU R12, [R1+0x6c0] ;  /* 0x0006c000010c7983 */ /* 0x000f280000300800 */
[----:B------:R-:W4:Y:S04]  /*38a90*/  LDL.LU R13, [R1+0x6c4] ;  /* 0x0006c400010d7983 */ /* 0x000f280000300800 */
[----:B------:R-:W4:Y:S04]  /*38aa0*/  LDL.LU R14, [R1+0x6c8] ;  /* 0x0006c800010e7983 */ /* 0x000f280000300800 */
[----:B------:R-:W4:Y:S04]  /*38ab0*/  LDL.LU R15, [R1+0x6cc] ;  /* 0x0006cc00010f7983 */ /* 0x000f280000300800 */
[----:B------:R0:W-:Y:S04]  /*38ac0*/  STL.64 [R1+0x3620], R18 ;  /* 0x0036201201007387 */ /* 0x0001e80000100a00 */
[----:B0-----:R-:W4:Y:S04]  /*38ad0*/  LDL.64 R18, [R1+0x38] ;  /* 0x0000380001127983 */ /* 0x001f280000100a00 */
[----:B---3--:R-:W-:Y:S04]  /*38ae0*/  STL.64 [R1+0x35d0], R10 ;  /* 0x0035d00a01007387 */ /* 0x008fe80000100a00 */
[----:B--2---:R0:W-:Y:S04]  /*38af0*/  STL.64 [R1+0x35c8], R8 ;  /* 0x0035c80801007387 */ /* 0x0041e80000100a00 */
[----:B0-----:R-:W2:Y:S04]  /*38b00*/  LDL.LU R8, [R1+0x680] ;  /* 0x0006800001087983 */ /* 0x001ea80000300800 */
[----:B------:R-:W2:Y:S04]  /*38b10*/  LDL.LU R9, [R1+0x684] ;  /* 0x0006840001097983 */ /* 0x000ea80000300800 */
[----:B------:R-:W3:Y:S04]  /*38b20*/  LDL.LU R10, [R1+0x688] ;  /* 0x00068800010a7983 */ /* 0x000ee80000300800 */
[----:B------:R-:W3:Y:S04]  /*38b30*/  LDL.LU R11, [R1+0x68c] ;  /* 0x00068c00010b7983 */ /* 0x000ee80000300800 */
[----:B---3--:R-:W-:Y:S04]  /*38b40*/  STL.64 [R1+0x35e8], R10 ;  /* 0x0035e80a01007387 */ /* 0x008fe80000100a00 */
[----:B--2---:R0:W-:Y:S04]  /*38b50*/  STL.64 [R1+0x35e0], R8 ;  /* 0x0035e00801007387 */ /* 0x0041e80000100a00 */
[----:B0-----:R-:W2:Y:S04]  /*38b60*/  LDL.LU R8, [R1+0x690] ;  /* 0x0006900001087983 */ /* 0x001ea80000300800 */
[----:B------:R-:W2:Y:S04]  /*38b70*/  LDL.LU R9, [R1+0x694] ;  /* 0x0006940001097983 */ /* 0x000ea80000300800 */
[----:B------:R-:W3:Y:S04]  /*38b80*/  LDL.LU R10, [R1+0x698] ;  /* 0x00069800010a7983 */ /* 0x000ee80000300800 */
[----:B------:R-:W3:Y:S01]  /*38b90*/  LDL.LU R11, [R1+0x69c] ;  /* 0x00069c00010b7983 */ /* 0x000ee20000300800 */
[C---:B----4-:R-:W-:Y:S03]  /*38ba0*/  HMMA.16816.F32.BF16 R20, R24.reuse, R6, R20 ;  /* 0x000000061814723c */ /* 0x050fe60000041814 */
[----:B---3--:R-:W-:Y:S04]  /*38bb0*/  STL.64 [R1+0x3600], R10 ;  /* 0x0036000a01007387 */ /* 0x008fe80000100a00 */
[----:B--2---:R0:W-:Y:S04]  /*38bc0*/  STL.64 [R1+0x35f8], R8 ;  /* 0x0035f80801007387 */ /* 0x0041e80000100a00 */
[----:B0-----:R-:W2:Y:S04]  /*38bd0*/  LDL.LU R8, [R1+0x6a0] ;  /* 0x0006a00001087983 */ /* 0x001ea80000300800 */
[----:B------:R-:W2:Y:S04]  /*38be0*/  LDL.LU R9, [R1+0x6a4] ;  /* 0x0006a40001097983 */ /* 0x000ea80000300800 */
[----:B------:R-:W3:Y:S04]  /*38bf0*/  LDL.LU R10, [R1+0x6a8] ;  /* 0x0006a800010a7983 */ /* 0x000ee80000300800 */
[----:B------:R-:W3:Y:S01]  /*38c00*/  LDL.LU R11, [R1+0x6ac] ;  /* 0x0006ac00010b7983 */ /* 0x000ee20000300800 */
[----:B------:R-:W-:Y:S03]  /*38c10*/  HMMA.16816.F32.BF16 R12, R24, R18, R12 ;  /* 0x00000012180c723c */ /* 0x000fe6000004180c */
[----:B---3--:R-:W-:Y:S04]  /*38c20*/  STL.64 [R1+0x3618], R10 ;  /* 0x0036180a01007387 */ /* 0x008fe80000100a00 */
[----:B--2---:R0:W-:Y:S04]  /*38c30*/  STL.64 [R1+0x3610], R8 ;  /* 0x0036100801007387 */ /* 0x0041e80000100a00 */
[----:B0-----:R-:W2:Y:S04]  /*38c40*/  LDL.LU R8, [R1+0x6b0] ;  /* 0x0006b00001087983 */ /* 0x001ea80000300800 */
[----:B------:R-:W2:Y:S04]  /*38c50*/  LDL.LU R9, [R1+0x6b4] ;  /* 0x0006b40001097983 */ /* 0x000ea80000300800 */
[----:B------:R-:W2:Y:S04]  /*38c60*/  LDL.LU R10, [R1+0x6b8] ;  /* 0x0006b800010a7983 */ /* 0x000ea80000300800 */
[----:B------:R-:W2:Y:S04]  /*38c70*/  LDL.LU R11, [R1+0x6bc] ;  /* 0x0006bc00010b7983 */ /* 0x000ea80000300800 */
[----:B------:R-:W-:Y:S04]  /*38c80*/  STL.64 [R1+0x34f8], R6 ;  /* 0x0034f80601007387 */ /* 0x000fe80000100a00 */
[----:B------:R-:W-:Y:S04]  /*38c90*/  STL.64 [R1+0x270], R20 ;  /* 0x0002701401007387 */ /* 0x000fe80000100a00 */
[----:B------:R-:W-:Y:S04]  /*38ca0*/  STL.64 [R1+0x278], R22 ;  /* 0x0002781601007387 */ /* 0x000fe80000100a00 */
[----:B------:R-:W0:Y:S04]  /*38cb0*/  LDSM.16.MT88.4 R20, [R5+UR5+0x9080] ;  /* 0x009080050514783b */ /* 0x000e280008004200 */
[----:B0-----:R0:W-:Y:S04]  /*38cc0*/  STL.64 [R1+0x3468], R22 ;  /* 0x0034681601007387 */ /* 0x0011e80000100a00 */
[----:B------:R1:W-:Y:S04]  /*38cd0*/  STL.64 [R1+0x3460], R20 ;  /* 0x0034601401007387 */ /* 0x0003e80000100a00 */
[----:B0-----:R-:W3:Y:S04]  /*38ce0*/  LDL.64 R22, [R1+0xd8] ;  /* 0x0000d80001167983 */ /* 0x001ee80000100a00 */
[----:B------:R0:W-:Y:S04]  /*38cf0*/  STL.64 [R1+0x830], R12 ;  /* 0x0008300c01007387 */ /* 0x0001e80000100a00 */
[----:B------:R4:W-:Y:S01]  /*38d00*/  STL.64 [R1+0x838], R14 ;  /* 0x0008380e01007387 */ /* 0x0009e20000100a00 */
[----:B-1----:R-:W-:-:S02]  /*38d10*/  IMAD.MOV.U32 R20, RZ, RZ, R19 ;  /* 0x000000ffff147224 */ /* 0x002fc400078e0013 */
[----:B0-----:R-:W-:Y:S01]  /*38d20*/  IMAD.MOV.U32 R13, RZ, RZ, R18 ;  /* 0x000000ffff0d7224 */ /* 0x001fe200078e0012 */
[----:B----4-:R-:W4:Y:S04]  /*38d30*/  LDL.LU.64 R14, [R1+0x3628] ;  /* 0x00362800010e7983 */ /* 0x010f280000300a00 */
[----:B------:R-:W2:Y:S02]  /*38d40*/  LDL.LU.64 R18, [R1+0x3620] ;  /* 0x0036200001127983 */ /* 0x000ea40000300a00 */
[C---:B--2---:R-:W-:Y:S02]  /*38d50*/  HMMA.16816.F32.BF16 R16, R24.reuse, R18, R8 ;  /* 0x000000121810723c */ /* 0x044fe40000041808 */
[----:B----4-:R-:W-:Y:S04]  /*38d60*/  STL.64 [R1+0x3548], R14 ;  /* 0x0035480e01007387 */ /* 0x010fe80000100a00 */
[----:B------:R0:W-:Y:S04]  /*38d70*/  STL [R1+0x3540], R13 ;  /* 0x0035400d01007387 */ /* 0x0001e80000100800 */
[----:B------:R-:W2:Y:S04]  /*38d80*/  LDL.LU R12, [R1+0x640] ;  /* 0x00064000010c7983 */ /* 0x000ea80000300800 */
[----:B0-----:R-:W2:Y:S04]  /*38d90*/  LDL.LU R13, [R1+0x644] ;  /* 0x00064400010d7983 */ /* 0x001ea80000300800 */
[----:B------:R-:W2:Y:S04]  /*38da0*/  LDL.LU R14, [R1+0x648] ;  /* 0x00064800010e7983 */ /* 0x000ea80000300800 */
[----:B------:R-:W2:Y:S04]  /*38db0*/  LDL.LU R15, [R1+0x64c] ;  /* 0x00064c00010f7983 */ /* 0x000ea80000300800 */
[----:B------:R-:W4:Y:S04]  /*38dc0*/  LDL.LU.64 R10, [R1+0x3618] ;  /* 0x00361800010a7983 */ /* 0x000f280000300a00 */
[----:B------:R-:W4:Y:S04]  /*38dd0*/  LDL.LU.64 R8, [R1+0x3610] ;  /* 0x0036100001087983 */ /* 0x000f280000300a00 */
[----:B------:R-:W-:Y:S04]  /*38de0*/  STL.64 [R1+0x820], R16 ;  /* 0x0008201001007387 */ /* 0x000fe80000100a00 */
[----:B------:R0:W-:Y:S04]  /*38df0*/  STL.64 [R1+0x828], R18 ;  /* 0x0008281201007387 */ /* 0x0001e80000100a00 */
[----:B0-----:R-:W4:Y:S02]  /*38e00*/  LDL.LU.64 R18, [R1+0x3608] ;  /* 0x0036080001127983 */ /* 0x001f240000300a00 */
[----:B----4-:R-:W-:Y:S02]  /*38e10*/  HMMA.16816.F32.BF16 R16, R24, R18, R8 ;  /* 0x000000121810723c */ /* 0x010fe40000041808 */
[----:B------:R-:W4:Y:S04]  /*38e20*/  LDL.LU.64 R10, [R1+0x3600] ;  /* 0x00360000010a7983 */ /* 0x000f280000300a00 */
[----:B------:R-:W4:-:S13]  /*38e30*/  LDL.LU.64 R8, [R1+0x35f8] ;  /* 0x0035f80001087983 */ /* 0x000f1a0000300a00 */
        /* <DEDUP_REMOVED lines=28> */
[----:B------:R-:W3:Y:S04]  /*39000*/  LDL.LU.64 R10, [R1+0x3588] ;  /* 0x00358800010a7983 */ /* 0x000ee80000300a00 */
[----:B------:R-:W3:-:S13]  /*39010*/  LDL.LU.64 R8, [R1+0x3580] ;  /* 0x0035800001087983 */ /* 0x000eda0000300a00 */
[----:B------:R-:W-:Y:S04]  /*39020*/  STL.64 [R1+0x6b0], R16 ;  /* 0x0006b01001007387 */ /* 0x000fe80000100a00 */
[----:B------:R0:W-:Y:S04]  /*39030*/  STL.64 [R1+0x6b8], R18 ;  /* 0x0006b81201007387 */ /* 0x0001e80000100a00 */
[----:B0-----:R-:W2:Y:S01]  /*39040*/  LDL.LU.64 R18, [R1+0x3578] ;  /* 0x0035780001127983 */ /* 0x001ea20000300a00 */
[C---:B---3--:R-:W-:Y:S08]  /*39050*/  HMMA.16816.F32.BF16 R8, R24.reuse, R22, R8 ;  /* 0x000000161808723c */ /* 0x048ff00000041808 */
[----:B--2---:R-:W-:Y:S01]  /*39060*/  HMMA.16816.F32.BF16 R12, R24, R18, R12 ;  /* 0x00000012180c723c */ /* 0x004fe2000004180c */
[----:B------:R-:W-:-:S02]  /*39070*/  IMAD.MOV.U32 R2, RZ, RZ, R18 ;  /* 0x000000ffff027224 */ /* 0x000fc400078e0012 */
[----:B------:R-:W-:-:S15]  /*39080*/  IMAD.MOV.U32 R0, RZ, RZ, R19 ;  /* 0x000000ffff007224 */ /* 0x000fde00078e0013 */
[----:B------:R-:W-:Y:S01]  /*39090*/  NOP ;  /* 0x0000000000007918 */ /* 0x000fe20000000000 */
[----:B------:R0:W-:Y:S04]  /*390a0*/  STL.64 [R1+0x6a0], R12 ;  /* 0x0006a00c01007387 */ /* 0x0001e80000100a00 */
[----:B------:R1:W-:Y:S04]  /*390b0*/  STL.64 [R1+0x6a8], R14 ;  /* 0x0006a80e01007387 */ /* 0x0003e80000100a00 */
[----:B------:R-:W2:Y:S04]  /*390c0*/  LDL.LU.64 R18, [R1+0x3570] ;  /* 0x0035700001127983 */ /* 0x000ea80000300a00 */
[----:B------:R-:W2:Y:S04]  /*390d0*/  LDL.LU.64 R16, [R1+0x3568] ;  /* 0x0035680001107983 */ /* 0x000ea80000300a00 */
[----:B------:R-:W3:Y:S04]  /*390e0*/  LDL.LU R24, [R1+0x450] ;  /* 0x0004500001187983 */ /* 0x000ee80000300800 */
[----:B------:R-:W-:Y:S04]  /*390f0*/  STL.64 [R1+0x260], R8 ;  /* 0x0002600801007387 */ /* 0x000fe80000100a00 */
[----:B------:R4:W-:Y:S04]  /*39100*/  STL.64 [R1+0x268], R10 ;  /* 0x0002680a01007387 */ /* 0x0009e80000100a00 */
[----:B------:R-:W3:Y:S04]  /*39110*/  LDL.LU R25, [R1+0x454] ;  /* 0x0004540001197983 */ /* 0x000ee80000300800 */
[----:B------:R-:W2:Y:S04]  /*39120*/  LDL.LU R26, [R1+0x458] ;  /* 0x00045800011a7983 */ /* 0x000ea80000300800 */
[----:B------:R-:W2:Y:S04]  /*39130*/  LDL.LU R27, [R1+0x45c] ;  /* 0x00045c00011b7983 */ /* 0x000ea80000300800 */
[----:B0-----:R-:W2:Y:S04]  /*39140*/  LDL.LU R12, [R1+0x490] ;  /* 0x00049000010c7983 */ /* 0x001ea80000300800 */
[----:B------:R-:W2:Y:S04]  /*39150*/  LDL.LU R13, [R1+0x494] ;  /* 0x00049400010d7983 */ /* 0x000ea80000300800 */
[----:B-1----:R-:W2:Y:S04]  /*39160*/  LDL.LU R14, [R1+0x498] ;  /* 0x00049800010e7983 */ /* 0x002ea80000300800 */
[----:B------:R-:W2:Y:S04]  /*39170*/  LDL.LU R15, [R1+0x49c] ;  /* 0x00049c00010f7983 */ /* 0x000ea80000300800 */
[----:B--2---:R0:W-:Y:S04]  /*39180*/  STL.64 [R1+0x3558], R14 ;  /* 0x0035580e01007387 */ /* 0x0041e80000100a00 */
[----:B------:R-:W-:Y:S04]  /*39190*/  STL.64 [R1+0x3550], R12 ;  /* 0x0035500c01007387 */ /* 0x000fe80000100a00 */
[----:B----4-:R-:W2:Y:S04]  /*391a0*/  LDL.64 R10, [R1+0x18] ;  /* 0x00001800010a7983 */ /* 0x010ea80000100a00 */
[----:B0-----:R-:W4:Y:S04]  /*391b0*/  LDL.64 R14, [R1+0x28] ;  /* 0x00002800010e7983 */ /* 0x001f280000100a00 */
[----:B--2---:R0:W-:Y:S04]  /*391c0*/  STL.64 [R1+0x3560], R10 ;  /* 0x0035600a01007387 */ /* 0x0041e80000100a00 */
[----:B------:R-:W4:Y:S04]  /*391d0*/  LDL.LU R8, [R1+0x4a0] ;  /* 0x0004a00001087983 */ /* 0x000f280000300800 */
[----:B------:R-:W4:Y:S04]  /*391e0*/  LDL.LU R9, [R1+0x4a4] ;  /* 0x0004a40001097983 */ /* 0x000f280000300800 */
[----:B0-----:R-:W4:Y:S04]  /*391f0*/  LDL.LU R10, [R1+0x4a8] ;  /* 0x0004a800010a7983 */ /* 0x001f280000300800 */
[----:B------:R-:W4:Y:S04]  /*39200*/  LDL.LU R11, [R1+0x4ac] ;  /* 0x0004ac00010b7983 */ /* 0x000f280000300800 */
[----:B------:R-:W-:Y:S04]  /*39210*/  STL.64 [R1+0x3508], R26 ;  /* 0x0035081a01007387 */ /* 0x000fe80000100a00 */
[----:B---3--:R0:W-:Y:S04]  /*39220*/  STL.64 [R1+0x3500], R24 ;  /* 0x0035001801007387 */ /* 0x0081e80000100a00 */
[----:B0-----:R-:W2:Y:S04]  /*39230*/  LDL.LU R24, [R1+0x470] ;  /* 0x0004700001187983 */ /* 0x001ea80000300800 */
[----:B------:R-:W2:Y:S04]  /*39240*/  LDL.LU R25, [R1+0x474] ;  /* 0x0004740001197983 */ /* 0x000ea80000300800 */
[----:B------:R-:W3:Y:S04]  /*39250*/  LDL.LU R26, [R1+0x478] ;  /* 0x00047800011a7983 */ /* 0x000ee80000300800 */
[----:B------:R-:W3:Y:S04]  /*39260*/  LDL.LU R27, [R1+0x47c] ;  /* 0x00047c00011b7983 */ /* 0x000ee80000300800 */
[----:B---3--:R0:W-:Y:S04]  /*39270*/  STL.64 [R1+0x3518], R26 ;  /* 0x0035181a01007387 */ /* 0x0081e80000100a00 */
[----:B--2---:R-:W-:Y:S01]  /*39280*/  STL.64 [R1+0x3510], R24 ;  /* 0x0035101801007387 */ /* 0x004fe20000100a00 */
[----:B0-----:R-:W-:-:S03]  /*39290*/  IMAD.MOV.U32 R26, RZ, RZ, R4 ;  /* 0x000000ffff1a7224 */ /* 0x001fc600078e0004 */
[----:B------:R-:W2:Y:S04]  /*392a0*/  LDL.LU R4, [R1+0x460] ;  /* 0x0004600001047983 */ /* 0x000ea80000300800 */
[----:B------:R-:W2:Y:S04]  /*392b0*/  LDL.LU R5, [R1+0x464] ;  /* 0x0004640001057983 */ /* 0x000ea80000300800 */
[----:B------:R-:W3:Y:S04]  /*392c0*/  LDL.LU R6, [R1+0x468] ;  /* 0x0004680001067983 */ /* 0x000ee80000300800 */
[----:B------:R-:W3:Y:S04]  /*392d0*/  LDL.LU R7, [R1+0x46c] ;  /* 0x00046c0001077983 */ /* 0x000ee80000300800 */
[----:B---3--:R-:W-:Y:S04]  /*392e0*/  STL.64 [R1+0x3528], R6 ;  /* 0x0035280601007387 */ /* 0x008fe80000100a00 */
[----:B--2---:R0:W-:Y:S04]  /*392f0*/  STL.64 [R1+0x3520], R4 ;  /* 0x0035200401007387 */ /* 0x0041e80000100a00 */
[----:B0-----:R-:W2:Y:S04]  /*39300*/  LDL.LU R4, [R1+0x480] ;  /* 0x0004800001047983 */ /* 0x001ea80000300800 */
[----:B------:R-:W2:Y:S04]  /*39310*/  LDL.LU R5, [R1+0x484] ;  /* 0x0004840001057983 */ /* 0x000ea80000300800 */
[----:B------:R-:W2:Y:S04]  /*39320*/  LDL.LU R6, [R1+0x488] ;  /* 0x0004880001067983 */ /* 0x000ea80000300800 */
[----:B------:R-:W2:Y:S04]  /*39330*/  LDL.LU R7, [R1+0x48c] ;  /* 0x00048c0001077983 */ /* 0x000ea80000300800 */
[----:B------:R0:W-:Y:S04]  /*39340*/  STL.64 [R1+0x3478], R22 ;  /* 0x0034781601007387 */ /* 0x0001e80000100a00 */
[----:B0-----:R-:W3:Y:S01]  /*39350*/  LDL.64 R22, [R1+0x138] ;  /* 0x0001380001167983 */ /* 0x001ee20000100a00 */
[----:B----4-:R-:W-:Y:S03]  /*39360*/  HMMA.16816.F32.BF16 R8, R16, R14, R8 ;  /* 0x0000000e1008723c */ /* 0x010fe60000041808 */
[----:B---3--:R0:W-:Y:S04]  /*39370*/  STL.64 [R1+0x34c8], R22 ;  /* 0x0034c81601007387 */ /* 0x0081e80000100a00 */
[----:B0-----:R-:W3:Y:S01]  /*39380*/  LDL.64 R22, [R1+0x148] ;  /* 0x0001480001167983 */ /* 0x001ee20000100a00 */
[----:B------:R-:W-:-:S02]  /*39390*/  IMAD.MOV.U32 R27, RZ, RZ, R3 ;  /* 0x000000ffff1b7224 */ /* 0x000fc400078e0003 */
[----:B------:R-:W-:Y:S02]  /*393a0*/  IMAD.MOV.U32 R29, RZ, RZ, R14 ;  /* 0x000000ffff1d7224 */ /* 0x000fe400078e000e */
[----:B------:R-:W-:Y:S01]  /*393b0*/  IMAD.MOV.U32 R3, RZ, RZ, R15 ;  /* 0x000000ffff037224 */ /* 0x000fe200078e000f */
[----:B---3--:R-:W-:Y:S06]  /*393c0*/  STL.64 [R1+0x34d0], R22 ;  /* 0x0034d01601007387 */ /* 0x008fec0000100a00 */
[----:B------:R-:W-:Y:S04]  /*393d0*/  STL.64 [R1+0x4e0], R8 ;  /* 0x0004e00801007387 */ /* 0x000fe80000100a00 */
[----:B------:R0:W-:Y:S04]  /*393e0*/  STL.64 [R1+0x4e8], R10 ;  /* 0x0004e80a01007387 */ /* 0x0001e80000100a00 */
[----:B0-----:R-:W3:Y:S04]  /*393f0*/  LDL.LU.64 R10, [R1+0x3560] ;  /* 0x00356000010a7983 */ /* 0x001ee80000300a00 */
[----:B------:R-:W3:Y:S04]  /*39400*/  LDL.LU.64 R14, [R1+0x3558] ;  /* 0x00355800010e7983 */ /* 0x000ee80000300a00 */
[----:B------:R-:W3:Y:S04]  /*39410*/  LDL.LU.64 R12, [R1+0x3550] ;  /* 0x00355000010c7983 */ /* 0x000ee80000300a00 */
[----:B------:R-:W4:Y:S01]  /*39420*/  LDL.64 R22, [R1+0x158] ;  /* 0x0001580001167983 */ /* 0x000f220000100a00 */
[C---:B--2---:R-:W-:Y:S08]  /*39430*/  HMMA.16816.F32.BF16 R24, R16.reuse, R26, R4 ;  /* 0x0000001a1018723c */ /* 0x044ff00000041804 */
[----:B---3--:R-:W-:Y:S01]  /*39440*/  HMMA.16816.F32.BF16 R12, R16, R10, R12 ;  /* 0x0000000a100c723c */ /* 0x008fe2000004180c */
[----:B----4-:R-:W-:Y:S01]  /*39450*/  STL.64 [R1+0x34e0], R22 ;  /* 0x0034e01601007387 */ /* 0x010fe20000100a00 */
[----:B------:R-:W-:-:S15]  /*39460*/  IMAD.MOV.U32 R9, RZ, RZ, R11 ;  /* 0x000000ffff097224 */ /* 0x000fde00078e000b */
[----:B------:R-:W-:Y:S02]  /*39470*/  NOP ;  /* 0x0000000000007918 */ /* 0x000fe40000000000 */
[----:B------:R0:W-:Y:S04]  /*39480*/  STL.64 [R1+0x4d0], R12 ;  /* 0x0004d00c01007387 */ /* 0x0001e80000100a00 */
[----:B------:R1:W-:Y:S01]  /*39490*/  STL.64 [R1+0x4d8], R14 ;  /* 0x0004d80e01007387 */ /* 0x0003e20000100a00 */
[----:B0-----:R-:W-:-:S03]  /*394a0*/  IMAD.MOV.U32 R12, RZ, RZ, R10 ;  /* 0x000000ffff0c7224 */ /* 0x001fc600078e000a */
[----:B-1----:R-:W2:Y:S04]  /*394b0*/  LDL.LU.64 R14, [R1+0x3548] ;  /* 0x00354800010e7983 */ /* 0x002ea80000300a00 */
[----:B------:R-:W3:Y:S04]  /*394c0*/  LDL.LU R13, [R1+0x3540] ;  /* 0x00354000010d7983 */ /* 0x000ee80000300800 */
[----:B------:R-:W4:Y:S04]  /*394d0*/  LDL.LU.64 R10, [R1+0x3538] ;  /* 0x00353800010a7983 */ /* 0x000f280000300a00 */
[----:B------:R-:W2:Y:S04]  /*394e0*/  LDL.LU R8, [R1+0x3530] ;  /* 0x0035300001087983 */ /* 0x000ea80000300800 */
[----:B------:R-:W4:Y:S04]  /*394f0*/  LDL.LU.64 R6, [R1+0x3528] ;  /* 0x0035280001067983 */ /* 0x000f280000300a00 */
[----:B------:R-:W4:Y:S04]  /*39500*/  LDL.LU.64 R4, [R1+0x3520] ;  /* 0x0035200001047983 */ /* 0x000f280000300a00 */
[----:B------:R-:W-:Y:S04]  /*39510*/  STL.64 [R1+0x4c0], R24 ;  /* 0x0004c01801007387 */ /* 0x000fe80000100a00 */
[----:B------:R0:W-:Y:S04]  /*39520*/  STL.64 [R1+0x4c8], R26 ;  /* 0x0004c81a01007387 */ /* 0x0001e80000100a00 */
[----:B0-----:R-:W2:Y:S04]  /*39530*/  LDL.LU.64 R26, [R1+0x3518] ;  /* 0x00351800011a7983 */ /* 0x001ea80000300a00 */
[----:B------:R-:W2:Y:S01]  /*39540*/  LDL.LU.64 R24, [R1+0x3510] ;  /* 0x0035100001187983 */ /* 0x000ea20000300a00 */
[----:B------:R-:W0:Y:S02]  /*39550*/  S2R R28, SR_TID.X ;  /* 0x00000000001c7919 */ /* 0x000e240000002100 */
[----:B0-----:R-:W-:-:S05]  /*39560*/  LOP3.LUT R21, R28, 0x7, RZ, 0xc0, !PT ;  /* 0x000000071c157812 */ /* 0x001fca00078ec0ff */
[----:B------:R-:W-:Y:S02]  /*39570*/  IMAD R21, R21, 0x110, RZ ;  /* 0x0000011015157824 */ /* 0x000fe400078e02ff */
[----:B---3--:R-:W-:Y:S02]  /*39580*/  IMAD.MOV.U32 R22, RZ, RZ, R13 ;  /* 0x000000ffff167224 */ /* 0x008fe400078e000d */
[C---:B------:R-:W-:Y:S02]  /*39590*/  IMAD.SHL.U32 R13, R28.reuse, 0x80, RZ ;  /* 0x000000801c0d7824 */ /* 0x040fe400078e00ff */
[----:B------:R-:W-:Y:S01]  /*395a0*/  IMAD.SHL.U32 R28, R28, 0x2, RZ ;  /* 0x000000021c1c7824 */ /* 0x000fe200078e00ff */
[----:B--2---:R-:W-:Y:S04]  /*395b0*/  HMMA.16816.F32.BF16 R24, R16, R14, R24 ;  /* 0x0000000e1018723c */ /* 0x004fe80000041818 */
[----:B------:R-:W-:-:S04]  /*395c0*/  LOP3.LUT R28, R21, 0x10, R28, 0x78, !PT ;  /* 0x00000010151c7812 */ /* 0x000fc800078e781c */
[----:B------:R-:W-:-:S11]  /*395d0*/  LOP3.LUT R28, R28, 0x800, R13, 0xf8, !PT ;  /* 0x000008001c1c7812 */ /* 0x000fd600078ef80d */
[----:B------:R-:W-:Y:S04]  /*395e0*/  STL.64 [R1+0x4b0], R24 ;  /* 0x0004b01801007387 */ /* 0x000fe80000100a00 */
[----:B------:R0:W-:Y:S04]  /*395f0*/  STL.64 [R1+0x4b8], R26 ;  /* 0x0004b81a01007387 */ /* 0x0001e80000100a00 */
[----:B0-----:R-:W2:Y:S04]  /*39600*/  LDL.LU.64 R26, [R1+0x3508] ;  /* 0x00350800011a7983 */ /* 0x001ea80000300a00 */
[----:B------:R-:W2:Y:S04]  /*39610*/  LDL.LU.64 R24, [R1+0x3500] ;  /* 0x0035000001187983 */ /* 0x000ea80000300a00 */
[----:B------:R-:W-:Y:S04]  /*39620*/  STL.64 [R1+0x34a0], R14 ;  /* 0x0034a00e01007387 */ /* 0x000fe80000100a00 */
[----:B------:R0:W-:Y:S04]  /*39630*/  STL [R1+0x34d8], R12 ;  /* 0x0034d80c01007387 */ /* 0x0001e80000100800 */
[----:B0-----:R-:W3:Y:S04]  /*39640*/  LDL.LU R12, [R1+0x7c0] ;  /* 0x0007c000010c7983 */ /* 0x001ee80000300800 */
[----:B------:R-:W3:Y:S04]  /*39650*/  LDL.LU R13, [R1+0x7c4] ;  /* 0x0007c400010d7983 */ /* 0x000ee80000300800 */
[----:B------:R-:W2:Y:S04]  /*39660*/  LDL.LU R14, [R1+0x7c8] ;  /* 0x0007c800010e7983 */ /* 0x000ea80000300800 */
[----:B------:R-:W2:Y:S01]  /*39670*/  LDL.LU R15, [R1+0x7cc] ;  /* 0x0007cc00010f7983 */ /* 0x000ea20000300800 */
[----:B----4-:R-:W-:Y:S03]  /*39680*/  HMMA.16816.F32.BF16 R4, R16, R10, R4 ;  /* 0x0000000a1004723c */ /* 0x010fe60000041804 */
[----:B--2---:R-:W-:Y:S04]  /*39690*/  STL.64 [R1+0x34f0], R14 ;  /* 0x0034f00e01007387 */ /* 0x004fe80000100a00 */
[----:B---3--:R0:W-:Y:S04]  /*396a0*/  STL.64 [R1+0x34e8], R12 ;  /* 0x0034e80c01007387 */ /* 0x0081e80000100a00 */
[----:B0-----:R-:W2:Y:S04]  /*396b0*/  LDL.LU R12, [R1+0x7d0] ;  /* 0x0007d000010c7983 */ /* 0x001ea80000300800 */
[----:B------:R-:W2:Y:S04]  /*396c0*/  LDL.LU R13, [R1+0x7d4] ;  /* 0x0007d400010d7983 */ /* 0x000ea80000300800 */
[----:B------:R-:W2:Y:S04]  /*396d0*/  LDL.LU R14, [R1+0x7d8] ;  /* 0x0007d800010e7983 */ /* 0x000ea80000300800 */
[----:B------:R-:W2:Y:S04]  /*396e0*/  LDL.LU R15, [R1+0x7dc] ;  /* 0x0007dc00010f7983 */ /* 0x000ea80000300800 */
[----:B------:R-:W-:Y:S04]  /*396f0*/  STL.64 [R1+0x4a0], R4 ;  /* 0x0004a00401007387 */ /* 0x000fe80000100a00 */
[----:B------:R0:W-:Y:S04]  /*39700*/  STL.64 [R1+0x4a8], R6 ;  /* 0x0004a80601007387 */ /* 0x0001e80000100a00 */
[----:B0-----:R-:W3:Y:S04]  /*39710*/  LDL.LU.64 R6, [R1+0x34f8] ;  /* 0x0034f80001067983 */ /* 0x001ee80000300a00 */
[----:B------:R-:W-:Y:S01]  /*39720*/  STL.64 [R1+0x3410], R10 ;  /* 0x0034100a01007387 */ /* 0x000fe20000100a00 */
[----:B------:R-:W-:-:S03]  /*39730*/  LOP3.LUT R28, R28, 0x40, RZ, 0x3c, !PT ;  /* 0x000000401c1c7812 */ /* 0x000fc600078e3cff */
[----:B------:R-:W-:Y:S01]  /*39740*/  STL [R1+0x3408], R8 ;  /* 0x0034080801007387 */ /* 0x000fe20000100800 */
[----:B------:R-:W-:Y:S01]  /*39750*/  IMAD.MOV.U32 R23, RZ, RZ, R20 ;  /* 0x000000ffff177224 */ /* 0x000fe200078e0014 */
[----:B---3--:R-:W-:Y:S02]  /*39760*/  HMMA.16816.F32.BF16 R24, R16, R6, R24 ;  /* 0x000000061018723c */ /* 0x008fe40000041818 */
[----:B------:R0:W-:Y:S04]  /*39770*/  STL.64 [R1+0x3400], R6 ;  /* 0x0034000601007387 */ /* 0x0001e80000100a00 */
[----:B------:R-:W3:-:S13]  /*39780*/  LDL.LU R4, [R1+0x7b0] ;  /* 0x0007b00001047983 */ /* 0x000eda0000300800 */
[----:B------:R-:W-:Y:S04]  /*39790*/  STL.64 [R1+0x490], R24 ;  /* 0x0004901801007387 */ /* 0x000fe80000100a00 */
[----:B------:R-:W-:Y:S04]  /*397a0*/  STL.64 [R1+0x498], R26 ;  /* 0x0004981a01007387 */ /* 0x000fe80000100a00 */
[----:B------:R-:W1:Y:S01]  /*397b0*/  LDSM.16.MT88.4 R24, [R28+UR5+0x9000] ;  /* 0x009000051c18783b */ /* 0x000e620008004200 */
[----:B--2---:R-:W-:Y:S03]  /*397c0*/  HMMA.16816.F32.BF16 R20, R16, R22, R12 ;  /* 0x000000161014723c */ /* 0x004fe6000004180c */
[----:B------:R-:W3:Y:S04]  /*397d0*/  LDL.LU R5, [R1+0x7b4] ;  /* 0x0007b40001057983 */ /* 0x000ee80000300800 */
[----:B0-----:R-:W3:Y:S04]  /*397e0*/  LDL.LU R6, [R1+0x7b8] ;  /* 0x0007b80001067983 */ /* 0x001ee80000300800 */
[----:B------:R-:W3:Y:S04]  /*397f0*/  LDL.LU R7, [R1+0x7bc] ;  /* 0x0007bc0001077983 */ /* 0x000ee80000300800 */
[----:B-1----:R0:W-:Y:S04]  /*39800*/  STL.64 [R1+0x3330], R26 ;  /* 0x0033301a01007387 */ /* 0x0021e80000100a00 */
[----:B------:R1:W-:Y:S01]  /*39810*/  STL.64 [R1+0x3328], R24 ;  /* 0x0033281801007387 */ /* 0x0003e20000100a00 */
[----:B0-----:R-:W-:-:S02]  /*39820*/  IMAD.MOV.U32 R26, RZ, RZ, R2 ;  /* 0x000000ffff1a7224 */ /* 0x001fc400078e0002 */
[----:B------:R-:W-:-:S05]  /*39830*/  IMAD.MOV.U32 R27, RZ, RZ, R0 ;  /* 0x000000ffff1b7224 */ /* 0x000fca00078e0000 */
[----:B------:R0:W-:Y:S04]  /*39840*/  STL.64 [R1+0x3480], R26 ;  /* 0x0034801a01007387 */ /* 0x0001e80000100a00 */
[----:B-1----:R-:W2:Y:S04]  /*39850*/  LDL.LU R24, [R1+0x7a0] ;  /* 0x0007a00001187983 */ /* 0x002ea80000300800 */
[----:B------:R-:W2:Y:S04]  /*39860*/  LDL.LU R25, [R1+0x7a4] ;  /* 0x0007a40001197983 */ /* 0x000ea80000300800 */
[----:B0-----:R-:W2:Y:S04]  /*39870*/  LDL.LU R26, [R1+0x7a8] ;  /* 0x0007a800011a7983 */ /* 0x001ea80000300800 */
[----:B------:R-:W2:Y:S04]  /*39880*/  LDL.LU R27, [R1+0x7ac] ;  /* 0x0007ac00011b7983 */ /* 0x000ea80000300800 */
[----:B------:R-:W4:Y:S04]  /*39890*/  LDL.LU.64 R14, [R1+0x34f0] ;  /* 0x0034f000010e7983 */ /* 0x000f280000300a00 */
[----:B------:R-:W4:Y:S04]  /*398a0*/  LDL.LU.64 R12, [R1+0x34e8] ;  /* 0x0034e800010c7983 */ /* 0x000f280000300a00 */
[----:B------:R-:W-:Y:S04]  /*398b0*/  STL.64 [R1+0x9f0], R20 ;  /* 0x0009f01401007387 */ /* 0x000fe80000100a00 */
[----:B------:R0:W-:Y:S04]  /*398c0*/  STL.64 [R1+0x9f8], R22 ;  /* 0x0009f81601007387 */ /* 0x0001e80000100a00 */
[----:B0-----:R-:W4:Y:S02]  /*398d0*/  LDL.LU.64 R22, [R1+0x34e0] ;  /* 0x0034e00001167983 */ /* 0x001f240000300a00 */
[----:B----4-:R-:W-:Y:S01]  /*398e0*/  HMMA.16816.F32.BF16 R12, R16, R22, R12 ;  /* 0x00000016100c723c */ /* 0x010fe2000004180c */
[----:B------:R-:W-:-:S02]  /*398f0*/  IMAD.MOV.U32 R2, RZ, RZ, R22 ;  /* 0x000000ffff027224 */ /* 0x000fc400078e0016 */
[----:B------:R-:W-:-:S15]  /*39900*/  IMAD.MOV.U32 R0, RZ, RZ, R23 ;  /* 0x000000ffff007224 */ /* 0x000fde00078e0017 */
[----:B------:R-:W-:Y:S01]  /*39910*/  NOP ;  /* 0x0000000000007918 */ /* 0x000fe20000000000 */
[----:B------:R0:W-:Y:S04]  /*39920*/  STL.64 [R1+0x9e0], R12 ;  /* 0x0009e00c01007387 */ /* 0x0001e80000100a00 */
[----:B------:R-:W-:Y:S04]  /*39930*/  STL.64 [R1+0x9e8], R14 ;  /* 0x0009e80e01007387 */ /* 0x000fe80000100a00 */
[----:B0-----:R-:W4:Y:S04]  /*39940*/  LDL.LU R12, [R1+0x34d8] ;  /* 0x0034d800010c7983 */ /* 0x001f280000300800 */
[----:B------:R-:W3:Y:S02]  /*39950*/  LDL.LU.64 R22, [R1+0x34d0] ;  /* 0x0034d00001167983 */ /* 0x000ee40000300a00 */
[----:B---3--:R-:W-:-:S15]  /*39960*/  HMMA.16816.F32.BF16 R4, R16, R22, R4 ;  /* 0x000000161004723c */ /* 0x008fde0000041804 */
[----:B------:R-:W-:-:S04]  /*39970*/  NOP ;  /* 0x0000000000007918 */ /* 0x000fc80000000000 */
[----:B------:R0:W-:Y:S04]  /*39980*/  STL.64 [R1+0x9d0], R4 ;  /* 0x0009d00401007387 */ /* 0x0001e80000100a00 */
[----:B------:R1:W-:Y:S01]  /*39990*/  STL.64 [R1+0x9d8], R6 ;  /* 0x0009d80601007387 */ /* 0x0003e20000100a00 */
[----:B0-----:R-:W-:Y:S02]  /*399a0*/  IMAD.MOV.U32 R5, RZ, RZ, R22 ;  /* 0x000000ffff057224 */ /* 0x001fe400078e0016 */
[----:B------:R-:W-:Y:S02]  /*399b0*/  IMAD.MOV.U32 R4, RZ, RZ, R23 ;  /* 0x000000ffff047224 */ /* 0x000fe400078e0017 */
[----:B------:R-:W2:Y:S02]  /*399c0*/  LDL.LU.64 R22, [R1+0x34c8] ;  /* 0x0034c80001167983 */ /* 0x000ea40000300a00 */
[----:B--2---:R-:W-:Y:S01]  /*399d0*/  HMMA.16816.F32.BF16 R24, R16, R22, R24 ;  /* 0x000000161018723c */ /* 0x004fe20000041818 */
[----:B-1----:R-:W-:-:S02]  /*399e0*/  IMAD.MOV.U32 R7, RZ, RZ, R22 ;  /* 0x000000ffff077224 */ /* 0x002fc400078e0016 */
[----:B------:R-:W-:-:S15]  /*399f0*/  IMAD.MOV.U32 R6, RZ, RZ, R23 ;  /* 0x000000ffff067224 */ /* 0x000fde00078e0017 */
[----:B------:R-:W-:Y:S01]  /*39a00*/  NOP ;  /* 0x0000000000007918 */ /* 0x000fe20000000000 */
[----:B------:R-:W-:Y:S04]  /*39a10*/  STL.64 [R1+0x9c0], R24 ;  /* 0x0009c01801007387 */ /* 0x000fe80000100a00 */
[----:B------:R-:W-:Y:S04]  /*39a20*/  STL.64 [R1+0x9c8], R26 ;  /* 0x0009c81a01007387 */ /* 0x000fe80000100a00 */
[----:B------:R-:W-:Y:S04]  /*39a30*/  STL.64 [R1+0x3420], R6 ;  /* 0x0034200601007387 */ /* 0x000fe80000100a00 */
[----:B------:R0:W-:Y:S04]  /*39a40*/  STL.64 [R1+0x3418], R4 ;  /* 0x0034180401007387 */ /* 0x0001e80000100a00 */
[----:B0-----:R-:W2:Y:S04]  /*39a50*/  LDL.LU R4, [R1+0x220] ;  /* 0x0002200001047983 */ /* 0x001ea80000300800 */
[----:B------:R-:W2:Y:S04]  /*39a60*/  LDL.LU R5, [R1+0x224] ;  /* 0x0002240001057983 */ /* 0x000ea80000300800 */
[----:B------:R-:W3:Y:S04]  /*39a70*/  LDL.LU R6, [R1+0x228] ;  /* 0x0002280001067983 */ /* 0x000ee80000300800 */
[----:B------:R-:W3:Y:S04]  /*39a80*/  LDL.LU R7, [R1+0x22c] ;  /* 0x00022c0001077983 */ /* 0x000ee80000300800 */
[----:B---3--:R0:W-:Y:S04]  /*39a90*/  STL.64 [R1+0x3430], R6 ;  /* 0x0034300601007387 */ /* 0x0081e80000100a00 */
[----:B--2---:R-:W-:Y:S04]  /*39aa0*/  STL.64 [R1+0x3428], R4 ;  /* 0x0034280401007387 */ /* 0x004fe80000100a00 */
[----:B------:R-:W2:Y:S01]  /*39ab0*/  LDL.LU R8, [R1+0x790] ;  /* 0x0007900001087983 */ /* 0x000ea20000300800 */
[----:B0-----:R-:W-:-:S03]  /*39ac0*/  IMAD.MOV.U32 R7, RZ, RZ, R9 ;  /* 0x000000ffff077224 */ /* 0x001fc600078e0009 */
[----:B------:R-:W2:Y:S04]  /*39ad0*/  LDL.LU R9, [R1+0x794] ;  /* 0x0007940001097983 */ /* 0x000ea80000300800 */
[----:B------:R-:W2:Y:S04]  /*39ae0*/  LDL.LU R10, [R1+0x798] ;  /* 0x00079800010a7983 */ /* 0x000ea80000300800 */
[----:B------:R-:W2:Y:S04]  /*39af0*/  LDL.LU R11, [R1+0x79c] ;  /* 0x00079c00010b7983 */ /* 0x000ea80000300800 */
[----:B------:R-:W3:Y:S01]  /*39b00*/  LDL.64 R26, [R1+0xf8] ;  /* 0x0000f800011a7983 */ /* 0x000ee20000100a00 */
[----:B----4-:R-:W-:-:S03]  /*39b10*/  IMAD.MOV.U32 R6, RZ, RZ, R12 ;  /* 0x000000ffff067224 */ /* 0x010fc600078e000c */
[----:B---3--:R-:W-:Y:S04]  /*39b20*/  STL.64 [R1+0x3498], R26 ;  /* 0x0034981a01007387 */ /* 0x008fe80000100a00 */
[----:B------:R-:W3:Y:S04]  /*39b30*/  LDL.LU R20, [R1+0x750] ;  /* 0x0007500001147983 */ /* 0x000ee80000300800 */
[----:B------:R-:W3:Y:S04]  /*39b40*/  LDL.LU R21, [R1+0x754] ;  /* 0x0007540001157983 */ /* 0x000ee80000300800 */
[----:B------:R-:W4:Y:S04]  /*39b50*/  LDL.LU R22, [R1+0x758] ;  /* 0x0007580001167983 */ /* 0x000f280000300800 */
[----:B------:R-:W4:Y:S04]  /*39b60*/  LDL.LU R23, [R1+0x75c] ;  /* 0x00075c0001177983 */ /* 0x000f280000300800 */
[----:B------:R-:W2:Y:S04]  /*39b70*/  LDL.LU R12, [R1+0x770] ;  /* 0x00077000010c7983 */ /* 0x000ea80000300800 */
[----:B------:R-:W2:Y:S04]  /*39b80*/  LDL.LU R13, [R1+0x774] ;  /* 0x00077400010d7983 */ /* 0x000ea80000300800 */
[----:B------:R-:W2:Y:S04]  /*39b90*/  LDL.LU R14, [R1+0x778] ;  /* 0x00077800010e7983 */ /* 0x000ea80000300800 */
[----:B------:R-:W2:Y:S04]  /*39ba0*/  LDL.LU R15, [R1+0x77c] ;  /* 0x00077c00010f7983 */ /* 0x000ea80000300800 */
[----:B--2---:R0:W-:Y:S04]  /*39bb0*/  STL.64 [R1+0x34b0], R14 ;  /* 0x0034b00e01007387 */ /* 0x0041e80000100a00 */
[----:B------:R-:W-:Y:S04]  /*39bc0*/  STL.64 [R1+0x34a8], R12 ;  /* 0x0034a80c01007387 */ /* 0x000fe80000100a00 */
[----:B0-----:R-:W2:Y:S04]  /*39bd0*/  LDL.64 R14, [R1+0x118] ;  /* 0x00011800010e7983 */ /* 0x001ea80000100a00 */
[----:B--2---:R0:W-:Y:S04]  /*39be0*/  STL.64 [R1+0x34c0], R14 ;  /* 0x0034c00e01007387 */ /* 0x0041e80000100a00 */
[----:B------:R-:W2:Y:S04]  /*39bf0*/  LDL.64 R26, [R1+0x108] ;  /* 0x00010800011a7983 */ /* 0x000ea80000100a00 */
[----:B0-----:R-:W3:Y:S04]  /*39c00*/  LDL.64 R14, [R1+0x128] ;  /* 0x00012800010e7983 */ /* 0x001ee80000100a00 */
[----:B--2---:R0:W-:Y:S04]  /*39c10*/  STL.64 [R1+0x34b8], R26 ;  /* 0x0034b81a01007387 */ /* 0x0041e80000100a00 */
[----:B------:R-:W2:Y:S04]  /*39c20*/  LDL.LU R24, [R1+0x780] ;  /* 0x0007800001187983 */ /* 0x000ea80000300800 */
[----:B------:R-:W2:Y:S01]  /*39c30*/  LDL.LU R25, [R1+0x784] ;  /* 0x0007840001197983 */ /* 0x000ea20000300800 */
[----:B---3--:R-:W-:Y:S03]  /*39c40*/  HMMA.16816.F32.BF16 R8, R16, R14, R8 ;  /* 0x0000000e1008723c */ /* 0x008fe60000041808 */
[----:B0-----:R-:W2:Y:S04]  /*39c50*/  LDL.LU R26, [R1+0x788] ;  /* 0x00078800011a7983 */ /* 0x001ea80000300800 */
[----:B------:R-:W2:Y:S04]  /*39c60*/  LDL.LU R27, [R1+0x78c] ;  /* 0x00078c00011b7983 */ /* 0x000ea80000300800 */
[----:B----4-:R-:W-:Y:S04]  /*39c70*/  STL.64 [R1+0x3490], R22 ;  /* 0x0034901601007387 */ /* 0x010fe80000100a00 */
[----:B------:R0:W-:Y:S04]  /*39c80*/  STL.64 [R1+0x3488], R20 ;  /* 0x0034881401007387 */ /* 0x0001e80000100a00 */
[----:B0-----:R-:W3:Y:S04]  /*39c90*/  LDL.LU R20, [R1+0x760] ;  /* 0x0007600001147983 */ /* 0x001ee80000300800 */
[----:B------:R-:W3:Y:S04]  /*39ca0*/  LDL.LU R21, [R1+0x764] ;  /* 0x0007640001157983 */ /* 0x000ee80000300800 */
[----:B------:R-:W3:Y:S04]  /*39cb0*/  LDL.LU R22, [R1+0x768] ;  /* 0x0007680001167983 */ /* 0x000ee80000300800 */
[----:B------:R-:W3:Y:S04]  /*39cc0*/  LDL.LU R23, [R1+0x76c] ;  /* 0x00076c0001177983 */ /* 0x000ee80000300800 */
[----:B------:R0:W-:Y:S02]  /*39cd0*/  STL.64 [R1+0x3448], R6 ;  /* 0x0034480601007387 */ /* 0x0001e40000100a00 */
[----:B0-----:R-:W-:-:S02]  /*39ce0*/  IMAD.MOV.U32 R6, RZ, RZ, R29 ;  /* 0x000000ffff067224 */ /* 0x001fc400078e001d */
[----:B------:R-:W-:-:S05]  /*39cf0*/  IMAD.MOV.U32 R7, RZ, RZ, R3 ;  /* 0x000000ffff077224 */ /* 0x000fca00078e0003 */
[----:B------:R0:W-:Y:S04]  /*39d00*/  STL.64 [R1+0x3470], R6 ;  /* 0x0034700601007387 */ /* 0x0001e80000100a00 */
[----:B------:R-:W4:Y:S04]  /*39d10*/  LDL.LU R4, [R1+0x440] ;  /* 0x0004400001047983 */ /* 0x000f280000300800 */
[----:B------:R-:W4:Y:S04]  /*39d20*/  LDL.LU R5, [R1+0x444] ;  /* 0x0004440001057983 */ /* 0x000f280000300800 */
[----:B0-----:R-:W4:Y:S04]  /*39d30*/  LDL.LU R6, [R1+0x448] ;  /* 0x0004480001067983 */ /* 0x001f280000300800 */
[----:B------:R-:W4:Y:S04]  /*39d40*/  LDL.LU R7, [R1+0x44c] ;  /* 0x00044c0001077983 */ /* 0x000f280000300800 */
[----:B------:R0:W-:Y:S04]  /*39d50*/  STL.64 [R1+0x9b0], R8 ;  /* 0x0009b00801007387 */ /* 0x0001e80000100a00 */
[----:B------:R1:W-:Y:S01]  /*39d60*/  STL.64 [R1+0x9b8], R10 ;  /* 0x0009b80a01007387 */ /* 0x0003e20000100a00 */
[----:B0-----:R-:W-:-:S02]  /*39d70*/  IMAD.MOV.U32 R9, RZ, RZ, R14 ;  /* 0x000000ffff097224 */ /* 0x001fc400078e000e */
[----:B------:R-:W-:Y:S02]  /*39d80*/  IMAD.MOV.U32 R8, RZ, RZ, R15 ;  /* 0x000000ffff087224 */ /* 0x000fe400078e000f */
[----:B------:R-:W2:Y:S02]  /*39d90*/  LDL.LU.64 R14, [R1+0x34c0] ;  /* 0x0034c000010e7983 */ /* 0x000ea40000300a00 */
[----:B--2---:R-:W-:Y:S01]  /*39da0*/  HMMA.16816.F32.BF16 R24, R16, R14, R24 ;  /* 0x0000000e1018723c */ /* 0x004fe20000041818 */
[----:B-1----:R-:W-:Y:S02]  /*39db0*/  IMAD.MOV.U32 R11, RZ, RZ, R14 ;  /* 0x000000ffff0b7224 */ /* 0x002fe400078e000e */
[----:B------:R-:W-:-:S15]  /*39dc0*/  IMAD.MOV.U32 R10, RZ, RZ, R15 ;  /* 0x000000ffff0a7224 */ /* 0x000fde00078e000f */
[----:B------:R-:W-:Y:S01]  /*39dd0*/  NOP ;  /* 0x0000000000007918 */ /* 0x000fe20000000000 */
[----:B------:R-:W-:Y:S04]  /*39de0*/  STL.64 [R1+0x9a0], R24 ;  /* 0x0009a01801007387 */ /* 0x000fe80000100a00 */
[----:B------:R0:W-:Y:S04]  /*39df0*/  STL.64 [R1+0x9a8], R26 ;  /* 0x0009a81a01007387 */ /* 0x0001e80000100a00 */
[----:B0-----:R-:W2:Y:S04]  /*39e00*/  LDL.LU.64 R26, [R1+0x34b8] ;  /* 0x0034b800011a7983 */ /* 0x001ea80000300a00 */
[----:B------:R-:W2:Y:S04]  /*39e10*/  LDL.LU.64 R14, [R1+0x34b0] ;  /* 0x0034b000010e7983 */ /* 0x000ea80000300a00 */
[----:B------:R-:W2:Y:S04]  /*39e20*/  LDL.LU.64 R12, [R1+0x34a8] ;  /* 0x0034a800010c7983 */ /* 0x000ea80000300a00 */
[----:B------:R-:W-:Y:S04]  /*39e30*/  STL.64 [R1+0x3440], R10 ;  /* 0x0034400a01007387 */ /* 0x000fe80000100a00 */
[----:B------:R0:W-:Y:S04]  /*39e40*/  STL.64 [R1+0x3438], R8 ;  /* 0x0034380801007387 */ /* 0x0001e80000100a00 */
[----:B0-----:R-:W3:Y:S04]  /*39e50*/  LDL.LU R8, [R1+0x230] ;  /* 0x0002300001087983 */ /* 0x001ee80000300800 */
[----:B------:R-:W3:Y:S04]  /*39e60*/  LDL.LU R9, [R1+0x234] ;  /* 0x0002340001097983 */ /* 0x000ee80000300800 */
[----:B------:R-:W3:Y:S04]  /*39e70*/  LDL.LU R10, [R1+0x238] ;  /* 0x00023800010a7983 */ /* 0x000ee80000300800 */
[----:B------:R-:W3:Y:S01]  /*39e80*/  LDL.LU R11, [R1+0x23c] ;  /* 0x00023c00010b7983 */ /* 0x000ee20000300800 */
[----:B--2---:R-:W-:Y:S03]  /*39e90*/  HMMA.16816.F32.BF16 R12, R16, R26, R12 ;  /* 0x0000001a100c723c */ /* 0x004fe6000004180c */
[----:B---3--:R-:W-:Y:S04]  /*39ea0*/  STL.64 [R1+0x3458], R10 ;  /* 0x0034580a01007387 */ /* 0x008fe80000100a00 */
[----:B------:R0:W-:Y:S04]  /*39eb0*/  STL.64 [R1+0x3450], R8 ;  /* 0x0034500801007387 */ /* 0x0001e80000100a00 */
[----:B0-----:R-:W2:Y:S04]  /*39ec0*/  LDL.LU R8, [R1+0x240] ;  /* 0x0002400001087983 */ /* 0x001ea80000300800 */
[----:B------:R-:W2:Y:S04]  /*39ed0*/  LDL.LU R9, [R1+0x244] ;  /* 0x0002440001097983 */ /* 0x000ea80000300800 */
[----:B------:R-:W2:Y:S04]  /*39ee0*/  LDL.LU R10, [R1+0x248] ;  /* 0x00024800010a7983 */ /* 0x000ea80000300800 */
[----:B------:R-:W2:Y:S04]  /*39ef0*/  LDL.LU R11, [R1+0x24c] ;  /* 0x00024c00010b7983 */ /* 0x000ea80000300800 */
[----:B------:R0:W-:Y:S04]  /*39f00*/  STL.64 [R1+0x7d0], R12 ;  /* 0x0007d00c01007387 */ /* 0x0001e80000100a00 */
[----:B------:R1:W-:Y:S01]  /*39f10*/  STL.64 [R1+0x7d8], R14 ;  /* 0x0007d80e01007387 */ /* 0x0003e20000100a00 */
[----:B0-----:R-:W-:-:S03]  /*39f20*/  IMAD.MOV.U32 R13, RZ, RZ, R26 ;  /* 0x000000ffff0d7224 */ /* 0x001fc600078e001a */
[----:B-1----:R-:W3:Y:S01]  /*39f30*/  LDL.LU.64 R14, [R1+0x34a0] ;  /* 0x0034a000010e7983 */ /* 0x002ee20000300a00 */
[----:B------:R-:W-:-:S03]  /*39f40*/  IMAD.MOV.U32 R12, RZ, RZ, R27 ;  /* 0x000000ffff0c7224 */ /* 0x000fc600078e001b */
[----:B------:R-:W2:Y:S02]  /*39f50*/  LDL.LU.64 R26, [R1+0x3498] ;  /* 0x00349800011a7983 */ /* 0x000ea40000300a00 */
[----:B--2---:R-:W-:Y:S01]  /*39f60*/  HMMA.16816.F32.BF16 R20, R16, R26, R20 ;  /* 0x0000001a1014723c */ /* 0x004fe20000041814 */
[----:B------:R-:W-:Y:S02]  /*39f70*/  IMAD.MOV.U32 R29, RZ, RZ, R26 ;  /* 0x000000ffff1d7224 */ /* 0x000fe400078e001a */
        /* <DEDUP_REMOVED lines=11> */
[----:B0-----:R-:W4:Y:S02]  /*3a030*/  LDL.LU.64 R22, [R1+0x3478] ;  /* 0x0034780001167983 */ /* 0x001f240000300a00 */
[----:B----4-:R-:W-:Y:S02]  /*3a040*/  HMMA.16816.F32.BF16 R16, R16, R22, R4 ;  /* 0x000000161010723c */ /* 0x010fe40000041804 */
[----:B------:R-:W2:Y:S01]  /*3a050*/  LDL.LU.64 R6, [R1+0x3470] ;  /* 0x0034700001067983 */ /* 0x000ea20000300a00 */
[----:B------:R-:W-:-:S02]  /*3a060*/  IMAD.MOV.U32 R24, RZ, RZ, R22 ;  /* 0x000000ffff187224 */ /* 0x000fc400078e0016 */
[----:B------:R-:W-:-:S14]  /*3a070*/  IMAD.MOV.U32 R3, RZ, RZ, R23 ;  /* 0x000000ffff037224 */ /* 0x000fdc00078e0017 */
[----:B------:R-:W-:Y:S04]  /*3a080*/  STL.64 [R1+0x480], R16 ;  /* 0x0004801001007387 */ /* 0x000fe80000100a00 */
[----:B------:R0:W-:Y:S04]  /*3a090*/  STL.64 [R1+0x488], R18 ;  /* 0x0004881201007387 */ /* 0x0001e80000100a00 */
[----:B------:R-:W2:Y:S04]  /*3a0a0*/  LDL.LU.64 R22, [R1+0x3468] ;  /* 0x0034680001167983 */ /* 0x000ea80000300a00 */
[----:B------:R-:W2:Y:S04]  /*3a0b0*/  LDL.LU.64 R20, [R1+0x3460] ;  /* 0x0034600001147983 */ /* 0x000ea80000300a00 */
[----:B0-----:R-:W4:Y:S04]  /*3a0c0*/  LDL R18, [R1+0x8] ;  /* 0x0000080001127983 */ /* 0x001f280000100800 */
[----:B------:R-:W4:Y:S04]  /*3a0d0*/  LDL R19, [R1+0xc] ;  /* 0x00000c0001137983 */ /* 0x000f280000100800 */
[----:B------:R-:W-:Y:S04]  /*3a0e0*/  STL.64 [R1+0x3348], R26 ;  /* 0x0033481a01007387 */ /* 0x000fe80000100a00 */
[----:B------:R-:W-:Y:S01]  /*3a0f0*/  STL [R1+0x3340], R24 ;  /* 0x0033401801007387 */ /* 0x000fe20000100800 */
[----:B--2---:R-:W-:Y:S03]  /*3a100*/  HMMA.16816.F32.BF16 R4, R20, R6, R8 ;  /* 0x000000061404723c */ /* 0x004fe60000041808 */
[----:B------:R-:W2:Y:S04]  /*3a110*/  LDL.LU.64 R10, [R1+0x3458] ;  /* 0x00345800010a7983 */ /* 0x000ea80000300a00 */
[----:B------:R-:W2:-:S12]  /*3a120*/  LDL.LU.64 R8, [R1+0x3450] ;  /* 0x0034500001087983 */ /* 0x000e980000300a00 */
[----:B------:R-:W-:Y:S04]  /*3a130*/  STL.64 [R1+0x250], R4 ;  /* 0x0002500401007387 */ /* 0x000fe80000100a00 */
[----:B------:R0:W-:Y:S04]  /*3a140*/  STL.64 [R1+0x258], R6 ;  /* 0x0002580601007387 */ /* 0x0001e80000100a00 */
[----:B0-----:R-:W2:Y:S02]  /*3a150*/  LDL.LU.64 R6, [R1+0x3448] ;  /* 0x0034480001067983 */ /* 0x001ea40000300a00 */
[----:B--2---:R-:W-:Y:S02]  /*3a160*/  HMMA.16816.F32.BF16 R4, R20, R6, R8 ;  /* 0x000000061404723c */ /* 0x004fe40000041808 */
[----:B------:R-:W2:Y:S04]  /*3a170*/  LDL.LU.64 R10, [R1+0x3440] ;  /* 0x00344000010a7983 */ /* 0x000ea80000300a00 */
[----:B------:R-:W2:-:S13]  /*3a180*/  LDL.LU.64 R8, [R1+0x3438] ;  /* 0x0034380001087983 */ /* 0x000e9a0000300a00 */
[----:B------:R-:W-:Y:S04]  /*3a190*/  STL.64 [R1+0x240], R4 ;  /* 0x0002400401007387 */ /* 0x000fe80000100a00 */
[----:B------:R0:W-:Y:S04]  /*3a1a0*/  STL.64 [R1+0x248], R6 ;  /* 0x0002480601007387 */ /* 0x0001e80000100a00 */
[----:B0-----:R-:W4:Y:S04]  /*3a1b0*/  LDL.LU.64 R6, [R1+0x3430] ;  /* 0x0034300001067983 */ /* 0x001f280000300a00 */
[----:B------:R-:W4:Y:S02]  /*3a1c0*/  LDL.LU.64 R4, [R1+0x3428] ;  /* 0x0034280001047983 */ /* 0x000f240000300a00 */
[----:B----4-:R-:W-:Y:S02]  /*3a1d0*/  HMMA.16816.F32.BF16 R16, R20, R18, R4 ;  /* 0x000000121410723c */ /* 0x010fe40000041804 */
[----:B------:R-:W4:Y:S04]  /*3a1e0*/  LDL.LU.64 R6, [R1+0x3420] ;  /* 0x0034200001067983 */ /* 0x000f280000300a00 */
[----:B------:R-:W3:-:S13]  /*3a1f0*/  LDL.LU.64 R4, [R1+0x3418] ;  /* 0x0034180001047983 */ /* 0x000eda0000300a00 */
[----:B------:R-:W-:Y:S04]  /*3a200*/  STL.64 [R1+0x230], R16 ;  /* 0x0002301001007387 */ /* 0x000fe80000100a00 */
[----:B------:R0:W-:Y:S02]  /*3a210*/  STL.64 [R1+0x238], R18 ;  /* 0x0002381201007387 */ /* 0x0001e40000100a00 */
[----:B0-----:R-:W-:Y:S02]  /*3a220*/  IMAD.MOV.U32 R18, RZ, RZ, R29 ;  /* 0x000000ffff127224 */ /* 0x001fe400078e001d */
[----:B------:R-:W-:-:S05]  /*3a230*/  IMAD.MOV.U32 R19, RZ, RZ, R25 ;  /* 0x000000ffff137224 */ /* 0x000fca00078e0019 */
[----:B------:R0:W-:Y:S02]  /*3a240*/  STL.64 [R1+0x3350], R18 ;  /* 0x0033501201007387 */ /* 0x0001e40000100a00 */
[----:B0-----:R-:W-:Y:S02]  /*3a250*/  IMAD.MOV.U32 R18, RZ, RZ, R13 ;  /* 0x000000ffff127224 */ /* 0x001fe400078e000d */
[----:B------:R-:W-:-:S05]  /*3a260*/  IMAD.MOV.U32 R19, RZ, RZ, R12 ;  /* 0x000000ffff137224 */ /* 0x000fca00078e000c */
[----:B------:R2:W-:Y:S04]  /*3a270*/  STL.64 [R1+0x3368], R18 ;  /* 0x0033681201007387 */ /* 0x0005e80000100a00 */
[----:B------:R-:W3:Y:S04]  /*3a280*/  LDL.LU R24, [R1+0x170] ;  /* 0x0001700001187983 */ /* 0x000ee80000300800 */
[----:B------:R-:W3:Y:S04]  /*3a290*/  LDL.LU R25, [R1+0x174] ;  /* 0x0001740001197983 */ /* 0x000ee80000300800 */
[----:B------:R-:W3:Y:S04]  /*3a2a0*/  LDL.LU R26, [R1+0x178] ;  /* 0x00017800011a7983 */ /* 0x000ee80000300800 */
[----:B------:R-:W3:Y:S01]  /*3a2b0*/  LDL.LU R27, [R1+0x17c] ;  /* 0x00017c00011b7983 */ /* 0x000ee20000300800 */
[----:B--2---:R-:W-:-:S02]  /*3a2c0*/  IMAD.MOV.U32 R18, RZ, RZ, R11 ;  /* 0x000000ffff127224 */ /* 0x004fc400078e000b */
[----:B------:R-:W-:-:S05]  /*3a2d0*/  IMAD.MOV.U32 R19, RZ, RZ, R10 ;  /* 0x000000ffff137224 */ /* 0x000fca00078e000a */
[----:B------:R-:W-:Y:S04]  /*3a2e0*/  STL.64 [R1+0x3380], R18 ;  /* 0x0033801201007387 */ /* 0x000fe80000100a00 */
[----:B---3--:R-:W-:Y:S04]  /*3a2f0*/  STL.64 [R1+0x3360], R26 ;  /* 0x0033601a01007387 */ /* 0x008fe80000100a00 */
[----:B------:R0:W-:Y:S04]  /*3a300*/  STL.64 [R1+0x3358], R24 ;  /* 0x0033581801007387 */ /* 0x0001e80000100a00 */
        /* <DEDUP_REMOVED lines=13> */
[----:B----4-:R-:W-:-:S02]  /*3a3e0*/  IMAD.MOV.U32 R18, RZ, RZ, R7 ;  /* 0x000000ffff127224 */ /* 0x010fc400078e0007 */
        /* <DEDUP_REMOVED lines=12> */
[----:B------:R-:W-:Y:S01]  /*3a4b0*/  IMAD.MOV.U32 R19, RZ, RZ, R0 ;  /* 0x000000ffff137224 */ /* 0x000fe200078e0000 */
        /* <DEDUP_REMOVED lines=8> */
[----:B------:R-:W4:Y:S04]  /*3a540*/  LDL.LU R10, [R1+0x218] ;  /* 0x00021800010a7983 */ /* 0x000f280000300800 */
[----:B------:R-:W4:Y:S04]  /*3a550*/  LDL.LU R11, [R1+0x21c] ;  /* 0x00021c00010b7983 */ /* 0x000f280000300800 */
[----:B------:R-:W2:Y:S04]  /*3a560*/  LDL.LU R4, [R1+0x200] ;  /* 0x0002000001047983 */ /* 0x000ea80000300800 */
[----:B------:R-:W2:Y:S04]  /*3a570*/  LDL.LU R5, [R1+0x204] ;  /* 0x0002040001057983 */ /* 0x000ea80000300800 */
[----:B------:R-:W2:Y:S04]  /*3a580*/  LDL.LU R6, [R1+0x208] ;  /* 0x0002080001067983 */ /* 0x000ea80000300800 */
[----:B------:R-:W2:Y:S04]  /*3a590*/  LDL.LU R7, [R1+0x20c] ;  /* 0x00020c0001077983 */ /* 0x000ea80000300800 */
[----:B------:R0:W-:Y:S04]  /*3a5a0*/  STL.64 [R1+0x33e0], R18 ;  /* 0x0033e01201007387 */ /* 0x0001e80000100a00 */
[----:B0-----:R-:W2:Y:S04]  /*3a5b0*/  LDL.64 R18, [R1+0x38] ;  /* 0x0000380001127983 */ /* 0x001ea80000100a00 */
[----:B--2---:R0:W-:Y:S04]  /*3a5c0*/  STL.64 [R1+0x33f8], R18 ;  /* 0x0033f81201007387 */ /* 0x0041e80000100a00 */
[----:B------:R-:W2:Y:S04]  /*3a5d0*/  LDL.LU R16, [R1+0x1f0] ;  /* 0x0001f00001107983 */ /* 0x000ea80000300800 */
[----:B------:R-:W2:Y:S04]  /*3a5e0*/  LDL.LU R17, [R1+0x1f4] ;  /* 0x0001f40001117983 */ /* 0x000ea80000300800 */
[----:B0-----:R-:W2:Y:S04]  /*3a5f0*/  LDL.LU R18, [R1+0x1f8] ;  /* 0x0001f80001127983 */ /* 0x001ea80000300800 */
[----:B------:R-:W2:Y:S04]  /*3a600*/  LDL.LU R19, [R1+0x1fc] ;  /* 0x0001fc0001137983 */ /* 0x000ea80000300800 */
[----:B---3--:R-:W-:Y:S04]  /*3a610*/  STL.64 [R1+0x33c0], R26 ;  /* 0x0033c01a01007387 */ /* 0x008fe80000100a00 */
[----:B------:R0:W-:Y:S04]  /*3a620*/  STL.64 [R1+0x33b8], R24 ;  /* 0x0033b81801007387 */ /* 0x0001e80000100a00 */
[----:B0-----:R-:W3:Y:S04]  /*3a630*/  LDL.LU R24, [R1+0x1c0] ;  /* 0x0001c00001187983 */ /* 0x001ee80000300800 */
[----:B------:R-:W3:Y:S04]  /*3a640*/  LDL.LU R25, [R1+0x1c4] ;  /* 0x0001c40001197983 */ /* 0x000ee80000300800 */
[----:B------:R-:W2:Y:S04]  /*3a650*/  LDL.LU R26, [R1+0x1c8] ;  /* 0x0001c800011a7983 */ /* 0x000ea80000300800 */
[----:B------:R-:W2:Y:S01]  /*3a660*/  LDL.LU R27, [R1+0x1cc] ;  /* 0x0001cc00011b7983 */ /* 0x000ea20000300800 */
[C---:B----4-:R-:W-:Y:S03]  /*3a670*/  HMMA.16816.F32.BF16 R8, R20.reuse, R14, R8 ;  /* 0x0000000e1408723c */ /* 0x050fe60000041808 */
[----:B--2---:R-:W-:Y:S04]  /*3a680*/  STL.64 [R1+0x33d8], R26 ;  /* 0x0033d81a01007387 */ /* 0x004fe80000100a00 */
[----:B---3--:R0:W-:Y:S04]  /*3a690*/  STL.64 [R1+0x33d0], R24 ;  /* 0x0033d01801007387 */ /* 0x0081e80000100a00 */
        /* <DEDUP_REMOVED lines=10> */
[----:B------:R-:W-:Y:S04]  /*3a740*/  STL.64 [R1+0x220], R8 ;  /* 0x0002200801007387 */ /* 0x000fe80000100a00 */
[----:B------:R0:W-:Y:S04]  /*3a750*/  STL.64 [R1+0x228], R10 ;  /* 0x0002280a01007387 */ /* 0x0001e80000100a00 */
[----:B0-----:R-:W3:Y:S04]  /*3a760*/  LDL.LU.64 R10, [R1+0x3410] ;  /* 0x00341000010a7983 */ /* 0x001ee80000300a00 */
[----:B------:R-:W4:Y:S04]  /*3a770*/  LDL.LU R8, [R1+0x3408] ;  /* 0x0034080001087983 */ /* 0x000f280000300800 */
[----:B------:R0:W-:Y:S04]  /*3a780*/  STL.64 [R1+0x3310], R14 ;  /* 0x0033100e01007387 */ /* 0x0001e80000100a00 */
[----:B0-----:R-:W2:Y:S01]  /*3a790*/  LDL.64 R14, [R1+0x28] ;  /* 0x00002800010e7983 */ /* 0x001ea20000100a00 */
[C---:B---3--:R-:W-:Y:S03]  /*3a7a0*/  HMMA.16816.F32.BF16 R4, R20.reuse, R10, R4 ;  /* 0x0000000a1404723c */ /* 0x048fe60000041804 */
[----:B--2---:R0:W-:Y:S04]  /*3a7b0*/  STL.64 [R1+0x3338], R14 ;  /* 0x0033380e01007387 */ /* 0x0041e80000100a00 */
[----:B------:R-:W2:Y:S04]  /*3a7c0*/  LDL.LU R12, [R1+0x630] ;  /* 0x00063000010c7983 */ /* 0x000ea80000300800 */
[----:B------:R-:W2:Y:S04]  /*3a7d0*/  LDL.LU R13, [R1+0x634] ;  /* 0x00063400010d7983 */ /* 0x000ea80000300800 */
[----:B0-----:R-:W2:Y:S04]  /*3a7e0*/  LDL.LU R14, [R1+0x638] ;  /* 0x00063800010e7983 */ /* 0x001ea80000300800 */
[----:B------:R-:W2:Y:S04]  /*3a7f0*/  LDL.LU R15, [R1+0x63c] ;  /* 0x00063c00010f7983 */ /* 0x000ea80000300800 */
[----:B------:R-:W-:Y:S04]  /*3a800*/  STL.64 [R1+0x210], R4 ;  /* 0x0002100401007387 */ /* 0x000fe80000100a00 */
[----:B------:R0:W-:Y:S04]  /*3a810*/  STL.64 [R1+0x218], R6 ;  /* 0x0002180601007387 */ /* 0x0001e80000100a00 */
[----:B0-----:R-:W3:Y:S04]  /*3a820*/  LDL.LU.64 R6, [R1+0x3400] ;  /* 0x0034000001067983 */ /* 0x001ee80000300a00 */
[----:B------:R-:W-:Y:S04]  /*3a830*/  STL.64 [R1+0x3308], R10 ;  /* 0x0033080a01007387 */ /* 0x000fe80000100a00 */
[----:B----4-:R0:W-:Y:S04]  /*3a840*/  STL [R1+0x3300], R8 ;  /* 0x0033000801007387 */ /* 0x0101e80000100800 */
[----:B0-----:R-:W4:Y:S04]  /*3a850*/  LDL.LU R8, [R1+0x430] ;  /* 0x0004300001087983 */ /* 0x001f280000300800 */
[----:B------:R-:W4:Y:S04]  /*3a860*/  LDL.LU R9, [R1+0x434] ;  /* 0x0004340001097983 */ /* 0x000f280000300800 */
[----:B------:R-:W4:Y:S04]  /*3a870*/  LDL.LU R10, [R1+0x438] ;  /* 0x00043800010a7983 */ /* 0x000f280000300800 */
[----:B------:R-:W4:Y:S01]  /*3a880*/  LDL.LU R11, [R1+0x43c] ;  /* 0x00043c00010b7983 */ /* 0x000f220000300800 */
[----:B---3--:R-:W-:-:S15]  /*3a890*/  HMMA.16816.F32.BF16 R16, R20, R6, R16 ;  /* 0x000000061410723c */ /* 0x008fde0000041810 */
[----:B------:R-:W-:-:S04]  /*3a8a0*/  NOP ;  /* 0x0000000000007918 */ /* 0x000fc80000000000 */
[----:B------:R-:W-:Y:S04]  /*3a8b0*/  STL.64 [R1+0x200], R16 ;  /* 0x0002001001007387 */ /* 0x000fe80000100a00 */
[----:B------:R0:W-:Y:S04]  /*3a8c0*/  STL.64 [R1+0x208], R18 ;  /* 0x0002081201007387 */ /* 0x0001e80000100a00 */
[----:B0-----:R-:W3:Y:S04]  /*3a8d0*/  LDL.LU.64 R18, [R1+0x33f8] ;  /* 0x0033f80001127983 */ /* 0x001ee80000300a00 */
[----:B------:R0:W-:Y:S04]  /*3a8e0*/  STL.64 [R1+0x3318], R6 ;  /* 0x0033180601007387 */ /* 0x0001e80000100a00 */
[----:B------:R-:W2:Y:S04]  /*3a8f0*/  LDL.LU R4, [R1+0x160] ;  /* 0x0001600001047983 */ /* 0x000ea80000300800 */
[----:B------:R-:W2:Y:S04]  /*3a900*/  LDL.LU R5, [R1+0x164] ;  /* 0x0001640001057983 */ /* 0x000ea80000300800 */
[----:B0-----:R-:W2:Y:S04]  /*3a910*/  LDL.LU R6, [R1+0x168] ;  /* 0x0001680001067983 */ /* 0x001ea80000300800 */
[----:B------:R-:W2:Y:S01]  /*3a920*/  LDL.LU R7, [R1+0x16c] ;  /* 0x00016c0001077983 */ /* 0x000ea20000300800 */
[----:B---3--:R-:W-:Y:S01]  /*3a930*/  HMMA.16816.F32.BF16 R24, R20, R18, R24 ;  /* 0x000000121418723c */ /* 0x008fe20000041818 */
[----:B------:R-:W-:-:S02]  /*3a940*/  IMAD.MOV.U32 R2, RZ, RZ, R18 ;  /* 0x000000ffff027224 */ /* 0x000fc400078e0012 */
[----:B------:R-:W-:-:S15]  /*3a950*/  IMAD.MOV.U32 R0, RZ, RZ, R19 ;  /* 0x000000ffff007224 */ /* 0x000fde00078e0013 */
[----:B------:R-:W-:Y:S01]  /*3a960*/  NOP ;  /* 0x0000000000007918 */ /* 0x000fe20000000000 */
[----:B------:R-:W-:Y:S04]  /*3a970*/  STL.64 [R1+0x760], R24 ;  /* 0x0007601801007387 */ /* 0x000fe80000100a00 */
[----:B------:R0:W-:Y:S04]  /*3a980*/  STL.64 [R1+0x768], R26 ;  /* 0x0007681a01007387 */ /* 0x0001e80000100a00 */
[----:B0-----:R-:W3:Y:S04]  /*3a990*/  LDL.LU.64 R26, [R1+0x33f0] ;  /* 0x0033f000011a7983 */ /* 0x001ee80000300a00 */
[----:B------:R-:W3:Y:S04]  /*3a9a0*/  LDL.LU.64 R24, [R1+0x33e8] ;  /* 0x0033e80001187983 */ /* 0x000ee80000300a00 */
[----:B------:R-:W3:Y:S02]  /*3a9b0*/  LDL.LU.64 R18, [R1+0x33e0] ;  /* 0x0033e00001127983 */ /* 0x000ee40000300a00 */
[----:B---3--:R-:W-:Y:S02]  /*3a9c0*/  HMMA.16816.F32.BF16 R16, R20, R18, R24 ;  /* 0x000000121410723c */ /* 0x008fe40000041818 */
[----:B------:R-:W3:Y:S04]  /*3a9d0*/  LDL.LU.64 R26, [R1+0x33d8] ;  /* 0x0033d800011a7983 */ /* 0x000ee80000300a00 */
[----:B------:R-:W3:-:S13]  /*3a9e0*/  LDL.LU.64 R24, [R1+0x33d0] ;  /* 0x0033d00001187983 */ /* 0x000eda0000300a00 */
        /* <DEDUP_REMOVED lines=34> */
[----:B------:R-:W2:Y:S04]  /*3ac10*/  LDL.LU.64 R26, [R1+0x3348] ;  /* 0x00334800011a7983 */ /* 0x000ea80000300a00 */
[----:B------:R-:W3:-:S13]  /*3ac20*/  LDL.LU R24, [R1+0x3340] ;  /* 0x0033400001187983 */ /* 0x000eda0000300800 */
[----:B------:R-:W-:Y:S04]  /*3ac30*/  STL.64 [R1+0x640], R16 ;  /* 0x0006401001007387 */ /* 0x000fe80000100a00 */
[----:B------:R-:W-:Y:S04]  /*3ac40*/  STL.64 [R1+0x648], R18 ;  /* 0x0006481201007387 */ /* 0x000fe80000100a00 */
[----:B------:R-:W0:Y:S04]  /*3ac50*/  LDSM.16.MT88.4 R16, [R28+UR5+0x9080] ;  /* 0x009080051c10783b */ /* 0x000e280008004200 */
[----:B0-----:R3:W-:Y:S04]  /*3ac60*/  STL.64 [R1+0x3230], R18 ;  /* 0x0032301201007387 */ /* 0x0017e80000100a00 */
[----:B------:R-:W-:Y:S01]  /*3ac70*/  STL.64 [R1+0x3228], R16 ;  /* 0x0032281001007387 */ /* 0x000fe20000100a00 */
[----:B---3--:R-:W-:-:S02]  /*3ac80*/  IMAD.MOV.U32 R18, RZ, RZ, R24 ;  /* 0x000000ffff127224 */ /* 0x008fc400078e0018 */
[----:B--2---:R-:W-:Y:S01]  /*3ac90*/  HMMA.16816.F32.BF16 R24, R20, R26, R12 ;  /* 0x0000001a1418723c */ /* 0x004fe2000004180c */
[----:B------:R-:W2:-:S15]  /*3aca0*/  LDL.LU.64 R14, [R1+0x3338] ;  /* 0x00333800010e7983 */ /* 0x000e9e0000300a00 */
[----:B------:R-:W-:-:S03]  /*3acb0*/  NOP ;  /* 0x0000000000007918 */ /* 0x000fc60000000000 */
[----:B------:R-:W-:Y:S04]  /*3acc0*/  STL.64 [R1+0x630], R24 ;  /* 0x0006301801007387 */ /* 0x000fe80000100a00 */
[----:B------:R0:W-:Y:S04]  /*3acd0*/  STL.64 [R1+0x638], R26 ;  /* 0x0006381a01007387 */ /* 0x0001e80000100a00 */
[----:B0-----:R-:W4:Y:S04]  /*3ace0*/  LDL.LU.64 R26, [R1+0x3330] ;  /* 0x00333000011a7983 */ /* 0x001f280000300a00 */
[----:B------:R-:W4:Y:S01]  /*3acf0*/  LDL.LU.64 R24, [R1+0x3328] ;  /* 0x0033280001187983 */ /* 0x000f220000300a00 */
[----:B------:R-:W-:-:S07]  /*3ad00*/  IMAD.MOV.U32 R19, RZ, RZ, R3 ;  /* 0x000000ffff137224 */ /* 0x000fce00078e0003 */
[----:B------:R-:W-:Y:S01]  /*3ad10*/  HMMA.16816.F32.BF16 R4, R20, R18, R4 ;  /* 0x000000121404723c */ /* 0x000fe20000041804 */
[----:B------:R-:W3:Y:S04]  /*3ad20*/  LDL.64 R22, [R1+0x18] ;  /* 0x0000180001167983 */ /* 0x000ee80000100a00 */
[----:B------:R-:W-:-:S14]  /*3ad30*/  STL.64 [R1+0x3240], R18 ;  /* 0x0032401201007387 */ /* 0x000fdc0000100a00 */
[----:B------:R-:W-:Y:S04]  /*3ad40*/  STL.64 [R1+0x1f0], R4 ;  /* 0x0001f00401007387 */ /* 0x000fe80000100a00 */
[----:B------:R4:W-:Y:S01]  /*3ad50*/  STL.64 [R1+0x1f8], R6 ;  /* 0x0001f80601007387 */ /* 0x0009e20000100a00 */
[----:B--2---:R-:W-:Y:S02]  /*3ad60*/  IMAD.MOV.U32 R17, RZ, RZ, R14 ;  /* 0x000000ffff117224 */ /* 0x004fe400078e000e */
[----:B------:R-:W-:Y:S01]  /*3ad70*/  IMAD.MOV.U32 R16, RZ, RZ, R15 ;  /* 0x000000ffff107224 */ /* 0x000fe200078e000f */
[----:B----4-:R-:W-:-:S15]  /*3ad80*/  HMMA.16816.F32.BF16 R4, R24, R14, R8 ;  /* 0x0000000e1804723c */ /* 0x010fde0000041808 */
[----:B------:R-:W-:-:S04]  /*3ad90*/  NOP ;  /* 0x0000000000007918 */ /* 0x000fc80000000000 */
[----:B------:R-:W-:Y:S04]  /*3ada0*/  STL.64 [R1+0x470], R4 ;  /* 0x0004700401007387 */ /* 0x000fe80000100a00 */
[----:B------:R-:W-:Y:S04]  /*3adb0*/  STL.64 [R1+0x478], R6 ;  /* 0x0004780601007387 */ /* 0x000fe80000100a00 */
[----:B------:R0:W-:Y:S04]  /*3adc0*/  STL.64 [R1+0x3320], R16 ;  /* 0x0033201001007387 */ /* 0x0001e80000100a00 */
[----:B0-----:R-:W3:Y:S04]  /*3add0*/  LDL.LU R16, [R1+0x420] ;  /* 0x0004200001107983 */ /* 0x001ee80000300800 */
[----:B------:R-:W3:Y:S04]  /*3ade0*/  LDL.LU R17, [R1+0x424] ;  /* 0x0004240001117983 */ /* 0x000ee80000300800 */
[----:B------:R-:W3:Y:S04]  /*3adf0*/  LDL.LU R18, [R1+0x428] ;  /* 0x0004280001127983 */ /* 0x000ee80000300800 */
[----:B------:R-:W3:Y:S04]  /*3ae00*/  LDL.LU R19, [R1+0x42c] ;  /* 0x00042c0001137983 */ /* 0x000ee80000300800 */
[----:B------:R-:W2:Y:S04]  /*3ae10*/  LDL.LU R4, [R1+0x410] ;  /* 0x0004100001047983 */ /* 0x000ea80000300800 */
[----:B------:R-:W2:Y:S04]  /*3ae20*/  LDL.LU R5, [R1+0x414] ;  /* 0x0004140001057983 */ /* 0x000ea80000300800 */
[----:B------:R-:W2:Y:S04]  /*3ae30*/  LDL.LU R6, [R1+0x418] ;  /* 0x0004180001067983 */ /* 0x000ea80000300800 */
[----:B------:R-:W2:Y:S04]  /*3ae40*/  LDL.LU R7, [R1+0x41c] ;  /* 0x00041c0001077983 */ /* 0x000ea80000300800 */
[----:B------:R-:W2:Y:S04]  /*3ae50*/  LDL.64 R14, [R1+0x8] ;  /* 0x00000800010e7983 */ /* 0x000ea80000100a00 */
[----:B------:R-:W4:Y:S04]  /*3ae60*/  LDL.LU R8, [R1+0x400] ;  /* 0x0004000001087983 */ /* 0x000f280000300800 */
[----:B------:R-:W4:Y:S04]  /*3ae70*/  LDL.LU R9, [R1+0x404] ;  /* 0x0004040001097983 */ /* 0x000f280000300800 */
[----:B------:R-:W4:Y:S04]  /*3ae80*/  LDL.LU R10, [R1+0x408] ;  /* 0x00040800010a7983 */ /* 0x000f280000300800 */
[----:B------:R-:W4:Y:S01]  /*3ae90*/  LDL.LU R11, [R1+0x40c] ;  /* 0x00040c00010b7983 */ /* 0x000f220000300800 */
[----:B---3--:R-:W-:-:S15]  /*3aea0*/  HMMA.16816.F32.BF16 R16, R24, R22, R16 ;  /* 0x000000161810723c */ /* 0x008fde0000041810 */
[----:B------:R-:W-:-:S04]  /*3aeb0*/  NOP ;  /* 0x0000000000007918 */ /* 0x000fc80000000000 */
[----:B------:R0:W-:Y:S04]  /*3aec0*/  STL.64 [R1+0x460], R16 ;  /* 0x0004601001007387 */ /* 0x0001e80000100a00 */
[----:B------:R1:W-:Y:S04]  /*3aed0*/  STL.64 [R1+0x468], R18 ;  /* 0x0004681201007387 */ /* 0x0003e80000100a00 */
[----:B0-----:R-:W3:Y:S01]  /*3aee0*/  LDL.LU.64 R16, [R1+0x3320] ;  /* 0x0033200001107983 */ /* 0x001ee20000300a00 */
[----:B-1----:R-:W-:Y:S02]  /*3aef0*/  IMAD.MOV.U32 R19, RZ, RZ, R22 ;  /* 0x000000ffff137224 */ /* 0x002fe400078e0016 */
[----:B------:R-:W-:-:S02]  /*3af00*/  IMAD.MOV.U32 R18, RZ, RZ, R23 ;  /* 0x000000ffff127224 */ /* 0x000fc400078e0017 */
[----:B------:R-:W-:Y:S02]  /*3af10*/  IMAD.MOV.U32 R22, RZ, RZ, R2 ;  /* 0x000000ffff167224 */ /* 0x000fe400078e0002 */
[----:B------:R-:W-:-:S05]  /*3af20*/  IMAD.MOV.U32 R23, RZ, RZ, R0 ;  /* 0x000000ffff177224 */ /* 0x000fca00078e0000 */
[----:B------:R0:W-:Y:S04]  /*3af30*/  STL.64 [R1+0x32e8], R22 ;  /* 0x0032e81601007387 */ /* 0x0001e80000100a00 */
[----:B------:R-:W2:Y:S04]  /*3af40*/  LDL.LU R20, [R1+0x3e0] ;  /* 0x0003e00001147983 */ /* 0x000ea80000300800 */
[----:B------:R-:W2:Y:S04]  /*3af50*/  LDL.LU R21, [R1+0x3e4] ;  /* 0x0003e40001157983 */ /* 0x000ea80000300800 */
[----:B0-----:R-:W2:Y:S04]  /*3af60*/  LDL.LU R22, [R1+0x3e8] ;  /* 0x0003e80001167983 */ /* 0x001ea80000300800 */
[----:B------:R-:W2:Y:S04]  /*3af70*/  LDL.LU R23, [R1+0x3ec] ;  /* 0x0003ec0001177983 */ /* 0x000ea80000300800 */
[----:B--2---:R-:W-:Y:S04]  /*3af80*/  STL.64 [R1+0x32f8], R22 ;  /* 0x0032f81601007387 */ /* 0x004fe80000100a00 */
[----:B------:R0:W-:Y:S04]  /*3af90*/  STL.64 [R1+0x32f0], R20 ;  /* 0x0032f01401007387 */ /* 0x0001e80000100a00 */
[----:B0-----:R-:W2:Y:S04]  /*3afa0*/  LDL.LU R20, [R1+0x3f0] ;  /* 0x0003f00001147983 */ /* 0x001ea80000300800 */
[----:B------:R-:W2:Y:S04]  /*3afb0*/  LDL.LU R21, [R1+0x3f4] ;  /* 0x0003f40001157983 */ /* 0x000ea80000300800 */
[----:B------:R-:W2:Y:S04]  /*3afc0*/  LDL.LU R22, [R1+0x3f8] ;  /* 0x0003f80001167983 */ /* 0x000ea80000300800 */
[----:B------:R-:W2:Y:S04]  /*3afd0*/  LDL.LU R23, [R1+0x3fc] ;  /* 0x0003fc0001177983 */ /* 0x000ea80000300800 */
[----:B------:R0:W-:Y:S04]  /*3afe0*/  STL.64 [R1+0x32a0], R18 ;  /* 0x0032a01201007387 */ /* 0x0001e80000100a00 */
[----:B---3--:R-:W-:Y:S04]  /*3aff0*/  STL.64 [R1+0x3298], R16 ;  /* 0x0032981001007387 */ /* 0x008fe80000100a00 */
[----:B0-----:R-:W3:Y:S04]  /*3b000*/  LDL.64 R18, [R1+0x138] ;  /* 0x0001380001127983 */ /* 0x001ee80000100a00 */
[----:B---3--:R0:W-:Y:S04]  /*3b010*/  STL.64 [R1+0x32b0], R18 ;  /* 0x0032b01201007387 */ /* 0x0081e80000100a00 */
[----:B0-----:R-:W3:Y:S01]  /*3b020*/  LDL.64 R18, [R1+0x148] ;  /* 0x0001480001127983 */ /* 0x001ee20000100a00 */
[----:B------:R-:W-:Y:S03]  /*3b030*/  HMMA.16816.F32.BF16 R4, R24, R14, R4 ;  /* 0x0000000e1804723c */ /* 0x000fe60000041804 */
[----:B---3--:R0:W-:Y:S04]  /*3b040*/  STL.64 [R1+0x32c8], R18 ;  /* 0x0032c81201007387 */ /* 0x0081e80000100a00 */
[----:B0-----:R-:W3:Y:S01]  /*3b050*/  LDL.64 R18, [R1+0x158] ;  /* 0x0001580001127983 */ /* 0x001ee20000100a00 */
[----:B------:R-:W-:-:S02]  /*3b060*/  IMAD.MOV.U32 R29, RZ, RZ, R14 ;  /* 0x000000ffff1d7224 */ /* 0x000fc400078e000e */
[----:B------:R-:W-:Y:S01]  /*3b070*/  IMAD.MOV.U32 R28, RZ, RZ, R15 ;  /* 0x000000ffff1c7224 */ /* 0x000fe200078e000f */
[----:B---3--:R0:W-:Y:S04]  /*3b080*/  STL.64 [R1+0x32e0], R18 ;  /* 0x0032e01201007387 */ /* 0x0081e80000100a00 */
[----:B------:R-:W3:Y:S04]  /*3b090*/  LDL.LU R16, [R1+0x3d0] ;  /* 0x0003d00001107983 */ /* 0x000ee80000300800 */
[----:B------:R-:W3:Y:S04]  /*3b0a0*/  LDL.LU R17, [R1+0x3d4] ;  /* 0x0003d40001117983 */ /* 0x000ee80000300800 */
[----:B0-----:R-:W3:Y:S04]  /*3b0b0*/  LDL.LU R18, [R1+0x3d8] ;  /* 0x0003d80001127983 */ /* 0x001ee80000300800 */
[----:B------:R-:W3:Y:S04]  /*3b0c0*/  LDL.LU R19, [R1+0x3dc] ;  /* 0x0003dc0001137983 */ /* 0x000ee80000300800 */
[----:B------:R-:W-:Y:S04]  /*3b0d0*/  STL.64 [R1+0x450], R4 ;  /* 0x0004500401007387 */ /* 0x000fe80000100a00 */
[----:B------:R0:W-:Y:S04]  /*3b0e0*/  STL.64 [R1+0x458], R6 ;  /* 0x0004580601007387 */ /* 0x0001e80000100a00 */
[----:B0-----:R-:W2:Y:S04]  /*3b0f0*/  LDL.LU.64 R6, [R1+0x3318] ;  /* 0x0033180001067983 */ /* 0x001ea80000300a00 */
[----:B------:R-:W4:Y:S02]  /*3b100*/  LDL.LU.64 R14, [R1+0x3310] ;  /* 0x00331000010e7983 */ /* 0x000f240000300a00 */
[----:B----4-:R-:W-:-:S15]  /*3b110*/  HMMA.16816.F32.BF16 R8, R24, R14, R8 ;  /* 0x0000000e1808723c */ /* 0x010fde0000041808 */
[----:B------:R-:W-:-:S04]  /*3b120*/  NOP ;  /* 0x0000000000007918 */ /* 0x000fc80000000000 */
[----:B------:R-:W-:Y:S04]  /*3b130*/  STL.64 [R1+0x440], R8 ;  /* 0x0004400801007387 */ /* 0x000fe80000100a00 */
[----:B------:R0:W-:Y:S04]  /*3b140*/  STL.64 [R1+0x448], R10 ;  /* 0x0004480a01007387 */ /* 0x0001e80000100a00 */
[----:B0-----:R-:W2:Y:S04]  /*3b150*/  LDL.LU.64 R10, [R1+0x3308] ;  /* 0x00330800010a7983 */ /* 0x001ea80000300a00 */
[----:B------:R-:W4:Y:S04]  /*3b160*/  LDL.LU R8, [R1+0x3300] ;  /* 0x0033000001087983 */ /* 0x000f280000300800 */
        /* <DEDUP_REMOVED lines=10> */
[----:B------:R-:W2:Y:S01]  /*3b210*/  LDL.LU R15, [R1+0x73c] ;  /* 0x00073c00010f7983 */ /* 0x000ea20000300800 */
[C---:B------:R-:W-:Y:S03]  /*3b220*/  HMMA.16816.F32.BF16 R20, R24.reuse, R10, R20 ;  /* 0x0000000a1814723c */ /* 0x040fe60000041814 */
[----:B--2---:R-:W-:Y:S04]  /*3b230*/  STL.64 [R1+0x32d8], R14 ;  /* 0x0032d80e01007387 */ /* 0x004fe80000100a00 */
[----:B------:R0:W-:Y:S04]  /*3b240*/  STL.64 [R1+0x32d0], R12 ;  /* 0x0032d00c01007387 */ /* 0x0001e80000100a00 */
[----:B0-----:R-:W2:Y:S04]  /*3b250*/  LDL.LU R12, [R1+0x740] ;  /* 0x00074000010c7983 */ /* 0x001ea80000300800 */
[----:B------:R-:W2:Y:S04]  /*3b260*/  LDL.LU R13, [R1+0x744] ;  /* 0x00074400010d7983 */ /* 0x000ea80000300800 */
[----:B------:R-:W2:Y:S04]  /*3b270*/  LDL.LU R14, [R1+0x748] ;  /* 0x00074800010e7983 */ /* 0x000ea80000300800 */
[----:B------:R-:W2:Y:S04]  /*3b280*/  LDL.LU R15, [R1+0x74c] ;  /* 0x00074c00010f7983 */ /* 0x000ea80000300800 */
        /* <DEDUP_REMOVED lines=8> */
[----:B0-----:R-:W3:Y:S01]  /*3b310*/  LDL.LU.64 R22, [R1+0x32e8] ;  /* 0x0032e80001167983 */ /* 0x001ee20000300a00 */
[----:B------:R-:W0:Y:S02]  /*3b320*/  S2R R5, SR_TID.X ;  /* 0x0000000000057919 */ /* 0x000e240000002100 */
[C---:B0-----:R-:W-:Y:S01]  /*3b330*/  LOP3.LUT R9, R5.reuse, 0x7, RZ, 0xc0, !PT ;  /* 0x0000000705097812 */ /* 0x041fe200078ec0ff */
[----:B------:R-:W-:-:S02]  /*3b340*/  IMAD.SHL.U32 R4, R5, 0x80, RZ ;  /* 0x0000008005047824 */ /* 0x000fc400078e00ff */
[----:B------:R-:W-:Y:S02]  /*3b350*/  IMAD.SHL.U32 R5, R5, 0x2, RZ ;  /* 0x0000000205057824 */ /* 0x000fe400078e00ff */
[----:B------:R-:W-:Y:S01]  /*3b360*/  IMAD R9, R9, 0x110, RZ ;  /* 0x0000011009097824 */ /* 0x000fe200078e02ff */
[----:B---3--:R-:W-:Y:S01]  /*3b370*/  HMMA.16816.F32.BF16 R20, R24, R22, R16 ;  /* 0x000000161814723c */ /* 0x008fe20000041810 */
[----:B------:R-:W2:Y:S03]  /*3b380*/  LDL.LU.64 R18, [R1+0x32e0] ;  /* 0x0032e00001127983 */ /* 0x000ea60000300a00 */
[----:B------:R-:W-:-:S04]  /*3b390*/  LOP3.LUT R5, R9, 0x10, R5, 0x78, !PT ;  /* 0x0000001009057812 */ /* 0x000fc800078e7805 */
[----:B------:R-:W-:-:S04]  /*3b3a0*/  LOP3.LUT R5, R5, 0x800, R4, 0xf8, !PT ;  /* 0x0000080005057812 */ /* 0x000fc800078ef804 */
[----:B------:R-:W-:-:S07]  /*3b3b0*/  LOP3.LUT R5, R5, 0x60, RZ, 0x3c, !PT ;  /* 0x0000006005057812 */ /* 0x000fce00078e3cff */
[----:B------:R-:W-:Y:S04]  /*3b3c0*/  STL.64 [R1+0x990], R20 ;  /* 0x0009901401007387 */ /* 0x000fe80000100a00 */
[----:B------:R-:W-:Y:S04]  /*3b3d0*/  STL.64 [R1+0x998], R22 ;  /* 0x0009981601007387 */ /* 0x000fe80000100a00 */
[----:B------:R-:W0:Y:S04]  /*3b3e0*/  LDSM.16.MT88.4 R20, [R5+UR5+0x9000] ;  /* 0x009000050514783b */ /* 0x000e280008004200 */
[----:B0-----:R0:W-:Y:S04]  /*3b3f0*/  STL.64 [R1+0x30c8], R22 ;  /* 0x0030c81601007387 */ /* 0x0011e80000100a00 */
[----:B------:R-:W-:Y:S04]  /*3b400*/  STL.64 [R1+0x30c0], R20 ;  /* 0x0030c01401007387 */ /* 0x000fe80000100a00 */
[----:B0-----:R-:W3:Y:S01]  /*3b410*/  LDL.64 R22, [R1+0x128] ;  /* 0x0001280001167983 */ /* 0x001ee20000100a00 */
        /* <DEDUP_REMOVED lines=32> */
[----:B------:R0:W-:Y:S04]  /*3b620*/  STL [R1+0x3258], R5 ;  /* 0x0032580501007387 */ /* 0x0001e80000100800 */
[----:B------:R-:W2:Y:S04]  /*3b630*/  LDL.LU R4, [R1+0x710] ;  /* 0x0007100001047983 */ /* 0x000ea80000300800 */
[----:B0-----:R-:W2:Y:S04]  /*3b640*/  LDL.LU R5, [R1+0x714] ;  /* 0x0007140001057983 */ /* 0x001ea80000300800 */
[----:B------:R-:W2:Y:S04]  /*3b650*/  LDL.LU R6, [R1+0x718] ;  /* 0x0007180001067983 */ /* 0x000ea80000300800 */
[----:B------:R-:W2:Y:S04]  /*3b660*/  LDL.LU R7, [R1+0x71c] ;  /* 0x00071c0001077983 */ /* 0x000ea80000300800 */
[----:B------:R-:W-:Y:S01]  /*3b670*/  STL.64 [R1+0x31d0], R10 ;  /* 0x0031d00a01007387 */ /* 0x000fe20000100a00 */
[----:B---3--:R-:W-:-:S02]  /*3b680*/  IMAD.MOV.U32 R13, RZ, RZ, R22 ;  /* 0x000000ffff0d7224 */ /* 0x008fc400078e0016 */
[----:B------:R-:W-:Y:S01]  /*3b690*/  IMAD.MOV.U32 R12, RZ, RZ, R23 ;  /* 0x000000ffff0c7224 */ /* 0x000fe200078e0017 */
[----:B----4-:R0:W-:Y:S01]  /*3b6a0*/  STL.64 [R1+0x31c8], R8 ;  /* 0x0031c80801007387 */ /* 0x0101e20000100a00 */
[----:B--2---:R-:W-:-:S15]  /*3b6b0*/  HMMA.16816.F32.BF16 R4, R24, R22, R4 ;  /* 0x000000161804723c */ /* 0x004fde0000041804 */
[----:B------:R-:W-:-:S04]  /*3b6c0*/  NOP ;  /* 0x0000000000007918 */ /* 0x000fc80000000000 */
[----:B------:R-:W-:Y:S04]  /*3b6d0*/  STL.64 [R1+0x770], R4 ;  /* 0x0007700401007387 */ /* 0x000fe80000100a00 */
[----:B------:R-:W-:Y:S04]  /*3b6e0*/  STL.64 [R1+0x778], R6 ;  /* 0x0007780601007387 */ /* 0x000fe80000100a00 */
[----:B------:R1:W-:Y:S04]  /*3b6f0*/  STL.64 [R1+0x31e0], R14 ;  /* 0x0031e00e01007387 */ /* 0x0003e80000100a00 */
[----:B------:R-:W-:Y:S04]  /*3b700*/  STL.64 [R1+0x31d8], R12 ;  /* 0x0031d80c01007387 */ /* 0x000fe80000100a00 */
[----:B0-----:R-:W2:Y:S04]  /*3b710*/  LDL.LU R8, [R1+0x5f0] ;  /* 0x0005f00001087983 */ /* 0x001ea80000300800 */
[----:B------:R-:W2:Y:S04]  /*3b720*/  LDL.LU R9, [R1+0x5f4] ;  /* 0x0005f40001097983 */ /* 0x000ea80000300800 */
[----:B------:R-:W3:Y:S04]  /*3b730*/  LDL.LU R10, [R1+0x5f8] ;  /* 0x0005f800010a7983 */ /* 0x000ee80000300800 */
[----:B------:R-:W3:Y:S01]  /*3b740*/  LDL.LU R11, [R1+0x5fc] ;  /* 0x0005fc00010b7983 */ /* 0x000ee20000300800 */
[----:B-1----:R-:W-:-:S02]  /*3b750*/  IMAD.MOV.U32 R14, RZ, RZ, R29 ;  /* 0x000000ffff0e7224 */ /* 0x002fc400078e001d */
[----:B------:R-:W-:Y:S01]  /*3b760*/  IMAD.MOV.U32 R15, RZ, RZ, R28 ;  /* 0x000000ffff0f7224 */ /* 0x000fe200078e001c */
[----:B---3--:R-:W-:Y:S04]  /*3b770*/  STL.64 [R1+0x31f0], R10 ;  /* 0x0031f00a01007387 */ /* 0x008fe80000100a00 */
[----:B--2---:R-:W-:Y:S04]  /*3b780*/  STL.64 [R1+0x31e8], R8 ;  /* 0x0031e80801007387 */ /* 0x004fe80000100a00 */
[----:B------:R0:W-:Y:S02]  /*3b790*/  STL.64 [R1+0x31f8], R14 ;  /* 0x0031f80e01007387 */ /* 0x0001e40000100a00 */
[----:B0-----:R-:W-:-:S02]  /*3b7a0*/  IMAD.MOV.U32 R14, RZ, RZ, R19 ;  /* 0x000000ffff0e7224 */ /* 0x001fc400078e0013 */
[----:B------:R-:W-:-:S05]  /*3b7b0*/  IMAD.MOV.U32 R15, RZ, RZ, R18 ;  /* 0x000000ffff0f7224 */ /* 0x000fca00078e0012 */
[----:B------:R-:W-:Y:S04]  /*3b7c0*/  STL.64 [R1+0x3210], R14 ;  /* 0x0032100e01007387 */ /* 0x000fe80000100a00 */
[----:B------:R-:W2:Y:S04]  /*3b7d0*/  LDL.LU R8, [R1+0x600] ;  /* 0x0006000001087983 */ /* 0x000ea80000300800 */
[----:B------:R-:W2:Y:S04]  /*3b7e0*/  LDL.LU R9, [R1+0x604] ;  /* 0x0006040001097983 */ /* 0x000ea80000300800 */
[----:B------:R-:W3:Y:S04]  /*3b7f0*/  LDL.LU R10, [R1+0x608] ;  /* 0x00060800010a7983 */ /* 0x000ee80000300800 */
[----:B------:R-:W3:Y:S04]  /*3b800*/  LDL.LU R11, [R1+0x60c] ;  /* 0x00060c00010b7983 */ /* 0x000ee80000300800 */
[----:B------:R-:W4:Y:S04]  /*3b810*/  LDL.LU R4, [R1+0x6e0] ;  /* 0x0006e00001047983 */ /* 0x000f280000300800 */
[----:B------:R-:W4:Y:S04]  /*3b820*/  LDL.LU R5, [R1+0x6e4] ;  /* 0x0006e40001057983 */ /* 0x000f280000300800 */
[----:B------:R-:W2:Y:S04]  /*3b830*/  LDL.LU R6, [R1+0x6e8] ;  /* 0x0006e80001067983 */ /* 0x000ea80000300800 */
[----:B------:R-:W2:Y:S04]  /*3b840*/  LDL.LU R7, [R1+0x6ec] ;  /* 0x0006ec0001077983 */ /* 0x000ea80000300800 */
[----:B--2---:R0:W-:Y:S04]  /*3b850*/  STL.64 [R1+0x3270], R6 ;  /* 0x0032700601007387 */ /* 0x0041e80000100a00 */
[----:B----4-:R-:W-:Y:S04]  /*3b860*/  STL.64 [R1+0x3268], R4 ;  /* 0x0032680401007387 */ /* 0x010fe80000100a00 */
[----:B0-----:R-:W2:Y:S04]  /*3b870*/  LDL.64 R6, [R1+0x108] ;  /* 0x0001080001067983 */ /* 0x001ea80000100a00 */
[----:B--2---:R0:W-:Y:S04]  /*3b880*/  STL.64 [R1+0x3280], R6 ;  /* 0x0032800601007387 */ /* 0x0041e80000100a00 */
[----:B------:R-:W2:Y:S04]  /*3b890*/  LDL.64 R22, [R1+0xf8] ;  /* 0x0000f80001167983 */ /* 0x000ea80000100a00 */
[----:B0-----:R-:W4:Y:S04]  /*3b8a0*/  LDL.64 R6, [R1+0x118] ;  /* 0x0001180001067983 */ /* 0x001f280000100a00 */
[----:B--2---:R0:W-:Y:S04]  /*3b8b0*/  STL.64 [R1+0x3278], R22 ;  /* 0x0032781601007387 */ /* 0x0041e80000100a00 */
[----:B------:R-:W2:Y:S04]  /*3b8c0*/  LDL.LU R20, [R1+0x6f0] ;  /* 0x0006f00001147983 */ /* 0x000ea80000300800 */
[----:B------:R-:W2:Y:S04]  /*3b8d0*/  LDL.LU R21, [R1+0x6f4] ;  /* 0x0006f40001157983 */ /* 0x000ea80000300800 */
[----:B0-----:R-:W2:Y:S04]  /*3b8e0*/  LDL.LU R22, [R1+0x6f8] ;  /* 0x0006f80001167983 */ /* 0x001ea80000300800 */
[----:B------:R-:W2:Y:S01]  /*3b8f0*/  LDL.LU R23, [R1+0x6fc] ;  /* 0x0006fc0001177983 */ /* 0x000ea20000300800 */
[----:B------:R-:W-:-:S02]  /*3b900*/  IMAD.MOV.U32 R14, RZ, RZ, R17 ;  /* 0x000000ffff0e7224 */ /* 0x000fc400078e0011 */
[----:B------:R-:W-:Y:S01]  /*3b910*/  IMAD.MOV.U32 R15, RZ, RZ, R16 ;  /* 0x000000ffff0f7224 */ /* 0x000fe200078e0010 */
[----:B--2---:R-:W-:Y:S04]  /*3b920*/  STL.64 [R1+0x3290], R22 ;  /* 0x0032901601007387 */ /* 0x004fe80000100a00 */
[----:B------:R0:W-:Y:S04]  /*3b930*/  STL.64 [R1+0x3288], R20 ;  /* 0x0032881401007387 */ /* 0x0001e80000100a00 */
[----:B0-----:R-:W4:Y:S04]  /*3b940*/  LDL.LU R20, [R1+0x700] ;  /* 0x0007000001147983 */ /* 0x001f280000300800 */
[----:B------:R-:W4:Y:S04]  /*3b950*/  LDL.LU R21, [R1+0x704] ;  /* 0x0007040001157983 */ /* 0x000f280000300800 */
[----:B------:R-:W4:Y:S04]  /*3b960*/  LDL.LU R22, [R1+0x708] ;  /* 0x0007080001167983 */ /* 0x000f280000300800 */
        /* <DEDUP_REMOVED lines=12> */
[----:B------:R-:W2:Y:S04]  /*3ba30*/  LDL.64 R18, [R1+0xe8] ;  /* 0x0000e80001127983 */ /* 0x000ea80000100a00 */
[----:B---3--:R-:W-:Y:S04]  /*3ba40*/  STL.64 [R1+0x3208], R10 ;  /* 0x0032080a01007387 */ /* 0x008fe80000100a00 */
[----:B------:R0:W-:Y:S04]  /*3ba50*/  STL.64 [R1+0x3200], R8 ;  /* 0x0032000801007387 */ /* 0x0001e80000100a00 */
[----:B0-----:R-:W3:Y:S04]  /*3ba60*/  LDL.LU R8, [R1+0x610] ;  /* 0x0006100001087983 */ /* 0x001ee80000300800 */
[----:B------:R-:W3:Y:S04]  /*3ba70*/  LDL.LU R9, [R1+0x614] ;  /* 0x0006140001097983 */ /* 0x000ee80000300800 */
[----:B------:R-:W2:Y:S04]  /*3ba80*/  LDL.LU R10, [R1+0x618] ;  /* 0x00061800010a7983 */ /* 0x000ea80000300800 */
[----:B------:R-:W2:Y:S01]  /*3ba90*/  LDL.LU R11, [R1+0x61c] ;  /* 0x00061c00010b7983 */ /* 0x000ea20000300800 */
[----:B----4-:R-:W-:Y:S01]  /*3baa0*/  HMMA.16816.F32.BF16 R20, R24, R6, R20 ;  /* 0x000000061814723c */ /* 0x010fe20000041814 */
[----:B------:R-:W-:-:S02]  /*3bab0*/  IMAD.MOV.U32 R28, RZ, RZ, R6 ;  /* 0x000000ffff1c7224 */ /* 0x000fc400078e0006 */
[----:B------:R-:W-:Y:S01]  /*3bac0*/  IMAD.MOV.U32 R29, RZ, RZ, R7 ;  /* 0x000000ffff1d7224 */ /* 0x000fe200078e0007 */
        /* <DEDUP_REMOVED lines=9> */
[----:B------:R-:W3:Y:S04]  /*3bb60*/  LDL.LU.64 R20, [R1+0x3288] ;  /* 0x0032880001147983 */ /* 0x000ee80000300a00 */
[----:B------:R-:W3:Y:S02]  /*3bb70*/  LDL.LU.64 R6, [R1+0x3280] ;  /* 0x0032800001067983 */ /* 0x000ee40000300a00 */
        /* <DEDUP_REMOVED lines=9> */
[----:B---3--:R-:W-:-:S15]  /*3bc10*/  HMMA.16816.F32.BF16 R4, R24, R22, R4 ;  /* 0x000000161804723c */ /* 0x008fde0000041804 */
[----:B------:R-:W-:-:S04]  /*3bc20*/  NOP ;  /* 0x0000000000007918 */ /* 0x000fc80000000000 */
[----:B------:R-:W-:Y:S04]  /*3bc30*/  STL.64 [R1+0x740], R4 ;  /* 0x0007400401007387 */ /* 0x000fe80000100a00 */
[----:B------:R0:W-:Y:S04]  /*3bc40*/  STL.64 [R1+0x748], R6 ;  /* 0x0007480601007387 */ /* 0x0001e80000100a00 */
[----:B0-----:R-:W3:Y:S04]  /*3bc50*/  LDL.LU.64 R6, [R1+0x3260] ;  /* 0x0032600001067983 */ /* 0x001ee80000300a00 */
[----:B------:R-:W4:Y:S01]  /*3bc60*/  LDL.LU R5, [R1+0x3258] ;  /* 0x0032580001057983 */ /* 0x000f220000300800 */
[----:B------:R-:W-:Y:S01]  /*3bc70*/  HMMA.16816.F32.BF16 R12, R24, R18, R12 ;  /* 0x00000012180c723c */ /* 0x000fe2000004180c */
[----:B------:R-:W-:-:S02]  /*3bc80*/  IMAD.MOV.U32 R4, RZ, RZ, R23 ;  /* 0x000000ffff047224 */ /* 0x000fc400078e0017 */
[----:B------:R-:W-:Y:S02]  /*3bc90*/  IMAD.MOV.U32 R21, RZ, RZ, R18 ;  /* 0x000000ffff157224 */ /* 0x000fe400078e0012 */
[----:B------:R-:W-:Y:S01]  /*3bca0*/  IMAD.MOV.U32 R20, RZ, RZ, R19 ;  /* 0x000000ffff147224 */ /* 0x000fe200078e0013 */
[----:B------:R-:W0:Y:S01]  /*3bcb0*/  S2R R23, SR_TID.X ;  /* 0x0000000000177919 */ /* 0x000e220000002100 */
[----:B---3--:R-:W-:Y:S04]  /*3bcc0*/  STL.64 [R1+0x31c0], R6 ;  /* 0x0031c00601007387 */ /* 0x008fe80000100a00 */
[----:B----4-:R1:W-:Y:S04]  /*3bcd0*/  STL.64 [R1+0x31b8], R4 ;  /* 0x0031b80401007387 */ /* 0x0103e80000100a00 */
[----:B-1----:R-:W3:Y:S04]  /*3bce0*/  LDL.LU R4, [R1+0x5e0] ;  /* 0x0005e00001047983 */ /* 0x002ee80000300800 */
[----:B------:R-:W3:Y:S04]  /*3bcf0*/  LDL.LU R5, [R1+0x5e4] ;  /* 0x0005e40001057983 */ /* 0x000ee80000300800 */
[----:B------:R-:W3:Y:S04]  /*3bd00*/  LDL.LU R6, [R1+0x5e8] ;  /* 0x0005e80001067983 */ /* 0x000ee80000300800 */
[----:B------:R-:W3:Y:S04]  /*3bd10*/  LDL.LU R7, [R1+0x5ec] ;  /* 0x0005ec0001077983 */ /* 0x000ee80000300800 */
[----:B------:R-:W-:Y:S04]  /*3bd20*/  STL.64 [R1+0x730], R12 ;  /* 0x0007300c01007387 */ /* 0x000fe80000100a00 */
[----:B------:R1:W-:Y:S04]  /*3bd30*/  STL.64 [R1+0x738], R14 ;  /* 0x0007380e01007387 */ /* 0x0003e80000100a00 */
[----:B-1----:R-:W4:Y:S04]  /*3bd40*/  LDL.LU.64 R14, [R1+0x3250] ;  /* 0x00325000010e7983 */ /* 0x002f280000300a00 */
[----:B------:R-:W4:Y:S04]  /*3bd50*/  LDL.LU.64 R12, [R1+0x3248] ;  /* 0x00324800010c7983 */ /* 0x000f280000300a00 */
[----:B------:R-:W4:Y:S01]  /*3bd60*/  LDL.LU.64 R18, [R1+0x3240] ;  /* 0x0032400001127983 */ /* 0x000f220000300a00 */
[C---:B0-----:R-:W-:Y:S01]  /*3bd70*/  LOP3.LUT R16, R23.reuse, 0x7, RZ, 0xc0, !PT ;  /* 0x0000000717107812 */ /* 0x041fe200078ec0ff */
[----:B------:R-:W-:-:S02]  /*3bd80*/  IMAD.SHL.U32 R17, R23, 0x80, RZ ;  /* 0x0000008017117824 */ /* 0x000fc400078e00ff */
[----:B------:R-:W-:Y:S02]  /*3bd90*/  IMAD.SHL.U32 R23, R23, 0x2, RZ ;  /* 0x0000000217177824 */ /* 0x000fe400078e00ff */
[----:B------:R-:W-:-:S05]  /*3bda0*/  IMAD R16, R16, 0x110, RZ ;  /* 0x0000011010107824 */ /* 0x000fca00078e02ff */
[----:B------:R-:W-:-:S04]  /*3bdb0*/  LOP3.LUT R23, R16, 0x10, R23, 0x78, !PT ;  /* 0x0000001010177812 */ /* 0x000fc800078e7817 */
[----:B------:R-:W-:-:S04]  /*3bdc0*/  LOP3.LUT R23, R23, 0x800, R17, 0xf8, !PT ;  /* 0x0000080017177812 */ /* 0x000fc800078ef811 */
[----:B------:R-:W-:Y:S01]  /*3bdd0*/  LOP3.LUT R23, R23, 0x60, RZ, 0x3c, !PT ;  /* 0x0000006017177812 */ /* 0x000fe200078e3cff */
[----:B----4-:R-:W-:Y:S01]  /*3bde0*/  HMMA.16816.F32.BF16 R24, R24, R18, R12 ;  /* 0x000000121818723c */ /* 0x010fe2000004180c */
[----:B------:R-:W2:Y:S04]  /*3bdf0*/  LDL.LU.64 R14, [R1+0x3238] ;  /* 0x00323800010e7983 */ /* 0x000ea80000300a00 */
[----:B------:R-:W2:Y:S04]  /*3be00*/  LDL.LU.64 R18, [R1+0x3230] ;  /* 0x0032300001127983 */ /* 0x000ea80000300a00 */
[----:B------:R-:W2:Y:S10]  /*3be10*/  LDL.LU.64 R16, [R1+0x3228] ;  /* 0x0032280001107983 */ /* 0x000eb40000300a00 */
[----:B------:R-:W-:Y:S04]  /*3be20*/  STL.64 [R1+0x410], R24 ;  /* 0x0004101801007387 */ /* 0x000fe80000100a00 */
[----:B------:R-:W-:Y:S04]  /*3be30*/  STL.64 [R1+0x418], R26 ;  /* 0x0004181a01007387 */ /* 0x000fe80000100a00 */
[----:B------:R-:W0:Y:S04]  /*3be40*/  LDSM.16.MT88.4 R24, [R23+UR5+0x9080] ;  /* 0x009080051718783b */ /* 0x000e280008004200 */
[----:B0-----:R0:W-:Y:S04]  /*3be50*/  STL.64 [R1+0x2fb8], R26 ;  /* 0x002fb81a01007387 */ /* 0x0011e80000100a00 */
[----:B------:R1:W-:Y:S04]  /*3be60*/  STL.64 [R1+0x2fb0], R24 ;  /* 0x002fb01801007387 */ /* 0x0003e80000100a00 */
[----:B0-----:R-:W4:Y:S01]  /*3be70*/  LDL.LU.64 R26, [R1+0xd8] ;  /* 0x0000d800011a7983 */ /* 0x001f220000300a00 */
[C---:B--2---:R-:W-:Y:S03]  /*3be80*/  HMMA.16816.F32.BF16 R12, R16.reuse, R14, R8 ;  /* 0x0000000e100c723c */ /* 0x044fe60000041808 */
[----:B----4-:R0:W-:Y:S04]  /*3be90*/  STL.64 [R1+0x30d0], R26 ;  /* 0x0030d01a01007387 */ /* 0x0101e80000100a00 */
        /* <DEDUP_REMOVED lines=20> */
[----:B0-----:R-:W4:Y:S04]  /*3bfe0*/  LDL.LU.64 R14, [R1+0x31e0] ;  /* 0x0031e000010e7983 */ /* 0x001f280000300a00 */
[----:B------:R-:W2:Y:S01]  /*3bff0*/  LDL.LU.64 R12, [R1+0x31d8] ;  /* 0x0031d800010c7983 */ /* 0x000ea20000300a00 */
[----:B----4-:R-:W-:-:S15]  /*3c000*/  HMMA.16816.F32.BF16 R8, R16, R14, R8 ;  /* 0x0000000e1008723c */ /* 0x010fde0000041808 */
[----:B------:R-:W-:-:S04]  /*3c010*/  NOP ;  /* 0x0000000000007918 */ /* 0x000fc80000000000 */
[----:B------:R-:W-:Y:S04]  /*3c020*/  STL.64 [R1+0x3d0], R8 ;  /* 0x0003d00801007387 */ /* 0x000fe80000100a00 */
[----:B------:R0:W-:Y:S04]  /*3c030*/  STL.64 [R1+0x3d8], R10 ;  /* 0x0003d80a01007387 */ /* 0x0001e80000100a00 */
[----:B0-----:R-:W3:Y:S04]  /*3c040*/  LDL.LU.64 R10, [R1+0x31d0] ;  /* 0x0031d000010a7983 */ /* 0x001ee80000300a00 */
[----:B------:R-:W4:Y:S04]  /*3c050*/  LDL.LU.64 R8, [R1+0x31c8] ;  /* 0x0031c80001087983 */ /* 0x000f280000300a00 */
[----:B------:R-:W-:Y:S01]  /*3c060*/  STL.64 [R1+0x3088], R14 ;  /* 0x0030880e01007387 */ /* 0x000fe20000100a00 */
[----:B---3--:R-:W-:-:S15]  /*3c070*/  HMMA.16816.F32.BF16 R4, R16, R10, R4 ;  /* 0x0000000a1004723c */ /* 0x008fde0000041804 */
[----:B------:R-:W-:-:S04]  /*3c080*/  NOP ;  /* 0x0000000000007918 */ /* 0x000fc80000000000 */
[----:B------:R-:W-:Y:S04]  /*3c090*/  STL.64 [R1+0x3c0], R4 ;  /* 0x0003c00401007387 */ /* 0x000fe80000100a00 */
[----:B------:R0:W-:Y:S04]  /*3c0a0*/  STL.64 [R1+0x3c8], R6 ;  /* 0x0003c80601007387 */ /* 0x0001e80000100a00 */
[----:B0-----:R-:W2:Y:S04]  /*3c0b0*/  LDL.LU.64 R6, [R1+0x31c0] ;  /* 0x0031c00001067983 */ /* 0x001ea80000300a00 */
[----:B------:R-:W3:Y:S04]  /*3c0c0*/  LDL.LU.64 R4, [R1+0x31b8] ;  /* 0x0031b80001047983 */ /* 0x000ee80000300a00 */
[----:B------:R-:W3:Y:S01]  /*3c0d0*/  LDL.LU.64 R14, [R1+0x8] ;  /* 0x00000800010e7983 */ /* 0x000ee20000300a00 */
[----:B------:R-:W-:Y:S01]  /*3c0e0*/  IMAD.MOV.U32 R3, RZ, RZ, R22 ;  /* 0x000000ffff037224 */ /* 0x000fe200078e0016 */
[----:B--2---:R-:W-:Y:S02]  /*3c0f0*/  HMMA.16816.F32.BF16 R24, R16, R6, R24 ;  /* 0x000000061018723c */ /* 0x004fe40000041818 */
[----:B---3--:R-:W-:Y:S04]  /*3c100*/  STL.64 [R1+0x30a0], R14 ;  /* 0x0030a00e01007387 */ /* 0x008fe80000100a00 */
[----:B------:R-:W-:Y:S04]  /*3c110*/  STL.64 [R1+0x3080], R10 ;  /* 0x0030800a01007387 */ /* 0x000fe80000100a00 */
[----:B----4-:R-:W-:Y:S04]  /*3c120*/  STL [R1+0x3078], R8 ;  /* 0x0030780801007387 */ /* 0x010fe80000100800 */
[----:B------:R-:W-:Y:S05]  /*3c130*/  STL.64 [R1+0x3198], R6 ;  /* 0x0031980601007387 */ /* 0x000fea0000100a00 */
[----:B------:R-:W-:Y:S04]  /*3c140*/  STL.64 [R1+0x1e0], R24 ;  /* 0x0001e01801007387 */ /* 0x000fe80000100a00 */
[----:B------:R0:W-:Y:S02]  /*3c150*/  STL.64 [R1+0x1e8], R26 ;  /* 0x0001e81a01007387 */ /* 0x0001e40000100a00 */
[----:B0-----:R-:W-:-:S02]  /*3c160*/  IMAD.MOV.U32 R26, RZ, RZ, R21 ;  /* 0x000000ffff1a7224 */ /* 0x001fc400078e0015 */
[----:B------:R-:W-:-:S05]  /*3c170*/  IMAD.MOV.U32 R27, RZ, RZ, R20 ;  /* 0x000000ffff1b7224 */ /* 0x000fca00078e0014 */
[----:B------:R0:W-:Y:S04]  /*3c180*/  STL.64 [R1+0x30e8], R26 ;  /* 0x0030e81a01007387 */ /* 0x0001e80000100a00 */
[----:B------:R-:W2:Y:S04]  /*3c190*/  LDL.LU R20, [R1+0xc0] ;  /* 0x0000c00001147983 */ /* 0x000ea80000300800 */
[----:B------:R-:W2:Y:S04]  /*3c1a0*/  LDL.LU R21, [R1+0xc4] ;  /* 0x0000c40001157983 */ /* 0x000ea80000300800 */
[----:B------:R-:W3:Y:S04]  /*3c1b0*/  LDL.LU R22, [R1+0xc8] ;  /* 0x0000c80001167983 */ /* 0x000ee80000300800 */
[----:B------:R-:W3:Y:S01]  /*3c1c0*/  LDL.LU R23, [R1+0xcc] ;  /* 0x0000cc0001177983 */ /* 0x000ee20000300800 */
[----:B0-----:R-:W-:-:S02]  /*3c1d0*/  IMAD.MOV.U32 R26, RZ, RZ, R3 ;  /* 0x000000ffff1a7224 */ /* 0x001fc400078e0003 */
[----:B------:R-:W-:Y:S01]  /*3c1e0*/  IMAD.MOV.U32 R27, RZ, RZ, R4 ;  /* 0x000000ffff1b7224 */ /* 0x000fe200078e0004 */
[----:B------:R-:W4:Y:S04]  /*3c1f0*/  LDL.LU R3, [R1+0x31b0] ;  /* 0x0031b00001037983 */ /* 0x000f280000300800 */
        /* <DEDUP_REMOVED lines=41> */
[----:B----4-:R-:W-:Y:S02]  /*3c490*/  IMAD.MOV.U32 R26, RZ, RZ, R4 ;  /* 0x000000ffff1a7224 */ /* 0x010fe400078e0004 */
        /* <DEDUP_REMOVED lines=21> */
[----:B------:R-:W4:Y:S04]  /*3c5f0*/  LDL.64 R26, [R1+0x38] ;  /* 0x00003800011a7983 */ /* 0x000f280000100a00 */
        /* <DEDUP_REMOVED lines=12> */
[----:B------:R-:W3:Y:S04]  /*3c6c0*/  LDL.LU.64 R14, [R1+0x18] ;  /* 0x00001800010e7983 */ /* 0x000ee80000300a00 */
[----:B---3--:R0:W-:Y:S04]  /*3c6d0*/  STL.64 [R1+0x30a8], R14 ;  /* 0x0030a80e01007387 */ /* 0x0081e80000100a00 */
[----:B0-----:R-:W3:Y:S04]  /*3c6e0*/  LDL.LU.64 R14, [R1+0x28] ;  /* 0x00002800010e7983 */ /* 0x001ee80000300a00 */
[----:B------:R-:W2:Y:S04]  /*3c6f0*/  LDL.LU R8, [R1+0x380] ;  /* 0x0003800001087983 */ /* 0x000ea80000300800 */
[----:B------:R-:W2:Y:S04]  /*3c700*/  LDL.LU R9, [R1+0x384] ;  /* 0x0003840001097983 */ /* 0x000ea80000300800 */
[----:B------:R-:W2:Y:S04]  /*3c710*/  LDL.LU R10, [R1+0x388] ;  /* 0x00038800010a7983 */ /* 0x000ea80000300800 */
[----:B------:R-:W2:Y:S01]  /*3c720*/  LDL.LU R11, [R1+0x38c] ;  /* 0x00038c00010b7983 */ /* 0x000ea20000300800 */
[----:B----4-:R-:W-:Y:S03]  /*3c730*/  HMMA.16816.F32.BF16 R4, R16, R26, R4 ;  /* 0x0000001a1004723c */ /* 0x010fe60000041804 */
[----:B--2---:R-:W-:Y:S04]  /*3c740*/  STL.64 [R1+0x3098], R10 ;  /* 0x0030980a01007387 */ /* 0x004fe80000100a00 */
[----:B------:R0:W-:Y:S04]  /*3c750*/  STL.64 [R1+0x3090], R8 ;  /* 0x0030900801007387 */ /* 0x0001e80000100a00 */
[----:B0-----:R-:W2:Y:S04]  /*3c760*/  LDL.LU R8, [R1+0x390] ;  /* 0x0003900001087983 */ /* 0x001ea80000300800 */
[----:B------:R-:W2:Y:S04]  /*3c770*/  LDL.LU R9, [R1+0x394] ;  /* 0x0003940001097983 */ /* 0x000ea80000300800 */
[----:B------:R-:W4:Y:S04]  /*3c780*/  LDL.LU R10, [R1+0x398] ;  /* 0x00039800010a7983 */ /* 0x000f280000300800 */
[----:B------:R-:W4:Y:S04]  /*3c790*/  LDL.LU R11, [R1+0x39c] ;  /* 0x00039c00010b7983 */ /* 0x000f280000300800 */
[----:B----4-:R-:W-:Y:S04]  /*3c7a0*/  STL.64 [R1+0x30b8], R10 ;  /* 0x0030b80a01007387 */ /* 0x010fe80000100a00 */
[----:B--2---:R0:W-:Y:S04]  /*3c7b0*/  STL.64 [R1+0x30b0], R8 ;  /* 0x0030b00801007387 */ /* 0x0041e80000100a00 */
[----:B0-----:R-:W2:Y:S04]  /*3c7c0*/  LDL.LU R8, [R1+0x3b0] ;  /* 0x0003b00001087983 */ /* 0x001ea80000300800 */
[----:B------:R-:W2:Y:S04]  /*3c7d0*/  LDL.LU R9, [R1+0x3b4] ;  /* 0x0003b40001097983 */ /* 0x000ea80000300800 */
[----:B------:R-:W2:Y:S04]  /*3c7e0*/  LDL.LU R10, [R1+0x3b8] ;  /* 0x0003b800010a7983 */ /* 0x000ea80000300800 */
[----:B------:R-:W2:Y:S04]  /*3c7f0*/  LDL.LU R11, [R1+0x3bc] ;  /* 0x0003bc00010b7983 */ /* 0x000ea80000300800 */
[----:B------:R0:W-:Y:S04]  /*3c800*/  STL.64 [R1+0x620], R4 ;  /* 0x0006200401007387 */ /* 0x0001e80000100a00 */
[----:B------:R1:W-:Y:S01]  /*3c810*/  STL.64 [R1+0x628], R6 ;  /* 0x0006280601007387 */ /* 0x0003e20000100a00 */
[----:B0-----:R-:W-:-:S03]  /*3c820*/  IMAD.MOV.U32 R5, RZ, RZ, R26 ;  /* 0x000000ffff057224 */ /* 0x001fc600078e001a */
[----:B-1----:R-:W4:Y:S01]  /*3c830*/  LDL.LU.64 R6, [R1+0x3198] ;  /* 0x0031980001067983 */ /* 0x002f220000300a00 */
[----:B------:R-:W-:-:S03]  /*3c840*/  IMAD.MOV.U32 R4, RZ, RZ, R27 ;  /* 0x000000ffff047224 */ /* 0x000fc600078e001b */
        /* <DEDUP_REMOVED lines=51> */
[----:B------:R-:W2:Y:S01]  /*3cb80*/  LDL.LU.64 R20, [R1+0x30c0] ;  /* 0x0030c00001147983 */ /* 0x000ea20000300a00 */
[----:B---3--:R-:W-:-:S02]  /*3cb90*/  IMAD.MOV.U32 R2, RZ, RZ, R14 ;  /* 0x000000ffff027224 */ /* 0x008fc400078e000e */
[----:B------:R-:W-:-:S10]  /*3cba0*/  IMAD.MOV.U32 R0, RZ, RZ, R15 ;  /* 0x000000ffff007224 */ /* 0x000fd400078e000f */
[----:B------:R0:W-:Y:S04]  /*3cbb0*/  STL.64 [R1+0x1d0], R16 ;  /* 0x0001d01001007387 */ /* 0x0001e80000100a00 */
[----:B------:R1:W-:Y:S04]  /*3cbc0*/  STL.64 [R1+0x1d8], R18 ;  /* 0x0001d81201007387 */ /* 0x0003e80000100a00 */
[----:B0-----:R-:W4:Y:S04]  /*3cbd0*/  LDL.LU R16, [R1+0x360] ;  /* 0x0003600001107983 */ /* 0x001f280000300800 */
[----:B------:R-:W4:Y:S04]  /*3cbe0*/  LDL.LU R17, [R1+0x364] ;  /* 0x0003640001117983 */ /* 0x000f280000300800 */
[----:B-1----:R-:W4:Y:S04]  /*3cbf0*/  LDL.LU R18, [R1+0x368] ;  /* 0x0003680001127983 */ /* 0x002f280000300800 */
[----:B------:R-:W4:Y:S04]  /*3cc00*/  LDL.LU R19, [R1+0x36c] ;  /* 0x00036c0001137983 */ /* 0x000f280000300800 */
[----:B------:R0:W-:Y:S04]  /*3cc10*/  STL.64 [R1+0x2fc8], R26 ;  /* 0x002fc81a01007387 */ /* 0x0001e80000100a00 */
[----:B------:R-:W3:Y:S04]  /*3cc20*/  LDL.LU R24, [R1+0x3a0] ;  /* 0x0003a00001187983 */ /* 0x000ee80000300800 */
[----:B------:R-:W3:Y:S04]  /*3cc30*/  LDL.LU R25, [R1+0x3a4] ;  /* 0x0003a40001197983 */ /* 0x000ee80000300800 */
[----:B0-----:R-:W3:Y:S04]  /*3cc40*/  LDL.LU R26, [R1+0x3a8] ;  /* 0x0003a800011a7983 */ /* 0x001ee80000300800 */
[----:B------:R-:W3:Y:S01]  /*3cc50*/  LDL.LU R27, [R1+0x3ac] ;  /* 0x0003ac00011b7983 */ /* 0x000ee20000300800 */
[----:B--2---:R-:W-:-:S15]  /*3cc60*/  HMMA.16816.F32.BF16 R8, R20, R14, R8 ;  /* 0x0000000e1408723c */ /* 0x004fde0000041808 */
[----:B------:R-:W-:-:S04]  /*3cc70*/  NOP ;  /* 0x0000000000007918 */ /* 0x000fc80000000000 */
[----:B------:R-:W-:Y:S04]  /*3cc80*/  STL.64 [R1+0x3b0], R8 ;  /* 0x0003b00801007387 */ /* 0x000fe80000100a00 */
[----:B------:R0:W-:Y:S04]  /*3cc90*/  STL.64 [R1+0x3b8], R10 ;  /* 0x0003b80a01007387 */ /* 0x0001e80000100a00 */
[----:B0-----:R-:W2:Y:S04]  /*3cca0*/  LDL.LU.64 R10, [R1+0x30b8] ;  /* 0x0030b800010a7983 */ /* 0x001ea80000300a00 */
[----:B------:R-:W2:Y:S04]  /*3ccb0*/  LDL.LU.64 R8, [R1+0x30b0] ;  /* 0x0030b00001087983 */ /* 0x000ea80000300a00 */
[----:B------:R-:W3:Y:S02]  /*3ccc0*/  LDL.LU.64 R14, [R1+0x30a8] ;  /* 0x0030a800010e7983 */ /* 0x000ee40000300a00 */
[----:B---3--:R-:W-:Y:S01]  /*3ccd0*/  HMMA.16816.F32.BF16 R24, R20, R14, R24 ;  /* 0x0000000e1418723c */ /* 0x008fe20000041818 */
[----:B------:R-:W-:-:S15]  /*3cce0*/  IMAD.MOV.U32 R3, RZ, RZ, R15 ;  /* 0x000000ffff037224 */ /* 0x000fde00078e000f */
[----:B------:R-:W-:-:S03]  /*3ccf0*/  NOP ;  /* 0x0000000000007918 */ /* 0x000fc60000000000 */
[----:B------:R0:W-:Y:S04]  /*3cd00*/  STL.64 [R1+0x3a0], R24 ;  /* 0x0003a01801007387 */ /* 0x0001e80000100a00 */
[----:B------:R-:W-:Y:S01]  /*3cd10*/  STL.64 [R1+0x3a8], R26 ;  /* 0x0003a81a01007387 */ /* 0x000fe20000100a00 */
[----:B0-----:R-:W-:-:S03]  /*3cd20*/  IMAD.MOV.U32 R24, RZ, RZ, R14 ;  /* 0x000000ffff187224 */ /* 0x001fc600078e000e */
        /* <DEDUP_REMOVED lines=9> */
[----:B------:R-:W2:Y:S04]  /*3cdc0*/  LDL.LU.64 R14, [R1+0x3088] ;  /* 0x00308800010e7983 */ /* 0x000ea80000300a00 */
[----:B------:R0:W-:Y:S04]  /*3cdd0*/  STL.64 [R1+0x3048], R24 ;  /* 0x0030481801007387 */ /* 0x0001e80000100a00 */
[----:B0-----:R-:W3:Y:S04]  /*3cde0*/  LDL.LU R24, [R1+0x370] ;  /* 0x0003700001187983 */ /* 0x001ee80000300800 */
[----:B------:R-:W3:Y:S04]  /*3cdf0*/  LDL.LU R25, [R1+0x374] ;  /* 0x0003740001197983 */ /* 0x000ee80000300800 */
[----:B------:R-:W3:Y:S04]  /*3ce00*/  LDL.LU R26, [R1+0x378] ;  /* 0x00037800011a7983 */ /* 0x000ee80000300800 */
[----:B------:R-:W3:Y:S01]  /*3ce10*/  LDL.LU R27, [R1+0x37c] ;  /* 0x00037c00011b7983 */ /* 0x000ee20000300800 */
[----:B--2---:R-:W-:-:S15]  /*3ce20*/  HMMA.16816.F32.BF16 R8, R20, R14, R8 ;  /* 0x0000000e1408723c */ /* 0x004fde0000041808 */
[----:B------:R-:W-:-:S04]  /*3ce30*/  NOP ;  /* 0x0000000000007918 */ /* 0x000fc80000000000 */
[----:B------:R-:W-:Y:S04]  /*3ce40*/  STL.64 [R1+0x380], R8 ;  /* 0x0003800801007387 */ /* 0x000fe80000100a00 */
[----:B------:R0:W-:Y:S04]  /*3ce50*/  STL.64 [R1+0x388], R10 ;  /* 0x0003880a01007387 */ /* 0x0001e80000100a00 */
[----:B0-----:R-:W3:Y:S04]  /*3ce60*/  LDL.LU.64 R10, [R1+0x3080] ;  /* 0x00308000010a7983 */ /* 0x001ee80000300a00 */
[----:B------:R-:W2:Y:S04]  /*3ce70*/  LDL.LU R8, [R1+0x3078] ;  /* 0x0030780001087983 */ /* 0x000ea80000300800 */
[----:B------:R3:W-:Y:S02]  /*3ce80*/  STL.64 [R1+0x3050], R14 ;  /* 0x0030500e01007387 */ /* 0x0007e40000100a00 */
[C---:B---3--:R-:W-:Y:S02]  /*3ce90*/  HMMA.16816.F32.BF16 R12, R20.reuse, R10, R24 ;  /* 0x0000000a140c723c */ /* 0x048fe40000041818 */
[----:B------:R-:W-:Y:S04]  /*3cea0*/  STL.64 [R1+0x3060], R10 ;  /* 0x0030600a01007387 */ /* 0x000fe80000100a00 */
[----:B--2---:R4:W-:Y:S02]  /*3ceb0*/  STL [R1+0x3058], R8 ;  /* 0x0030580801007387 */ /* 0x0049e40000100800 */
[----:B----4-:R-:W-:Y:S11]  /*3cec0*/  HMMA.16816.F32.BF16 R8, R20, R6, R16 ;  /* 0x000000061408723c */ /* 0x010ff60000041810 */
[----:B------:R0:W-:Y:S04]  /*3ced0*/  STL.64 [R1+0x370], R12 ;  /* 0x0003700c01007387 */ /* 0x0001e80000100a00 */
[----:B------:R1:W-:Y:S04]  /*3cee0*/  STL.64 [R1+0x378], R14 ;  /* 0x0003780e01007387 */ /* 0x0003e80000100a00 */
[----:B0-----:R-:W2:Y:S04]  /*3cef0*/  LDL.LU R12, [R1+0x340] ;  /* 0x00034000010c7983 */ /* 0x001ea80000300800 */
[----:B------:R-:W-:Y:S04]  /*3cf00*/  STL.64 [R1+0x360], R8 ;  /* 0x0003600801007387 */ /* 0x000fe80000100a00 */
[----:B------:R-:W-:Y:S04]  /*3cf10*/  STL.64 [R1+0x368], R10 ;  /* 0x0003680a01007387 */ /* 0x000fe80000100a00 */
[----:B------:R-:W2:Y:S04]  /*3cf20*/  LDL.LU R13, [R1+0x344] ;  /* 0x00034400010d7983 */ /* 0x000ea80000300800 */
[----:B-1----:R-:W3:Y:S04]  /*3cf30*/  LDL.LU R14, [R1+0x348] ;  /* 0x00034800010e7983 */ /* 0x002ee80000300800 */
        /* <DEDUP_REMOVED lines=8> */
[----:B------:R-:W4:Y:S04]  /*3cfc0*/  LDL.LU R16, [R1+0x310] ;  /* 0x0003100001107983 */ /* 0x000f280000300800 */
[----:B------:R-:W4:Y:S04]  /*3cfd0*/  LDL.LU R17, [R1+0x314] ;  /* 0x0003140001117983 */ /* 0x000f280000300800 */
[----:B------:R-:W2:Y:S04]  /*3cfe0*/  LDL.LU R18, [R1+0x318] ;  /* 0x0003180001127983 */ /* 0x000ea80000300800 */
[----:B------:R-:W2:Y:S04]  /*3cff0*/  LDL.LU R19, [R1+0x31c] ;  /* 0x00031c0001137983 */ /* 0x000ea80000300800 */
[----:B--2---:R0:W-:Y:S04]  /*3d000*/  STL.64 [R1+0x3020], R18 ;  /* 0x0030201201007387 */ /* 0x0041e80000100a00 */
[----:B----4-:R-:W-:Y:S04]  /*3d010*/  STL.64 [R1+0x3018], R16 ;  /* 0x0030181001007387 */ /* 0x010fe80000100a00 */
[----:B0-----:R-:W2:Y:S01]  /*3d020*/  LDL.LU.64 R18, [R1+0x138] ;  /* 0x0001380001127983 */ /* 0x001ea20000300a00 */
[----:B------:R-:W-:-:S02]  /*3d030*/  IMAD.MOV.U32 R11, RZ, RZ, R4 ;  /* 0x000000ffff0b7224 */ /* 0x000fc400078e0004 */
[----:B------:R-:W-:Y:S01]  /*3d040*/  IMAD.MOV.U32 R10, RZ, RZ, R5 ;  /* 0x000000ffff0a7224 */ /* 0x000fe200078e0005 */
[----:B--2---:R0:W-:Y:S04]  /*3d050*/  STL.64 [R1+0x3030], R18 ;  /* 0x0030301201007387 */ /* 0x0041e80000100a00 */
[----:B0-----:R-:W2:Y:S04]  /*3d060*/  LDL.64 R18, [R1+0x148] ;  /* 0x0001480001127983 */ /* 0x001ea80000100a00 */
[----:B------:R0:W-:Y:S04]  /*3d070*/  STL.64 [R1+0x2ff0], R6 ;  /* 0x002ff00601007387 */ /* 0x0001e80000100a00 */
[----:B------:R-:W4:Y:S04]  /*3d080*/  LDL.LU R4, [R1+0x2f0] ;  /* 0x0002f00001047983 */ /* 0x000f280000300800 */
[----:B------:R-:W4:Y:S04]  /*3d090*/  LDL.LU R5, [R1+0x2f4] ;  /* 0x0002f40001057983 */ /* 0x000f280000300800 */
[----:B0-----:R-:W2:Y:S04]  /*3d0a0*/  LDL.LU R6, [R1+0x2f8] ;  /* 0x0002f80001067983 */ /* 0x001ea80000300800 */
[----:B------:R-:W2:Y:S04]  /*3d0b0*/  LDL.LU R7, [R1+0x2fc] ;  /* 0x0002fc0001077983 */ /* 0x000ea80000300800 */
[----:B--2---:R0:W-:Y:S04]  /*3d0c0*/  STL.64 [R1+0x3000], R6 ;  /* 0x0030000601007387 */ /* 0x0041e80000100a00 */
[----:B----4-:R-:W-:Y:S04]  /*3d0d0*/  STL.64 [R1+0x2ff8], R4 ;  /* 0x002ff80401007387 */ /* 0x010fe80000100a00 */
[----:B0-----:R-:W2:Y:S04]  /*3d0e0*/  LDL.LU.64 R6, [R1+0x118] ;  /* 0x0001180001067983 */ /* 0x001ea80000300a00 */
[----:B--2---:R0:W-:Y:S04]  /*3d0f0*/  STL.64 [R1+0x3010], R6 ;  /* 0x0030100601007387 */ /* 0x0041e80000100a00 */
[----:B0-----:R-:W2:Y:S04]  /*3d100*/  LDL.LU.64 R6, [R1+0x128] ;  /* 0x0001280001067983 */ /* 0x001ea80000300a00 */
[----:B--2---:R0:W-:Y:S04]  /*3d110*/  STL.64 [R1+0x3028], R6 ;  /* 0x0030280601007387 */ /* 0x0041e80000100a00 */
[----:B------:R-:W2:Y:S04]  /*3d120*/  LDL.LU R4, [R1+0x320] ;  /* 0x0003200001047983 */ /* 0x000ea80000300800 */
[----:B------:R-:W2:Y:S04]  /*3d130*/  LDL.LU R5, [R1+0x324] ;  /* 0x0003240001057983 */ /* 0x000ea80000300800 */
[----:B0-----:R-:W4:Y:S04]  /*3d140*/  LDL.LU R6, [R1+0x328] ;  /* 0x0003280001067983 */ /* 0x001f280000300800 */
[----:B------:R-:W4:Y:S01]  /*3d150*/  LDL.LU R7, [R1+0x32c] ;  /* 0x00032c0001077983 */ /* 0x000f220000300800 */
[C---:B------:R-:W-:Y:S03]  /*3d160*/  HMMA.16816.F32.BF16 R8, R20.reuse, R10, R12 ;  /* 0x0000000a1408723c */ /* 0x040fe6000004180c */
[----:B----4-:R-:W-:Y:S04]  /*3d170*/  STL.64 [R1+0x3040], R6 ;  /* 0x0030400601007387 */ /* 0x010fe80000100a00 */
[----:B--2---:R0:W-:Y:S04]  /*3d180*/  STL.64 [R1+0x3038], R4 ;  /* 0x0030380401007387 */ /* 0x0041e80000100a00 */
[----:B0-----:R-:W2:Y:S04]  /*3d190*/  LDL.LU R4, [R1+0x330] ;  /* 0x0003300001047983 */ /* 0x001ea80000300800 */
[----:B------:R-:W2:Y:S04]  /*3d1a0*/  LDL.LU R5, [R1+0x334] ;  /* 0x0003340001057983 */ /* 0x000ea80000300800 */
[----:B------:R-:W2:Y:S04]  /*3d1b0*/  LDL.LU R6, [R1+0x338] ;  /* 0x0003380001067983 */ /* 0x000ea80000300800 */
[----:B------:R-:W2:Y:S04]  /*3d1c0*/  LDL.LU R7, [R1+0x33c] ;  /* 0x00033c0001077983 */ /* 0x000ea80000300800 */
[----:B------:R-:W4:Y:S04]  /*3d1d0*/  LDL.LU.64 R14, [R1+0x3070] ;  /* 0x00307000010e7983 */ /* 0x000f280000300a00 */
[----:B------:R-:W4:Y:S04]  /*3d1e0*/  LDL.LU.64 R12, [R1+0x3068] ;  /* 0x00306800010c7983 */ /* 0x000f280000300a00 */
[----:B------:R-:W-:Y:S04]  /*3d1f0*/  STL.64 [R1+0x350], R8 ;  /* 0x0003500801007387 */ /* 0x000fe80000100a00 */
[----:B------:R0:W-:Y:S04]  /*3d200*/  STL.64 [R1+0x358], R10 ;  /* 0x0003580a01007387 */ /* 0x0001e80000100a00 */
[----:B0-----:R-:W2:Y:S04]  /*3d210*/  LDL.LU.64 R10, [R1+0x3060] ;  /* 0x00306000010a7983 */ /* 0x001ea80000300a00 */
[----:B------:R-:W2:Y:S01]  /*3d220*/  LDL.LU R8, [R1+0x3058] ;  /* 0x0030580001087983 */ /* 0x000ea20000300800 */
[----:B---3--:R-:W-:Y:S01]  /*3d230*/  IMAD.MOV.U32 R9, RZ, RZ, R27 ;  /* 0x000000ffff097224 */ /* 0x008fe200078e001b */
[----:B----4-:R-:W-:-:S15]  /*3d240*/  HMMA.16816.F32.BF16 R12, R20, R26, R12 ;  /* 0x0000001a140c723c */ /* 0x010fde000004180c */
[----:B------:R-:W-:-:S04]  /*3d250*/  NOP ;  /* 0x0000000000007918 */ /* 0x000fc80000000000 */
[----:B------:R0:W-:Y:S04]  /*3d260*/  STL.64 [R1+0x960], R12 ;  /* 0x0009600c01007387 */ /* 0x0001e80000100a00 */
[----:B------:R1:W-:Y:S01]  /*3d270*/  STL.64 [R1+0x968], R14 ;  /* 0x0009680e01007387 */ /* 0x0003e20000100a00 */
[----:B0-----:R-:W-:-:S03]  /*3d280*/  IMAD.MOV.U32 R13, RZ, RZ, R26 ;  /* 0x000000ffff0d7224 */ /* 0x001fc600078e001a */
[----:B-1----:R-:W3:Y:S04]  /*3d290*/  LDL.LU.64 R14, [R1+0x3050] ;  /* 0x00305000010e7983 */ /* 0x002ee80000300a00 */
[----:B------:R-:W4:Y:S04]  /*3d2a0*/  LDL.LU.64 R24, [R1+0x3048] ;  /* 0x0030480001187983 */ /* 0x000f280000300a00 */
[----:B------:R-:W3:Y:S01]  /*3d2b0*/  LDL.64 R26, [R1+0xf8] ;  /* 0x0000f800011a7983 */ /* 0x000ee20000100a00 */
[----:B--2---:R-:W-:Y:S03]  /*3d2c0*/  HMMA.16816.F32.BF16 R4, R20, R18, R4 ;  /* 0x000000121404723c */ /* 0x004fe60000041804 */
[----:B---3--:R0:W-:Y:S04]  /*3d2d0*/  STL.64 [R1+0x2fe8], R26 ;  /* 0x002fe81a01007387 */ /* 0x0081e80000100a00 */
[----:B----4-:R1:W-:Y:S04]  /*3d2e0*/  STL.64 [R1+0x2fe0], R24 ;  /* 0x002fe01801007387 */ /* 0x0103e80000100a00 */
[----:B0-----:R-:W2:Y:S01]  /*3d2f0*/  LDL.LU.64 R26, [R1+0x108] ;  /* 0x00010800011a7983 */ /* 0x001ea20000300a00 */
[----:B------:R-:W-:-:S03]  /*3d300*/  IMAD.MOV.U32 R12, RZ, RZ, R19 ;  /* 0x000000ffff0c7224 */ /* 0x000fc600078e0013 */
[----:B--2---:R0:W-:Y:S04]  /*3d310*/  STL.64 [R1+0x3008], R26 ;  /* 0x0030081a01007387 */ /* 0x0041e80000100a00 */
[----:B-1----:R-:W2:Y:S04]  /*3d320*/  LDL.LU R24, [R1+0x300] ;  /* 0x0003000001187983 */ /* 0x002ea80000300800 */
[----:B------:R-:W2:Y:S04]  /*3d330*/  LDL.LU R25, [R1+0x304] ;  /* 0x0003040001197983 */ /* 0x000ea80000300800 */
[----:B0-----:R-:W2:Y:S04]  /*3d340*/  LDL.LU R26, [R1+0x308] ;  /* 0x00030800011a7983 */ /* 0x001ea80000300800 */
[----:B------:R-:W2:Y:S04]  /*3d350*/  LDL.LU R27, [R1+0x30c] ;  /* 0x00030c00011b7983 */ /* 0x000ea80000300800 */
[----:B------:R-:W-:Y:S04]  /*3d360*/  STL [R1+0x2f28], R9 ;  /* 0x002f280901007387 */ /* 0x000fe80000100800 */
[----:B------:R-:W-:Y:S04]  /*3d370*/  STL [R1+0x2f24], R13 ;  /* 0x002f240d01007387 */ /* 0x000fe80000100800 */
[----:B------:R-:W-:Y:S04]  /*3d380*/  STL.64 [R1+0x950], R4 ;  /* 0x0009500401007387 */ /* 0x000fe80000100a00 */
[----:B------:R0:W-:Y:S04]  /*3d390*/  STL.64 [R1+0x958], R6 ;  /* 0x0009580601007387 */ /* 0x0001e80000100a00 */
[----:B0-----:R-:W3:Y:S04]  /*3d3a0*/  LDL.LU.64 R6, [R1+0x3040] ;  /* 0x0030400001067983 */ /* 0x001ee80000300a00 */
[----:B------:R-:W3:Y:S04]  /*3d3b0*/  LDL.LU.64 R4, [R1+0x3038] ;  /* 0x0030380001047983 */ /* 0x000ee80000300a00 */
[----:B------:R-:W3:Y:S04]  /*3d3c0*/  LDL.LU.64 R18, [R1+0x3030] ;  /* 0x0030300001127983 */ /* 0x000ee80000300a00 */
[----:B------:R-:W-:Y:S01]  /*3d3d0*/  STL [R1+0x2f2c], R12 ;  /* 0x002f2c0c01007387 */ /* 0x000fe20000100800 */
        /* <DEDUP_REMOVED lines=39> */
[----:B------:R-:W4:Y:S04]  /*3d650*/  LDL.LU.64 R24, [R1+0x2fe0] ;  /* 0x002fe00001187983 */ /* 0x000f280000300a00 */
[----:B--2---:R-:W-:Y:S04]  /*3d660*/  STL.64 [R1+0x2f58], R6 ;  /* 0x002f580601007387 */ /* 0x004fe80000100a00 */
[----:B------:R0:W-:Y:S04]  /*3d670*/  STL.64 [R1+0x2f50], R4 ;  /* 0x002f500401007387 */ /* 0x0001e80000100a00 */
[----:B0-----:R-:W2:Y:S04]  /*3d680*/  LDL.LU R4, [R1+0x70] ;  /* 0x0000700001047983 */ /* 0x001ea80000300800 */
[----:B------:R-:W2:Y:S04]  /*3d690*/  LDL.LU R5, [R1+0x74] ;  /* 0x0000740001057983 */ /* 0x000ea80000300800 */
[----:B------:R-:W2:Y:S04]  /*3d6a0*/  LDL.LU R6, [R1+0x78] ;  /* 0x0000780001067983 */ /* 0x000ea80000300800 */
[----:B------:R-:W2:Y:S01]  /*3d6b0*/  LDL.LU R7, [R1+0x7c] ;  /* 0x00007c0001077983 */ /* 0x000ea20000300800 */
[----:B---3--:R-:W-:Y:S01]  /*3d6c0*/  HMMA.16816.F32.BF16 R16, R20, R26, R16 ;  /* 0x0000001a1410723c */ /* 0x008fe20000041810 */
[----:B------:R-:W-:-:S02]  /*3d6d0*/  IMAD.MOV.U32 R12, RZ, RZ, R27 ;  /* 0x000000ffff0c7224 */ /* 0x000fc400078e001b */
[----:B--2---:R0:W-:Y:S04]  /*3d6e0*/  STL.64 [R1+0x2f68], R6 ;  /* 0x002f680601007387 */ /* 0x0041e80000100a00 */
[----:B------:R-:W-:Y:S01]  /*3d6f0*/  STL.64 [R1+0x2f60], R4 ;  /* 0x002f600401007387 */ /* 0x000fe20000100a00 */
[----:B0-----:R-:W-:Y:S02]  /*3d700*/  IMAD.MOV.U32 R6, RZ, RZ, R29 ;  /* 0x000000ffff067224 */ /* 0x001fe400078e001d */
[----:B----4-:R-:W-:-:S05]  /*3d710*/  IMAD.MOV.U32 R7, RZ, RZ, R25 ;  /* 0x000000ffff077224 */ /* 0x010fca00078e0019 */
[----:B------:R0:W-:Y:S02]  /*3d720*/  STL.64 [R1+0x2f80], R6 ;  /* 0x002f800601007387 */ /* 0x0001e40000100a00 */
[----:B0-----:R-:W-:Y:S02]  /*3d730*/  IMAD.MOV.U32 R6, RZ, RZ, R24 ;  /* 0x000000ffff067224 */ /* 0x001fe400078e0018 */
[----:B------:R-:W-:-:S05]  /*3d740*/  IMAD.MOV.U32 R7, RZ, RZ, R3 ;  /* 0x000000ffff077224 */ /* 0x000fca00078e0003 */
[----:B------:R0:W-:Y:S04]  /*3d750*/  STL.64 [R1+0x2f98], R6 ;  /* 0x002f980601007387 */ /* 0x0001e80000100a00 */
[----:B------:R-:W-:Y:S04]  /*3d760*/  STL.64 [R1+0x900], R16 ;  /* 0x0009001001007387 */ /* 0x000fe80000100a00 */
[----:B------:R-:W-:Y:S04]  /*3d770*/  STL.64 [R1+0x908], R18 ;  /* 0x0009081201007387 */ /* 0x000fe80000100a00 */
[----:B------:R-:W2:Y:S01]  /*3d780*/  LDL.LU.64 R26, [R1+0xe8] ;  /* 0x0000e800011a7983 */ /* 0x000ea20000300a00 */
[----:B0-----:R-:W-:-:S02]  /*3d790*/  IMAD.MOV.U32 R6, RZ, RZ, R2 ;  /* 0x000000ffff067224 */ /* 0x001fc400078e0002 */
[----:B------:R-:W-:-:S05]  /*3d7a0*/  IMAD.MOV.U32 R7, RZ, RZ, R0 ;  /* 0x000000ffff077224 */ /* 0x000fca00078e0000 */
[----:B------:R0:W-:Y:S04]  /*3d7b0*/  STL.64 [R1+0x2fc0], R6 ;  /* 0x002fc00601007387 */ /* 0x0001e80000100a00 */
[----:B------:R-:W3:Y:S04]  /*3d7c0*/  LDL.LU R4, [R1+0xb0] ;  /* 0x0000b00001047983 */ /* 0x000ee80000300800 */
[----:B------:R-:W3:Y:S04]  /*3d7d0*/  LDL.LU R5, [R1+0xb4] ;  /* 0x0000b40001057983 */ /* 0x000ee80000300800 */
[----:B0-----:R-:W4:Y:S04]  /*3d7e0*/  LDL.LU R6, [R1+0xb8] ;  /* 0x0000b80001067983 */ /* 0x001f280000300800 */
[----:B------:R-:W4:Y:S04]  /*3d7f0*/  LDL.LU R7, [R1+0xbc] ;  /* 0x0000bc0001077983 */ /* 0x000f280000300800 */
[----:B----4-:R-:W-:Y:S04]  /*3d800*/  STL.64 [R1+0x2fd8], R6 ;  /* 0x002fd80601007387 */ /* 0x010fe80000100a00 */
[----:B---3--:R0:W-:Y:S04]  /*3d810*/  STL.64 [R1+0x2fd0], R4 ;  /* 0x002fd00401007387 */ /* 0x0081e80000100a00 */
[----:B0-----:R-:W2:Y:S04]  /*3d820*/  LDL.LU R4, [R1+0x2d0] ;  /* 0x0002d00001047983 */ /* 0x001ea80000300800 */
[----:B------:R-:W2:Y:S04]  /*3d830*/  LDL.LU R5, [R1+0x2d4] ;  /* 0x0002d40001057983 */ /* 0x000ea80000300800 */
[----:B------:R-:W2:Y:S04]  /*3d840*/  LDL.LU R6, [R1+0x2d8] ;  /* 0x0002d80001067983 */ /* 0x000ea80000300800 */
[----:B------:R-:W2:Y:S04]  /*3d850*/  LDL.LU R7, [R1+0x2dc] ;  /* 0x0002dc0001077983 */ /* 0x000ea80000300800 */
[----:B------:R-:W-:Y:S04]  /*3d860*/  STL.64 [R1+0x2f78], R14 ;  /* 0x002f780e01007387 */ /* 0x000fe80000100a00 */
[----:B------:R0:W-:Y:S04]  /*3d870*/  STL.64 [R1+0x2f70], R12 ;  /* 0x002f700c01007387 */ /* 0x0001e80000100a00 */
[----:B0-----:R-:W3:Y:S04]  /*3d880*/  LDL.LU R12, [R1+0x80] ;  /* 0x00008000010c7983 */ /* 0x001ee80000300800 */
[----:B------:R-:W3:Y:S04]  /*3d890*/  LDL.LU R13, [R1+0x84] ;  /* 0x00008400010d7983 */ /* 0x000ee80000300800 */
[----:B------:R-:W4:Y:S04]  /*3d8a0*/  LDL.LU R14, [R1+0x88] ;  /* 0x00008800010e7983 */ /* 0x000f280000300800 */
[----:B------:R-:W4:Y:S04]  /*3d8b0*/  LDL.LU R15, [R1+0x8c] ;  /* 0x00008c00010f7983 */ /* 0x000f280000300800 */
[----:B----4-:R-:W-:Y:S04]  /*3d8c0*/  STL.64 [R1+0x2f90], R14 ;  /* 0x002f900e01007387 */ /* 0x010fe80000100a00 */
[----:B---3--:R0:W-:Y:S04]  /*3d8d0*/  STL.64 [R1+0x2f88], R12 ;  /* 0x002f880c01007387 */ /* 0x0081e80000100a00 */
[----:B0-----:R-:W3:Y:S04]  /*3d8e0*/  LDL.LU R12, [R1+0x90] ;  /* 0x00009000010c7983 */ /* 0x001ee80000300800 */
[----:B------:R-:W3:Y:S04]  /*3d8f0*/  LDL.LU R13, [R1+0x94] ;  /* 0x00009400010d7983 */ /* 0x000ee80000300800 */
[----:B------:R-:W4:Y:S04]  /*3d900*/  LDL.LU R14, [R1+0x98] ;  /* 0x00009800010e7983 */ /* 0x000f280000300800 */
[----:B------:R-:W4:Y:S01]  /*3d910*/  LDL.LU R15, [R1+0x9c] ;  /* 0x00009c00010f7983 */ /* 0x000f220000300800 */
[----:B--2---:R-:W-:Y:S03]  /*3d920*/  HMMA.16816.F32.BF16 R4, R20, R26, R4 ;  /* 0x0000001a1404723c */ /* 0x004fe60000041804 */
[----:B----4-:R-:W-:Y:S04]  /*3d930*/  STL.64 [R1+0x2fa8], R14 ;  /* 0x002fa80e01007387 */ /* 0x010fe80000100a00 */
[----:B---3--:R0:W-:Y:S04]  /*3d940*/  STL.64 [R1+0x2fa0], R12 ;  /* 0x002fa00c01007387 */ /* 0x0081e80000100a00 */
[----:B0-----:R-:W2:Y:S04]  /*3d950*/  LDL.LU R12, [R1+0xa0] ;  /* 0x0000a000010c7983 */ /* 0x001ea80000300800 */
[----:B------:R-:W2:Y:S04]  /*3d960*/  LDL.LU R13, [R1+0xa4] ;  /* 0x0000a400010d7983 */ /* 0x000ea80000300800 */
[----:B------:R-:W2:Y:S04]  /*3d970*/  LDL.LU R14, [R1+0xa8] ;  /* 0x0000a800010e7983 */ /* 0x000ea80000300800 */
[----:B------:R-:W2:Y:S04]  /*3d980*/  LDL.LU R15, [R1+0xac] ;  /* 0x0000ac00010f7983 */ /* 0x000ea80000300800 */
[----:B------:R-:W3:Y:S04]  /*3d990*/  LDL.LU R16, [R1+0x870] ;  /* 0x0008700001107983 */ /* 0x000ee80000300800 */
[----:B------:R-:W3:Y:S04]  /*3d9a0*/  LDL.LU R17, [R1+0x874] ;  /* 0x0008740001117983 */ /* 0x000ee80000300800 */
[----:B------:R-:W4:Y:S04]  /*3d9b0*/  LDL.LU R18, [R1+0x878] ;  /* 0x0008780001127983 */ /* 0x000f280000300800 */
[----:B------:R-:W4:Y:S01]  /*3d9c0*/  LDL.LU R19, [R1+0x87c] ;  /* 0x00087c0001137983 */ /* 0x000f220000300800 */
[----:B------:R-:W-:-:S02]  /*3d9d0*/  IMAD.MOV.U32 R3, RZ, RZ, R26 ;  /* 0x000000ffff037224 */ /* 0x000fc400078e001a */
[----:B------:R-:W-:Y:S01]  /*3d9e0*/  IMAD.MOV.U32 R29, RZ, RZ, R27 ;  /* 0x000000ffff1d7224 */ /* 0x000fe200078e001b */
[----:B----4-:R-:W-:Y:S04]  /*3d9f0*/  STL.64 [R1+0x2f48], R18 ;  /* 0x002f481201007387 */ /* 0x010fe80000100a00 */
[----:B---3--:R0:W-:Y:S04]  /*3da00*/  STL.64 [R1+0x2f40], R16 ;  /* 0x002f401001007387 */ /* 0x0081e80000100a00 */
[----:B0-----:R-:W3:Y:S04]  /*3da10*/  LDL.LU R16, [R1+0x50] ;  /* 0x0000500001107983 */ /* 0x001ee80000300800 */
[----:B------:R-:W3:Y:S04]  /*3da20*/  LDL.LU R17, [R1+0x54] ;  /* 0x0000540001117983 */ /* 0x000ee80000300800 */
[----:B------:R-:W3:Y:S01]  /*3da30*/  LDL.LU R18, [R1+0x58] ;  /* 0x0000580001127983 */ /* 0x000ee20000300800 */
[----:B------:R-:W-:-:S03]  /*3da40*/  IMAD.MOV.U32 R19, RZ, RZ, R8 ;  /* 0x000000ffff137224 */ /* 0x000fc600078e0008 */
[----:B------:R-:W4:Y:S04]  /*3da50*/  LDL R8, [R1+0xf00] ;  /* 0x000f000001087983 */ /* 0x000f280000100800 */
[----:B------:R-:W-:Y:S04]  /*3da60*/  STL.64 [R1+0x8f0], R4 ;  /* 0x0008f00401007387 */ /* 0x000fe80000100a00 */
[----:B------:R0:W-:Y:S04]  /*3da70*/  STL.64 [R1+0x8f8], R6 ;  /* 0x0008f80601007387 */ /* 0x0001e80000100a00 */
[----:B0-----:R-:W2:Y:S04]  /*3da80*/  LDL.LU.64 R6, [R1+0x2fd8] ;  /* 0x002fd80001067983 */ /* 0x001ea80000300a00 */
[----:B------:R-:W2:Y:S04]  /*3da90*/  LDL.LU.64 R4, [R1+0x2fd0] ;  /* 0x002fd00001047983 */ /* 0x000ea80000300a00 */
[----:B------:R-:W2:Y:S02]  /*3daa0*/  LDL.LU.64 R26, [R1+0x2fc8] ;  /* 0x002fc800011a7983 */ /* 0x000ea40000300a00 */
[----:B--2---:R-:W-:Y:S02]  /*3dab0*/  HMMA.16816.F32.BF16 R20, R20, R26, R4 ;  /* 0x0000001a1414723c */ /* 0x004fe40000041804 */
[----:B------:R-:W2:Y:S01]  /*3dac0*/  LDL.LU.64 R6, [R1+0x2fc0] ;  /* 0x002fc00001067983 */ /* 0x000ea20000300a00 */
[----:B------:R-:W-:-:S02]  /*3dad0*/  IMAD.MOV.U32 R0, RZ, RZ, R26 ;  /* 0x000000ffff007224 */ /* 0x000fc400078e001a */
[----:B------:R-:W-:-:S14]  /*3dae0*/  IMAD.MOV.U32 R2, RZ, RZ, R27 ;  /* 0x000000ffff027224 */ /* 0x000fdc00078e001b */
[----:B------:R0:W-:Y:S04]  /*3daf0*/  STL.64 [R1+0x8d0], R20 ;  /* 0x0008d01401007387 */ /* 0x0001e80000100a00 */
[----:B------:R1:W-:Y:S04]  /*3db00*/  STL.64 [R1+0x8d8], R22 ;  /* 0x0008d81601007387 */ /* 0x0003e80000100a00 */
[----:B------:R-:W2:Y:S04]  /*3db10*/  LDL.LU.64 R26, [R1+0x2fb8] ;  /* 0x002fb800011a7983 */ /* 0x000ea80000300a00 */
[----:B------:R-:W2:Y:S04]  /*3db20*/  LDL.LU.64 R24, [R1+0x2fb0] ;  /* 0x002fb00001187983 */ /* 0x000ea80000300a00 */
[----:B0-----:R-:W3:Y:S04]  /*3db30*/  LDL.LU R20, [R1+0x60] ;  /* 0x0000600001147983 */ /* 0x001ee80000300800 */
[----:B------:R-:W3:Y:S04]  /*3db40*/  LDL.LU R21, [R1+0x64] ;  /* 0x0000640001157983 */ /* 0x000ee80000300800 */
[----:B-1----:R-:W3:Y:S04]  /*3db50*/  LDL.LU R22, [R1+0x68] ;  /* 0x0000680001167983 */ /* 0x002ee80000300800 */
[----:B------:R-:W3:Y:S01]  /*3db60*/  LDL.LU R23, [R1+0x6c] ;  /* 0x00006c0001177983 */ /* 0x000ee20000300800 */
        /* <DEDUP_REMOVED lines=18> */
[----:B------:R-:W2:Y:S01]  /*3dc90*/  LDL.LU.64 R4, [R1+0x2f60] ;  /* 0x002f600001047983 */ /* 0x000ea20000300a00 */
[C---:B---3--:R-:W-:Y:S08]  /*3dca0*/  HMMA.16816.F32.BF16 R20, R24.reuse, R10, R20 ;  /* 0x0000000a1814723c */ /* 0x048ff00000041814 */
[----:B--2---:R-:W-:-:S15]  /*3dcb0*/  HMMA.16816.F32.BF16 R4, R24, R14, R4 ;  /* 0x0000000e1804723c */ /* 0x004fde0000041804 */
[----:B------:R-:W-:-:S04]  /*3dcc0*/  NOP ;  /* 0x0000000000007918 */ /* 0x000fc80000000000 */
[----:B------:R-:W-:Y:S04]  /*3dcd0*/  STL.64 [R1+0x190], R4 ;  /* 0x0001900401007387 */ /* 0x000fe80000100a00 */
[----:B------:R0:W-:Y:S04]  /*3dce0*/  STL.64 [R1+0x198], R6 ;  /* 0x0001980601007387 */ /* 0x0001e80000100a00 */
[----:B0-----:R-:W2:Y:S04]  /*3dcf0*/  LDL.LU.64 R6, [R1+0x2f58] ;  /* 0x002f580001067983 */ /* 0x001ea80000300a00 */
[----:B------:R-:W3:Y:S04]  /*3dd00*/  LDL.LU.64 R4, [R1+0x2f50] ;  /* 0x002f500001047983 */ /* 0x000ee80000300a00 */
[----:B------:R-:W-:Y:S04]  /*3dd10*/  STL.64 [R1+0x180], R20 ;  /* 0x0001801401007387 */ /* 0x000fe80000100a00 */
[----:B------:R-:W-:Y:S04]  /*3dd20*/  STL.64 [R1+0x188], R22 ;  /* 0x0001881601007387 */ /* 0x000fe80000100a00 */
[----:B------:R-:W0:Y:S04]  /*3dd30*/  LDSM.16.MT88.4 R20, [R28+UR5+0xa000] ;  /* 0x00a000051c14783b */ /* 0x000e280008004200 */
[----:B0-----:R-:W-:Y:S01]  /*3dd40*/  STL.64 [R1+0x2e60], R22 ;  /* 0x002e601601007387 */ /* 0x001fe20000100a00 */
[----:B--2---:R-:W-:-:S15]  /*3dd50*/  HMMA.16816.F32.BF16 R16, R24, R6, R16 ;  /* 0x000000061810723c */ /* 0x004fde0000041810 */
[----:B------:R-:W-:-:S04]  /*3dd60*/  NOP ;  /* 0x0000000000007918 */ /* 0x000fc80000000000 */
[----:B------:R-:W-:Y:S04]  /*3dd70*/  STL.64 [R1+0x170], R16 ;  /* 0x0001701001007387 */ /* 0x000fe80000100a00 */
[----:B------:R-:W-:Y:S04]  /*3dd80*/  STL.64 [R1+0x178], R18 ;  /* 0x0001781201007387 */ /* 0x000fe80000100a00 */
[----:B----4-:R-:W0:Y:S04]  /*3dd90*/  LDSM.16.M88.4 R16, [R8+UR5] ;  /* 0x000000050810783b */ /* 0x010e280008000200 */
[----:B------:R-:W-:Y:S04]  /*3dda0*/  STL.64 [R1+0x2e58], R20 ;  /* 0x002e581401007387 */ /* 0x000fe80000100a00 */
[----:B------:R-:W1:Y:S04]  /*3ddb0*/  LDSM.16.M88.4 R20, [R8+UR5+0x800] ;  /* 0x000800050814783b */ /* 0x000e680008000200 */
[----:B0-----:R-:W-:Y:S04]  /*3ddc0*/  STL.64 [R1+0xc0], R16 ;  /* 0x0000c01001007387 */ /* 0x001fe80000100a00 */
[----:B------:R-:W-:Y:S04]  /*3ddd0*/  STL.64 [R1+0xc8], R18 ;  /* 0x0000c81201007387 */ /* 0x000fe80000100a00 */
[----:B------:R-:W0:Y:S04]  /*3dde0*/  LDSM.16.M88.4 R16, [R8+UR5+0x1000] ;  /* 0x001000050810783b */ /* 0x000e280008000200 */
[----:B-1----:R1:W-:Y:S04]  /*3ddf0*/  STL.64 [R1+0xb0], R20 ;  /* 0x0000b01401007387 */ /* 0x0023e80000100a00 */
[----:B------:R-:W-:Y:S04]  /*3de00*/  STL.64 [R1+0xb8], R22 ;  /* 0x0000b81601007387 */ /* 0x000fe80000100a00 */
[----:B0-----:R-:W-:Y:S01]  /*3de10*/  STL.64 [R1+0xa0], R16 ;  /* 0x0000a01001007387 */ /* 0x001fe20000100a00 */
[----:B-1----:R-:W-:-:S03]  /*3de20*/  IMAD.MOV.U32 R21, RZ, RZ, R16 ;  /* 0x000000ffff157224 */ /* 0x002fc600078e0010 */
[----:B------:R-:W-:Y:S01]  /*3de30*/  STL.64 [R1+0xa8], R18 ;  /* 0x0000a81201007387 */ /* 0x000fe20000100a00 */
[----:B------:R-:W-:-:S03]  /*3de40*/  IMAD.MOV.U32 R20, RZ, RZ, R17 ;  /* 0x000000ffff147224 */ /* 0x000fc600078e0011 */
[----:B------:R-:W0:Y:S04]  /*3de50*/  LDSM.16.M88.4 R16, [R8+UR5+0x1800] ;  /* 0x001800050810783b */ /* 0x000e280008000200 */
[----:B0-----:R-:W-:Y:S04]  /*3de60*/  STL.64 [R1+0x90], R16 ;  /* 0x0000901001007387 */ /* 0x001fe80000100a00 */
[----:B------:R-:W-:Y:S04]  /*3de70*/  STL.64 [R1+0x98], R18 ;  /* 0x0000981201007387 */ /* 0x000fe80000100a00 */
[----:B------:R-:W0:Y:S04]  /*3de80*/  LDSM.16.M88.4 R16, [R8+UR5+0x2000] ;  /* 0x002000050810783b */ /* 0x000e280008000200 */
[----:B0-----:R-:W-:Y:S01]  /*3de90*/  STL.64 [R1+0x80], R16 ;  /* 0x0000801001007387 */ /* 0x001fe20000100a00 */
[----:B------:R-:W-:-:S03]  /*3dea0*/  IMAD.MOV.U32 R23, RZ, RZ, R16 ;  /* 0x000000ffff177224 */ /* 0x000fc600078e0010 */
[----:B------:R-:W-:Y:S01]  /*3deb0*/  STL.64 [R1+0x88], R18 ;  /* 0x0000881201007387 */ /* 0x000fe20000100a00 */
[----:B------:R-:W-:-:S03]  /*3dec0*/  IMAD.MOV.U32 R22, RZ, RZ, R17 ;  /* 0x000000ffff167224 */ /* 0x000fc600078e0011 */
[----:B------:R-:W0:Y:S04]  /*3ded0*/  LDSM.16.M88.4 R16, [R8+UR5+0x2800] ;  /* 0x002800050810783b */ /* 0x000e280008000200 */
[----:B------:R1:W-:Y:S04]  /*3dee0*/  STL.64 [R1+0x2ea0], R22 ;  /* 0x002ea01601007387 */ /* 0x0003e80000100a00 */
[----:B------:R-:W-:Y:S04]  /*3def0*/  STL.64 [R1+0x2e98], R20 ;  /* 0x002e981401007387 */ /* 0x000fe80000100a00 */
[----:B-1----:R-:W2:Y:S04]  /*3df00*/  LDL.LU R22, [R1+0x38] ;  /* 0x0000380001167983 */ /* 0x002ea80000300800 */
[----:B------:R-:W2:Y:S04]  /*3df10*/  LDL.LU R23, [R1+0x3c] ;  /* 0x00003c0001177983 */ /* 0x000ea80000300800 */
[----:B0-----:R-:W-:Y:S04]  /*3df20*/  STL.64 [R1+0x70], R16 ;  /* 0x0000701001007387 */ /* 0x001fe80000100a00 */
[----:B------:R0:W-:Y:S04]  /*3df30*/  STL.64 [R1+0x78], R18 ;  /* 0x0000781201007387 */ /* 0x0001e80000100a00 */
[----:B0-----:R-:W2:Y:S04]  /*3df40*/  LDL.LU.64 R18, [R1+0x2f48] ;  /* 0x002f480001127983 */ /* 0x001ea80000300a00 */
[----:B------:R-:W2:Y:S02]  /*3df50*/  LDL.LU.64 R16, [R1+0x2f40] ;  /* 0x002f400001107983 */ /* 0x000ea40000300a00 */
[----:B--2---:R-:W-:Y:S02]  /*3df60*/  HMMA.16816.F32.BF16 R20, R24, R22, R16 ;  /* 0x000000161814723c */ /* 0x004fe40000041810 */
[----:B------:R-:W2:Y:S04]  /*3df70*/  LDL.LU.64 R18, [R1+0x2f38] ;  /* 0x002f380001127983 */ /* 0x000ea80000300a00 */
[----:B------:R-:W4:-:S13]  /*3df80*/  LDL.LU.64 R16, [R1+0x2f30] ;  /* 0x002f300001107983 */ /* 0x000f1a0000300a00 */
[----:B------:R-:W-:Y:S04]  /*3df90*/  STL.64 [R1+0x160], R20 ;  /* 0x0001601401007387 */ /* 0x000fe80000100a00 */
        /* <DEDUP_REMOVED lines=20> */
[----:B0-----:R-:W-:Y:S04]  /*3e0e0*/  STL.64 [R1], R20 ;  /* 0x0000001401007387 */ /* 0x001fe80000100a00 */
[----:B------:R2:W-:Y:S02]  /*3e0f0*/  STL.64 [R1+0x8], R22 ;  /* 0x0000081601007387 */ /* 0x0005e40000100a00 */
[----:B--2---:R-:W-:-:S02]  /*3e100*/  IMAD.MOV.U32 R22, RZ, RZ, R19 ;  /* 0x000000ffff167224 */ /* 0x004fc400078e0013 */
[----:B------:R-:W-:-:S05]  /*3e110*/  IMAD.MOV.U32 R23, RZ, RZ, R18 ;  /* 0x000000ffff177224 */ /* 0x000fca00078e0012 */
[----:B------:R4:W-:Y:S02]  /*3e120*/  STL.64 [R1+0x2eb0], R22 ;  /* 0x002eb01601007387 */ /* 0x0009e40000100a00 */
[----:B----4-:R-:W-:Y:S02]  /*3e130*/  IMAD.MOV.U32 R22, RZ, RZ, R17 ;  /* 0x000000ffff167224 */ /* 0x010fe400078e0011 */
[----:B------:R-:W-:Y:S02]  /*3e140*/  IMAD.MOV.U32 R23, RZ, RZ, R16 ;  /* 0x000000ffff177224 */ /* 0x000fe400078e0010 */
[----:B------:R-:W0:Y:S04]  /*3e150*/  LDSM.16.M88.4 R16, [R8+UR5+0x6800] ;  /* 0x006800050810783b */ /* 0x000e280008000200 */
[----:B------:R-:W-:Y:S04]  /*3e160*/  STL.64 [R1+0x2ec8], R22 ;  /* 0x002ec81601007387 */ /* 0x000fe80000100a00 */
[----:B0-----:R0:W-:Y:S04]  /*3e170*/  STL [R1+0x270c], R18 ;  /* 0x00270c1201007387 */ /* 0x0011e80000100800 */
[----:B------:R1:W-:Y:S04]  /*3e180*/  STL [R1+0x2708], R19 ;  /* 0x0027081301007387 */ /* 0x0003e80000100800 */
[----:B------:R2:W-:Y:S04]  /*3e190*/  STL.64 [R1+0x2e18], R16 ;  /* 0x002e181001007387 */ /* 0x0005e80000100a00 */
[----:B0-----:R-:W4:Y:S01]  /*3e1a0*/  LDL.LU R18, [R1+0xf8] ;  /* 0x0000f80001127983 */ /* 0x001f220000300800 */
[----:B------:R-:W-:-:S02]  /*3e1b0*/  IMAD.MOV.U32 R22, RZ, RZ, R9 ;  /* 0x000000ffff167224 */ /* 0x000fc400078e0009 */
[----:B------:R-:W-:Y:S02]  /*3e1c0*/  IMAD.MOV.U32 R23, RZ, RZ, R13 ;  /* 0x000000ffff177224 */ /* 0x000fe400078e000d */
[----:B-1----:R-:W-:Y:S02]  /*3e1d0*/  IMAD.MOV.U32 R19, RZ, RZ, R12 ;  /* 0x000000ffff137224 */ /* 0x002fe400078e000c */
[----:B------:R-:W3:Y:S04]  /*3e1e0*/  LDL.LU R12, [R1+0x2f2c] ;  /* 0x002f2c00010c7983 */ /* 0x000ee80000300800 */
[----:B------:R-:W3:Y:S04]  /*3e1f0*/  LDL.LU R9, [R1+0x2f28] ;  /* 0x002f280001097983 */ /* 0x000ee80000300800 */
[----:B------:R-:W3:Y:S04]  /*3e200*/  LDL.LU R13, [R1+0x2f24] ;  /* 0x002f2400010d7983 */ /* 0x000ee80000300800 */
[----:B------:R-:W-:Y:S04]  /*3e210*/  STL.64 [R1+0x2ee0], R22 ;  /* 0x002ee01601007387 */ /* 0x000fe80000100a00 */
[----:B----4-:R0:W-:Y:S04]  /*3e220*/  STL.64 [R1+0x2ea8], R18 ;  /* 0x002ea81201007387 */ /* 0x0101e80000100a00 */
[----:B--2---:R-:W2:Y:S04]  /*3e230*/  LDL.LU R16, [R1+0xa90] ;  /* 0x000a900001107983 */ /* 0x004ea80000300800 */
[----:B------:R-:W2:Y:S04]  /*3e240*/  LDL.LU R17, [R1+0xa94] ;  /* 0x000a940001117983 */ /* 0x000ea80000300800 */
[----:B0-----:R-:W4:Y:S04]  /*3e250*/  LDL.LU R18, [R1+0xa98] ;  /* 0x000a980001127983 */ /* 0x001f280000300800 */
[----:B------:R-:W4:Y:S04]  /*3e260*/  LDL.LU R19, [R1+0xa9c] ;  /* 0x000a9c0001137983 */ /* 0x000f280000300800 */
[----:B------:R-:W2:Y:S01]  /*3e270*/  LDL.LU R22, [R1+0x148] ;  /* 0x0001480001167983 */ /* 0x000ea20000300800 */
[----:B---3--:R-:W-:-:S03]  /*3e280*/  IMAD.MOV.U32 R23, RZ, RZ, R12 ;  /* 0x000000ffff177224 */ /* 0x008fc600078e000c */
[----:B------:R-:W3:Y:S04]  /*3e290*/  LDL.LU R12, [R1+0x2f20] ;  /* 0x002f2000010c7983 */ /* 0x000ee80000300800 */
[----:B--2---:R-:W-:Y:S04]  /*3e2a0*/  STL.64 [R1+0x2ef8], R22 ;  /* 0x002ef81601007387 */ /* 0x004fe80000100a00 */
[----:B----4-:R-:W-:Y:S04]  /*3e2b0*/  STL.64 [R1+0x2ec0], R18 ;  /* 0x002ec01201007387 */ /* 0x010fe80000100a00 */
[----:B------:R0:W-:Y:S04]  /*3e2c0*/  STL.64 [R1+0x2eb8], R16 ;  /* 0x002eb81001007387 */ /* 0x0001e80000100a00 */
[----:B0-----:R-:W2:Y:S04]  /*3e2d0*/  LDL.LU R16, [R1+0xaa0] ;  /* 0x000aa00001107983 */ /* 0x001ea80000300800 */
[----:B------:R-:W2:Y:S04]  /*3e2e0*/  LDL.LU R17, [R1+0xaa4] ;  /* 0x000aa40001117983 */ /* 0x000ea80000300800 */
[----:B------:R-:W4:Y:S04]  /*3e2f0*/  LDL.LU R18, [R1+0xaa8] ;  /* 0x000aa80001127983 */ /* 0x000f280000300800 */
[----:B------:R-:W4:Y:S01]  /*3e300*/  LDL.LU R19, [R1+0xaac] ;  /* 0x000aac0001137983 */ /* 0x000f220000300800 */
[----:B------:R-:W-:-:S02]  /*3e310*/  IMAD.MOV.U32 R22, RZ, RZ, R13 ;  /* 0x000000ffff167224 */ /* 0x000fc400078e000d */
[----:B------:R-:W-:Y:S01]  /*3e320*/  IMAD.MOV.U32 R23, RZ, RZ, R9 ;  /* 0x000000ffff177224 */ /* 0x000fe200078e0009 */
[----:B------:R-:W2:Y:S04]  /*3e330*/  LDL.LU R13, [R1+0x2f1c] ;  /* 0x002f1c00010d7983 */ /* 0x000ea80000300800 */
[----:B------:R-:W3:Y:S04]  /*3e340*/  LDL.LU R9, [R1+0x2f18] ;  /* 0x002f180001097983 */ /* 0x000ee80000300800 */
[----:B----4-:R-:W-:Y:S04]  /*3e350*/  STL.64 [R1+0x2ed8], R18 ;  /* 0x002ed81201007387 */ /* 0x010fe80000100a00 */
[----:B--2---:R0:W-:Y:S04]  /*3e360*/  STL.64 [R1+0x2ed0], R16 ;  /* 0x002ed01001007387 */ /* 0x0041e80000100a00 */
[----:B0-----:R-:W2:Y:S04]  /*3e370*/  LDL.LU R16, [R1+0x8a0] ;  /* 0x0008a00001107983 */ /* 0x001ea80000300800 */
[----:B------:R-:W2:Y:S01]  /*3e380*/  LDL.LU R17, [R1+0x8a4] ;  /* 0x0008a40001117983 */ /* 0x000ea20000300800 */
[----:B---3--:R-:W-:-:S02]  /*3e390*/  IMAD.MOV.U32 R18, RZ, RZ, R12 ;  /* 0x000000ffff127224 */ /* 0x008fc400078e000c */
[----:B------:R-:W-:Y:S01]  /*3e3a0*/  IMAD.MOV.U32 R19, RZ, RZ, R13 ;  /* 0x000000ffff137224 */ /* 0x000fe200078e000d */
[----:B------:R-:W3:Y:S04]  /*3e3b0*/  LDL.LU R12, [R1+0x2f14] ;  /* 0x002f1400010c7983 */ /* 0x000ee80000300800 */
[----:B------:R-:W4:Y:S04]  /*3e3c0*/  LDL.LU R13, [R1+0x2f10] ;  /* 0x002f1000010d7983 */ /* 0x000f280000300800 */
[----:B------:R-:W-:Y:S04]  /*3e3d0*/  STL.64 [R1+0x2ef0], R18 ;  /* 0x002ef01201007387 */ /* 0x000fe80000100a00 */
[----:B--2---:R0:W-:Y:S04]  /*3e3e0*/  STL.64 [R1+0x2ee8], R16 ;  /* 0x002ee81001007387 */ /* 0x0041e80000100a00 */
[----:B0-----:R-:W2:Y:S04]  /*3e3f0*/  LDL.LU R16, [R1+0x890] ;  /* 0x0008900001107983 */ /* 0x001ea80000300800 */
[----:B------:R-:W2:Y:S04]  /*3e400*/  LDL.LU R17, [R1+0x894] ;  /* 0x0008940001117983 */ /* 0x000ea80000300800 */
[----:B------:R-:W2:Y:S04]  /*3e410*/  LDL.LU R18, [R1+0x898] ;  /* 0x0008980001127983 */ /* 0x000ea80000300800 */
[----:B------:R-:W2:Y:S04]  /*3e420*/  LDL.LU R19, [R1+0x89c] ;  /* 0x00089c0001137983 */ /* 0x000ea80000300800 */
[----:B--2---:R-:W-:Y:S04]  /*3e430*/  STL.64 [R1+0x2f08], R18 ;  /* 0x002f081201007387 */ /* 0x004fe80000100a00 */
[----:B------:R0:W-:Y:S04]  /*3e440*/  STL.64 [R1+0x2f00], R16 ;  /* 0x002f001001007387 */ /* 0x0001e80000100a00 */
[----:B0-----:R-:W2:Y:S04]  /*3e450*/  LDL.LU R16, [R1+0x880] ;  /* 0x0008800001107983 */ /* 0x001ea80000300800 */
[----:B------:R-:W2:Y:S01]  /*3e460*/  LDL.LU R17, [R1+0x884] ;  /* 0x0008840001117983 */ /* 0x000ea20000300800 */
[----:B----4-:R-:W-:-:S02]  /*3e470*/  IMAD.MOV.U32 R18, RZ, RZ, R13 ;  /* 0x000000ffff127224 */ /* 0x010fc400078e000d */
[----:B---3--:R-:W-:Y:S02]  /*3e480*/  IMAD.MOV.U32 R19, RZ, RZ, R12 ;  /* 0x000000ffff137224 */ /* 0x008fe400078e000c */
[----:B------:R-:W0:Y:S04]  /*3e490*/  LDSM.16.M88.4 R12, [R8+UR5+0x7000] ;  /* 0x00700005080c783b */ /* 0x000e280008000200 */
[----:B0-----:R-:W-:Y:S04]  /*3e4a0*/  STL [R1+0x2604], R14 ;  /* 0x0026040e01007387 */ /* 0x001fe80000100800 */
[----:B------:R0:W-:Y:S02]  /*3e4b0*/  STL [R1+0x2600], R15 ;  /* 0x0026000f01007387 */ /* 0x0001e40000100800 */
[----:B0-----:R-:W-:-:S02]  /*3e4c0*/  IMAD.MOV.U32 R15, RZ, RZ, R9 ;  /* 0x000000ffff0f7224 */ /* 0x001fc400078e0009 */
[----:B------:R-:W0:Y:S04]  /*3e4d0*/  LDSM.16.M88.4 R8, [R8+UR5+0x7800] ;  /* 0x007800050808783b */ /* 0x000e280008000200 */
[----:B------:R1:W-:Y:S04]  /*3e4e0*/  STL.64 [R1+0x2e68], R12 ;  /* 0x002e680c01007387 */ /* 0x0003e80000100a00 */
[----:B-1----:R-:W3:Y:S04]  /*3e4f0*/  LDL.LU R12, [R1+0xa70] ;  /* 0x000a7000010c7983 */ /* 0x002ee80000300800 */
[----:B------:R-:W3:Y:S04]  /*3e500*/  LDL.LU R13, [R1+0xa74] ;  /* 0x000a7400010d7983 */ /* 0x000ee80000300800 */
[----:B------:R-:W3:Y:S04]  /*3e510*/  LDL.LU R14, [R1+0xa78] ;  /* 0x000a7800010e7983 */ /* 0x000ee80000300800 */
[----:B0-----:R0:W-:Y:S04]  /*3e520*/  STL [R1+0x2464], R10 ;  /* 0x0024640a01007387 */ /* 0x0011e80000100800 */
[----:B------:R1:W-:Y:S01]  /*3e530*/  STL [R1+0x2460], R11 ;  /* 0x0024600b01007387 */ /* 0x0003e20000100800 */
[----:B0-----:R-:W-:-:S02]  /*3e540*/  IMAD.MOV.U32 R10, RZ, RZ, R5 ;  /* 0x000000ffff0a7224 */ /* 0x001fc400078e0005 */
[----:B-1----:R-:W-:Y:S02]  /*3e550*/  IMAD.MOV.U32 R11, RZ, RZ, R4 ;  /* 0x000000ffff0b7224 */ /* 0x002fe400078e0004 */
[----:B------:R-:W0:Y:S04]  /*3e560*/  LDSM.16.MT88.4 R4, [R28+UR5+0xa080] ;  /* 0x00a080051c04783b */ /* 0x000e280008004200 */
[----:B------:R-:W-:Y:S04]  /*3e570*/  STL.64 [R1+0x2d98], R8 ;  /* 0x002d980801007387 */ /* 0x000fe80000100a00 */
[----:B0-----:R-:W-:Y:S04]  /*3e580*/  STL.64 [R1+0x2d68], R6 ;  /* 0x002d680601007387 */ /* 0x001fe80000100a00 */
[----:B------:R0:W-:Y:S04]  /*3e590*/  STL.64 [R1+0x2d60], R4 ;  /* 0x002d600401007387 */ /* 0x0001e80000100a00 */
[----:B0-----:R-:W4:Y:S04]  /*3e5a0*/  LDL.LU R4, [R1+0xa80] ;  /* 0x000a800001047983 */ /* 0x001f280000300800 */
[----:B------:R-:W4:Y:S04]  /*3e5b0*/  LDL.LU R5, [R1+0xa84] ;  /* 0x000a840001057983 */ /* 0x000f280000300800 */
[----:B------:R-:W4:Y:S04]  /*3e5c0*/  LDL.LU R6, [R1+0xa88] ;  /* 0x000a880001067983 */ /* 0x000f280000300800 */
[----:B------:R-:W4:Y:S01]  /*3e5d0*/  LDL.LU R7, [R1+0xa8c] ;  /* 0x000a8c0001077983 */ /* 0x000f220000300800 */
        /* <DEDUP_REMOVED lines=25> */
[----:B------:R-:W3:-:S15]  /*3e770*/  LDL.LU.64 R18, [R1+0x2ea8] ;  /* 0x002ea80001127983 */ /* 0x000ede0000300a00 */
[----:B------:R-:W-:Y:S02]  /*3e780*/  NOP ;  /* 0x0000000000007918 */ /* 0x000fe40000000000 */
[----:B------:R-:W-:Y:S04]  /*3e790*/  STL.64 [R1+0x110], R20 ;  /* 0x0001101401007387 */ /* 0x000fe80000100a00 */
[----:B------:R0:W-:Y:S04]  /*3e7a0*/  STL.64 [R1+0x118], R22 ;  /* 0x0001181601007387 */ /* 0x0001e80000100a00 */
[----:B0-----:R-:W2:Y:S01]  /*3e7b0*/  LDL.LU.64 R22, [R1+0x2ea0] ;  /* 0x002ea00001167983 */ /* 0x001ea20000300a00 */
[----:B----4-:R-:W-:Y:S03]  /*3e7c0*/  HMMA.16816.F32.BF16 R8, R24, R10, R4 ;  /* 0x0000000a1808723c */ /* 0x010fe60000041804 */
[----:B------:R-:W4:-:S15]  /*3e7d0*/  LDL.LU.64 R20, [R1+0x2e98] ;  /* 0x002e980001147983 */ /* 0x000f1e0000300a00 */
[----:B------:R-:W-:Y:S01]  /*3e7e0*/  NOP ;  /* 0x0000000000007918 */ /* 0x000fe20000000000 */
[----:B------:R2:W-:Y:S04]  /*3e7f0*/  STL.64 [R1+0x100], R8 ;  /* 0x0001000801007387 */ /* 0x0005e80000100a00 */
[----:B------:R-:W-:Y:S01]  /*3e800*/  STL.64 [R1+0x108], R10 ;  /* 0x0001080a01007387 */ /* 0x000fe20000100a00 */
[----:B---3--:R-:W-:-:S15]  /*3e810*/  HMMA.16816.F32.BF16 R4, R24, R18, R12 ;  /* 0x000000121804723c */ /* 0x008fde000004180c */
[----:B------:R-:W-:-:S04]  /*3e820*/  NOP ;  /* 0x0000000000007918 */ /* 0x000fc80000000000 */
[----:B------:R-:W-:Y:S04]  /*3e830*/  STL.64 [R1+0xf0], R4 ;  /* 0x0000f00401007387 */ /* 0x000fe80000100a00 */
[----:B------:R-:W-:Y:S01]  /*3e840*/  STL.64 [R1+0xf8], R6 ;  /* 0x0000f80601007387 */ /* 0x000fe20000100a00 */
[----:B--2---:R-:W-:Y:S02]  /*3e850*/  IMAD.MOV.U32 R8, RZ, RZ, R23 ;  /* 0x000000ffff087224 */ /* 0x004fe400078e0017 */
[----:B------:R-:W-:Y:S02]  /*3e860*/  IMAD.MOV.U32 R9, RZ, RZ, R22 ;  /* 0x000000ffff097224 */ /* 0x000fe400078e0016 */
[----:B------:R-:W-:Y:S02]  /*3e870*/  IMAD.MOV.U32 R22, RZ, RZ, R0 ;  /* 0x000000ffff167224 */ /* 0x000fe400078e0000 */
[----:B------:R-:W-:Y:S01]  /*3e880*/  IMAD.MOV.U32 R23, RZ, RZ, R2 ;  /* 0x000000ffff177224 */ /* 0x000fe200078e0002 */
[----:B------:R-:W-:Y:S04]  /*3e890*/  STL.64 [R1+0x2e20], R8 ;  /* 0x002e200801007387 */ /* 0x000fe80000100a00 */
[----:B------:R-:W2:Y:S04]  /*3e8a0*/  LDL.LU R0, [R1+0x2e94] ;  /* 0x002e940001007983 */ /* 0x000ea80000300800 */
[----:B------:R-:W3:Y:S04]  /*3e8b0*/  LDL.LU R2, [R1+0x2e90] ;  /* 0x002e900001027983 */ /* 0x000ee80000300800 */
[----:B------:R0:W-:Y:S02]  /*3e8c0*/  STL.64 [R1+0x2e70], R22 ;  /* 0x002e701601007387 */ /* 0x0001e40000100a00 */
[----:B0-----:R-:W-:-:S02]  /*3e8d0*/  IMAD.MOV.U32 R22, RZ, RZ, R3 ;  /* 0x000000ffff167224 */ /* 0x001fc400078e0003 */
[----:B------:R-:W-:Y:S01]  /*3e8e0*/  IMAD.MOV.U32 R23, RZ, RZ, R29 ;  /* 0x000000ffff177224 */ /* 0x000fe200078e001d */
[----:B------:R-:W2:Y:S04]  /*3e8f0*/  LDL.LU R3, [R1+0x2e8c] ;  /* 0x002e8c0001037983 */ /* 0x000ea80000300800 */
[----:B------:R-:W2:Y:S04]  /*3e900*/  LDL.LU R29, [R1+0x2e88] ;  /* 0x002e8800011d7983 */ /* 0x000ea80000300800 */
[----:B------:R-:W2:Y:S04]  /*3e910*/  LDL.LU R12, [R1+0x8e0] ;  /* 0x0008e000010c7983 */ /* 0x000ea80000300800 */
[----:B------:R-:W2:Y:S04]  /*3e920*/  LDL.LU R13, [R1+0x8e4] ;  /* 0x0008e400010d7983 */ /* 0x000ea80000300800 */
[----:B------:R-:W2:Y:S04]  /*3e930*/  LDL.LU R14, [R1+0x8e8] ;  /* 0x0008e800010e7983 */ /* 0x000ea80000300800 */
[----:B------:R-:W2:Y:S01]  /*3e940*/  LDL.LU R15, [R1+0x8ec] ;  /* 0x0008ec00010f7983 */ /* 0x000ea20000300800 */
[----:B----4-:R-:W-:-:S02]  /*3e950*/  IMAD.MOV.U32 R16, RZ, RZ, R21 ;  /* 0x000000ffff107224 */ /* 0x010fc400078e0015 */
[----:B------:R-:W-:Y:S01]  /*3e960*/  IMAD.MOV.U32 R17, RZ, RZ, R20 ;  /* 0x000000ffff117224 */ /* 0x000fe200078e0014 */
[----:B--2---:R-:W-:Y:S04]  /*3e970*/  STL.64 [R1+0x2e80], R14 ;  /* 0x002e800e01007387 */ /* 0x004fe80000100a00 */
[----:B------:R0:W-:Y:S04]  /*3e980*/  STL.64 [R1+0x2e78], R12 ;  /* 0x002e780c01007387 */ /* 0x0001e80000100a00 */
[----:B0-----:R-:W2:Y:S04]  /*3e990*/  LDL.LU R12, [R1+0xa60] ;  /* 0x000a6000010c7983 */ /* 0x001ea80000300800 */
[----:B------:R-:W2:Y:S04]  /*3e9a0*/  LDL.LU R13, [R1+0xa64] ;  /* 0x000a6400010d7983 */ /* 0x000ea80000300800 */
[----:B------:R-:W2:Y:S04]  /*3e9b0*/  LDL.LU R14, [R1+0xa68] ;  /* 0x000a6800010e7983 */ /* 0x000ea80000300800 */
[----:B------:R-:W2:Y:S04]  /*3e9c0*/  LDL.LU R15, [R1+0xa6c] ;  /* 0x000a6c00010f7983 */ /* 0x000ea80000300800 */
[----:B------:R0:W-:Y:S04]  /*3e9d0*/  STL.64 [R1+0x2e28], R16 ;  /* 0x002e281001007387 */ /* 0x0001e80000100a00 */
[----:B0-----:R-:W4:Y:S04]  /*3e9e0*/  LDL.64 R16, [R1+0xb0] ;  /* 0x0000b00001107983 */ /* 0x001f280000100a00 */
[----:B----4-:R0:W-:Y:S04]  /*3e9f0*/  STL.64 [R1+0x2e40], R16 ;  /* 0x002e401001007387 */ /* 0x0101e80000100a00 */
[----:B0-----:R-:W4:Y:S04]  /*3ea00*/  LDL.64 R16, [R1+0xc0] ;  /* 0x0000c00001107983 */ /* 0x001f280000100a00 */
[----:B------:R-:W3:Y:S04]  /*3ea10*/  LDL.LU R8, [R1+0x530] ;  /* 0x0005300001087983 */ /* 0x000ee80000300800 */
        /* <DEDUP_REMOVED lines=8> */
[----:B------:R-:W3:Y:S04]  /*3eaa0*/  LDL.LU R10, [R1+0x8b8] ;  /* 0x0008b800010a7983 */ /* 0x000ee80000300800 */
[----:B------:R-:W3:Y:S01]  /*3eab0*/  LDL.LU R11, [R1+0x8bc] ;  /* 0x0008bc00010b7983 */ /* 0x000ee20000300800 */
[----:B------:R-:W-:-:S02]  /*3eac0*/  IMAD.MOV.U32 R6, RZ, RZ, R2 ;  /* 0x000000ffff067224 */ /* 0x000fc400078e0002 */
[----:B------:R-:W-:Y:S02]  /*3ead0*/  IMAD.MOV.U32 R7, RZ, RZ, R0 ;  /* 0x000000ffff077224 */ /* 0x000fe400078e0000 */
[----:B------:R-:W-:Y:S02]  /*3eae0*/  IMAD.MOV.U32 R2, RZ, RZ, R22 ;  /* 0x000000ffff027224 */ /* 0x000fe400078e0016 */
[----:B------:R-:W-:Y:S01]  /*3eaf0*/  IMAD.MOV.U32 R0, RZ, RZ, R23 ;  /* 0x000000ffff007224 */ /* 0x000fe200078e0017 */
[----:B---3--:R-:W-:Y:S04]  /*3eb00*/  STL.64 [R1+0x2e50], R10 ;  /* 0x002e500a01007387 */ /* 0x008fe80000100a00 */
[----:B--2---:R0:W-:Y:S04]  /*3eb10*/  STL.64 [R1+0x2e48], R8 ;  /* 0x002e480801007387 */ /* 0x0041e80000100a00 */
[----:B0-----:R-:W2:Y:S04]  /*3eb20*/  LDL.LU R8, [R1+0x8c0] ;  /* 0x0008c00001087983 */ /* 0x001ea80000300800 */
[----:B------:R-:W2:Y:S04]  /*3eb30*/  LDL.LU R9, [R1+0x8c4] ;  /* 0x0008c40001097983 */ /* 0x000ea80000300800 */
[----:B------:R-:W2:Y:S04]  /*3eb40*/  LDL.LU R10, [R1+0x8c8] ;  /* 0x0008c800010a7983 */ /* 0x000ea80000300800 */
[----:B------:R-:W2:Y:S04]  /*3eb50*/  LDL.LU R11, [R1+0x8cc] ;  /* 0x0008cc00010b7983 */ /* 0x000ea80000300800 */
[----:B------:R-:W3:Y:S04]  /*3eb60*/  LDL.LU.64 R14, [R1+0x2e80] ;  /* 0x002e8000010e7983 */ /* 0x000ee80000300a00 */
[----:B------:R-:W3:Y:S04]  /*3eb70*/  LDL.LU.64 R12, [R1+0x2e78] ;  /* 0x002e7800010c7983 */ /* 0x000ee80000300a00 */
[----:B------:R-:W3:Y:S01]  /*3eb80*/  LDL.LU.64 R22, [R1+0x2e70] ;  /* 0x002e700001167983 */ /* 0x000ee20000300a00 */
[----:B------:R-:W-:-:S02]  /*3eb90*/  IMAD.MOV.U32 R5, RZ, RZ, R3 ;  /* 0x000000ffff057224 */ /* 0x000fc400078e0003 */
[----:B------:R-:W-:Y:S02]  /*3eba0*/  IMAD.MOV.U32 R4, RZ, RZ, R29 ;  /* 0x000000ffff047224 */ /* 0x000fe400078e001d */
[----:B------:R-:W-:Y:S02]  /*3ebb0*/  IMAD.MOV.U32 R3, RZ, RZ, R21 ;  /* 0x000000ffff037224 */ /* 0x000fe400078e0015 */
[----:B------:R-:W-:Y:S01]  /*3ebc0*/  IMAD.MOV.U32 R29, RZ, RZ, R20 ;  /* 0x000000ffff1d7224 */ /* 0x000fe200078e0014 */
[----:B------:R-:W-:Y:S04]  /*3ebd0*/  STL [R1+0x26d4], R0 ;  /* 0x0026d40001007387 */ /* 0x000fe80000100800 */
[----:B------:R-:W-:Y:S04]  /*3ebe0*/  STL [R1+0x26d0], R2 ;  /* 0x0026d00201007387 */ /* 0x000fe80000100800 */
[----:B------:R-:W-:Y:S04]  /*3ebf0*/  STL [R1+0x26ac], R3 ;  /* 0x0026ac0301007387 */ /* 0x000fe80000100800 */
[----:B------:R-:W-:Y:S01]  /*3ec00*/  STL [R1+0x26a8], R29 ;  /* 0x0026a81d01007387 */ /* 0x000fe20000100800 */
[----:B---3--:R-:W-:Y:S03]  /*3ec10*/  HMMA.16816.F32.BF16 R24, R24, R22, R12 ;  /* 0x000000161818723c */ /* 0x008fe6000004180c */
[----:B------:R-:W3:Y:S04]  /*3ec20*/  LDL.LU.64 R12, [R1+0x2e68] ;  /* 0x002e6800010c7983 */ /* 0x000ee80000300a00 */
[----:B------:R-:W2:Y:S04]  /*3ec30*/  LDL.LU.64 R22, [R1+0x2e60] ;  /* 0x002e600001167983 */ /* 0x000ea80000300a00 */
[----:B------:R-:W2:Y:S08]  /*3ec40*/  LDL.LU.64 R20, [R1+0x2e58] ;  /* 0x002e580001147983 */ /* 0x000eb00000300a00 */
[----:B------:R-:W-:-:S02]  /*3ec50*/  IMAD.MOV.U32 R15, RZ, RZ, R27 ;  /* 0x000000ffff0f7224 */ /* 0x000fc400078e001b */
[----:B------:R-:W-:Y:S01]  /*3ec60*/  IMAD.MOV.U32 R14, RZ, RZ, R26 ;  /* 0x000000ffff0e7224 */ /* 0x000fe200078e001a */
[----:B------:R0:W-:Y:S04]  /*3ec70*/  STL.64 [R1+0xd0], R24 ;  /* 0x0000d01801007387 */ /* 0x0001e80000100a00 */
[----:B0-----:R-:W3:Y:S04]  /*3ec80*/  LDL.64 R24, [R1+0x90] ;  /* 0x0000900001187983 */ /* 0x001ee80000100a00 */
[----:B------:R4:W-:Y:S04]  /*3ec90*/  STL [R1+0x26dc], R15 ;  /* 0x0026dc0f01007387 */ /* 0x0009e80000100800 */
[----:B------:R0:W-:Y:S01]  /*3eca0*/  STL [R1+0x26d8], R14 ;  /* 0x0026d80e01007387 */ /* 0x0001e20000100800 */
[----:B----4-:R-:W-:-:S02]  /*3ecb0*/  IMAD.MOV.U32 R15, RZ, RZ, R16 ;  /* 0x000000ffff0f7224 */ /* 0x010fc400078e0010 */
[----:B0-----:R-:W-:Y:S01]  /*3ecc0*/  IMAD.MOV.U32 R14, RZ, RZ, R17 ;  /* 0x000000ffff0e7224 */ /* 0x001fe200078e0011 */
[----:B--2---:R-:W-:-:S15]  /*3ecd0*/  HMMA.16816.F32.BF16 R8, R20, R16, R8 ;  /* 0x000000101408723c */ /* 0x004fde0000041808 */
[----:B------:R-:W-:-:S04]  /*3ece0*/  NOP ;  /* 0x0000000000007918 */ /* 0x000fc80000000000 */
[----:B------:R-:W-:Y:S04]  /*3ecf0*/  STL.64 [R1+0x590], R8 ;  /* 0x0005900801007387 */ /* 0x000fe80000100a00 */
[----:B------:R0:W-:Y:S04]  /*3ed00*/  STL.64 [R1+0x598], R10 ;  /* 0x0005980a01007387 */ /* 0x0001e80000100a00 */
[----:B0-----:R-:W2:Y:S04]  /*3ed10*/  LDL.LU.64 R10, [R1+0x2e50] ;  /* 0x002e5000010a7983 */ /* 0x001ea80000300a00 */
[----:B------:R-:W2:Y:S04]  /*3ed20*/  LDL.LU.64 R8, [R1+0x2e48] ;  /* 0x002e480001087983 */ /* 0x000ea80000300a00 */
[----:B------:R-:W2:Y:S04]  /*3ed30*/  LDL.LU.64 R16, [R1+0x2e40] ;  /* 0x002e400001107983 */ /* 0x000ea80000300a00 */
[----:B------:R-:W-:Y:S04]  /*3ed40*/  STL.64 [R1+0x2d78], R14 ;  /* 0x002d780e01007387 */ /* 0x000fe80000100a00 */
[----:B---3--:R0:W-:Y:S04]  /*3ed50*/  STL.64 [R1+0x2d70], R12 ;  /* 0x002d700c01007387 */ /* 0x0081e80000100a00 */
[----:B0-----:R-:W3:Y:S04]  /*3ed60*/  LDL.LU R12, [R1+0x520] ;  /* 0x00052000010c7983 */ /* 0x001ee80000300800 */
[----:B------:R-:W3:Y:S04]  /*3ed70*/  LDL.LU R13, [R1+0x524] ;  /* 0x00052400010d7983 */ /* 0x000ee80000300800 */
[----:B------:R-:W3:Y:S04]  /*3ed80*/  LDL.LU R14, [R1+0x528] ;  /* 0x00052800010e7983 */ /* 0x000ee80000300800 */
[----:B------:R-:W3:Y:S01]  /*3ed90*/  LDL.LU R15, [R1+0x52c] ;  /* 0x00052c00010f7983 */ /* 0x000ee20000300800 */
        /* <DEDUP_REMOVED lines=8> */
[----:B------:R-:W2:Y:S01]  /*3ee20*/  LDL.LU.64 R16, [R1+0x2e28] ;  /* 0x002e280001107983 */ /* 0x000ea20000300a00 */
[C---:B---3--:R-:W-:Y:S03]  /*3ee30*/  HMMA.16816.F32.BF16 R12, R20.reuse, R24, R12 ;  /* 0x00000018140c723c */ /* 0x048fe6000004180c */
[----:B------:R-:W-:Y:S04]  /*3ee40*/  STL [R1+0x2d44], R3 ;  /* 0x002d440301007387 */ /* 0x000fe80000100800 */
[----:B------:R-:W-:Y:S01]  /*3ee50*/  STL [R1+0x2d40], R29 ;  /* 0x002d401d01007387 */ /* 0x000fe20000100800 */
[----:B--2---:R-:W-:Y:S03]  /*3ee60*/  HMMA.16816.F32.BF16 R16, R20, R16, R8 ;  /* 0x000000101410723c */ /* 0x004fe60000041808 */
[----:B------:R-:W2:-:S15]  /*3ee70*/  LDL.LU.64 R8, [R1+0x2e20] ;  /* 0x002e200001087983 */ /* 0x000e9e0000300a00 */
[----:B------:R-:W-:Y:S01]  /*3ee80*/  NOP ;  /* 0x0000000000007918 */ /* 0x000fe20000000000 */
[----:B------:R0:W-:Y:S04]  /*3ee90*/  STL.64 [R1+0x570], R16 ;  /* 0x0005701001007387 */ /* 0x0001e80000100a00 */
[----:B------:R-:W-:Y:S04]  /*3eea0*/  STL.64 [R1+0x578], R18 ;  /* 0x0005781201007387 */ /* 0x000fe80000100a00 */
[----:B0-----:R-:W3:Y:S04]  /*3eeb0*/  LDL.LU.64 R16, [R1+0x2e18] ;  /* 0x002e180001107983 */ /* 0x001ee80000300a00 */
[----:B------:R-:W-:Y:S04]  /*3eec0*/  STL [R1+0x2d48], R28 ;  /* 0x002d481c01007387 */ /* 0x000fe80000100800 */
[----:B------:R0:W-:Y:S04]  /*3eed0*/  STL.64 [R1+0x560], R12 ;  /* 0x0005600c01007387 */ /* 0x0001e80000100a00 */
[----:B------:R-:W-:Y:S04]  /*3eee0*/  STL.64 [R1+0x568], R14 ;  /* 0x0005680e01007387 */ /* 0x000fe80000100a00 */
[----:B0-----:R-:W4:Y:S01]  /*3eef0*/  LDL.64 R12, [R1] ;  /* 0x00000000010c7983 */ /* 0x001f220000100a00 */
[----:B------:R-:W-:-:S02]  /*3ef00*/  IMAD.MOV.U32 R29, RZ, RZ, R25 ;  /* 0x000000ffff1d7224 */ /* 0x000fc400078e0019 */
[----:B------:R-:W-:Y:S01]  /*3ef10*/  IMAD.MOV.U32 R3, RZ, RZ, R24 ;  /* 0x000000ffff037224 */ /* 0x000fe200078e0018 */
[C---:B--2---:R-:W-:Y:S01]  /*3ef20*/  HMMA.16816.F32.BF16 R4, R20.reuse, R8, R4 ;  /* 0x000000081404723c */ /* 0x044fe20000041804 */
[----:B----4-:R-:W-:Y:S04]  /*3ef30*/  STL.64 [R1+0x2d90], R12 ;  /* 0x002d900c01007387 */ /* 0x010fe80000100a00 */
[----:B------:R-:W-:Y:S04]  /*3ef40*/  STL [R1+0x2d50], R29 ;  /* 0x002d501d01007387 */ /* 0x000fe80000100800 */
[----:B------:R-:W-:Y:S04]  /*3ef50*/  STL [R1+0x2d4c], R3 ;  /* 0x002d4c0301007387 */ /* 0x000fe80000100800 */
[----:B------:R-:W2:Y:S06]  /*3ef60*/  LDL.LU R8, [R1+0xa00] ;  /* 0x000a000001087983 */ /* 0x000eac0000300800 */
[----:B------:R-:W-:Y:S04]  /*3ef70*/  STL.64 [R1+0x550], R4 ;  /* 0x0005500401007387 */ /* 0x000fe80000100a00 */
[----:B------:R-:W-:Y:S04]  /*3ef80*/  STL.64 [R1+0x558], R6 ;  /* 0x0005580601007387 */ /* 0x000fe80000100a00 */
[----:B------:R-:W2:Y:S04]  /*3ef90*/  LDL.LU R9, [R1+0xa04] ;  /* 0x000a040001097983 */ /* 0x000ea80000300800 */
[----:B------:R-:W4:Y:S04]  /*3efa0*/  LDL.LU R10, [R1+0xa08] ;  /* 0x000a0800010a7983 */ /* 0x000f280000300800 */
[----:B------:R-:W4:Y:S04]  /*3efb0*/  LDL.LU R11, [R1+0xa0c] ;  /* 0x000a0c00010b7983 */ /* 0x000f280000300800 */
[----:B----4-:R-:W-:Y:S04]  /*3efc0*/  STL.64 [R1+0x2da8], R10 ;  /* 0x002da80a01007387 */ /* 0x010fe80000100a00 */
[----:B--2---:R0:W-:Y:S04]  /*3efd0*/  STL.64 [R1+0x2da0], R8 ;  /* 0x002da00801007387 */ /* 0x0041e80000100a00 */
[----:B0-----:R-:W2:Y:S04]  /*3efe0*/  LDL R8, [R1+0x20] ;  /* 0x0000200001087983 */ /* 0x001ea80000100800 */
[----:B------:R-:W2:Y:S04]  /*3eff0*/  LDL R9, [R1+0x24] ;  /* 0x0000240001097983 */ /* 0x000ea80000100800 */
[----:B--2---:R0:W-:Y:S04]  /*3f000*/  STL.64 [R1+0x2db8], R8 ;  /* 0x002db80801007387 */ /* 0x0041e80000100a00 */
[----:B0-----:R-:W2:Y:S04]  /*3f010*/  LDL R8, [R1+0x30] ;  /* 0x0000300001087983 */ /* 0x001ea80000100800 */
[----:B------:R-:W2:Y:S04]  /*3f020*/  LDL R9, [R1+0x34] ;  /* 0x0000340001097983 */ /* 0x000ea80000100800 */
[----:B--2---:R-:W-:Y:S04]  /*3f030*/  STL.64 [R1+0x2dd0], R8 ;  /* 0x002dd00801007387 */ /* 0x004fe80000100a00 */
[----:B------:R-:W2:Y:S04]  /*3f040*/  LDL.64 R12, [R1+0x10] ;  /* 0x00001000010c7983 */ /* 0x000ea80000100a00 */
[----:B--2---:R0:W-:Y:S04]  /*3f050*/  STL.64 [R1+0x2db0], R12 ;  /* 0x002db00c01007387 */ /* 0x0041e80000100a00 */
[----:B0-----:R-:W2:Y:S04]  /*3f060*/  LDL.LU R12, [R1+0xa10] ;  /* 0x000a1000010c7983 */ /* 0x001ea80000300800 */
[----:B------:R-:W2:Y:S04]  /*3f070*/  LDL.LU R13, [R1+0xa14] ;  /* 0x000a1400010d7983 */ /* 0x000ea80000300800 */
[----:B------:R-:W4:Y:S04]  /*3f080*/  LDL.LU R14, [R1+0xa18] ;  /* 0x000a1800010e7983 */ /* 0x000f280000300800 */
[----:B------:R-:W4:Y:S04]  /*3f090*/  LDL.LU R15, [R1+0xa1c] ;  /* 0x000a1c00010f7983 */ /* 0x000f280000300800 */
[----:B------:R-:W2:Y:S04]  /*3f0a0*/  LDL.LU R24, [R1+0x500] ;  /* 0x0005000001187983 */ /* 0x000ea80000300800 */
[----:B------:R-:W2:Y:S04]  /*3f0b0*/  LDL.LU R25, [R1+0x504] ;  /* 0x0005040001197983 */ /* 0x000ea80000300800 */
[----:B------:R-:W2:Y:S04]  /*3f0c0*/  LDL.LU R26, [R1+0x508] ;  /* 0x00050800011a7983 */ /* 0x000ea80000300800 */
[----:B------:R-:W2:Y:S04]  /*3f0d0*/  LDL.LU R27, [R1+0x50c] ;  /* 0x00050c00011b7983 */ /* 0x000ea80000300800 */
[----:B------:R-:W2:Y:S04]  /*3f0e0*/  LDL.64 R8, [R1+0x40] ;  /* 0x0000400001087983 */ /* 0x000ea80000100a00 */
[----:B------:R-:W3:Y:S04]  /*3f0f0*/  LDL.64 R4, [R1+0x70] ;  /* 0x0000700001047983 */ /* 0x000ee80000100a00 */
[----:B--2---:R0:W-:Y:S04]  /*3f100*/  STL.64 [R1+0x2de8], R8 ;  /* 0x002de80801007387 */ /* 0x0041e80000100a00 */
[----:B0-----:R-:W2:Y:S04]  /*3f110*/  LDL.64 R8, [R1+0x50] ;  /* 0x0000500001087983 */ /* 0x001ea80000100a00 */
[----:B--2---:R-:W-:Y:S04]  /*3f120*/  STL.64 [R1+0x2e00], R8 ;  /* 0x002e000801007387 */ /* 0x004fe80000100a00 */
[----:B----4-:R-:W-:Y:S04]  /*3f130*/  STL.64 [R1+0x2dc8], R14 ;  /* 0x002dc80e01007387 */ /* 0x010fe80000100a00 */
[----:B------:R0:W-:Y:S04]  /*3f140*/  STL.64 [R1+0x2dc0], R12 ;  /* 0x002dc00c01007387 */ /* 0x0001e80000100a00 */
[----:B0-----:R-:W2:Y:S04]  /*3f150*/  LDL.LU R12, [R1+0xa20] ;  /* 0x000a2000010c7983 */ /* 0x001ea80000300800 */
[----:B------:R-:W2:Y:S04]  /*3f160*/  LDL.LU R13, [R1+0xa24] ;  /* 0x000a2400010d7983 */ /* 0x000ea80000300800 */
[----:B------:R-:W4:Y:S04]  /*3f170*/  LDL.LU R14, [R1+0xa28] ;  /* 0x000a2800010e7983 */ /* 0x000f280000300800 */
[----:B------:R-:W4:Y:S04]  /*3f180*/  LDL.LU R15, [R1+0xa2c] ;  /* 0x000a2c00010f7983 */ /* 0x000f280000300800 */
[----:B------:R-:W2:Y:S04]  /*3f190*/  LDL R8, [R1+0x60] ;  /* 0x0000600001087983 */ /* 0x000ea80000100800 */
[----:B------:R-:W3:Y:S04]  /*3f1a0*/  LDL R9, [R1+0x64] ;  /* 0x0000640001097983 */ /* 0x000ee80000100800 */
[----:B----4-:R-:W-:Y:S04]  /*3f1b0*/  STL.64 [R1+0x2de0], R14 ;  /* 0x002de00e01007387 */ /* 0x010fe80000100a00 */
[----:B--2---:R0:W-:Y:S04]  /*3f1c0*/  STL.64 [R1+0x2dd8], R12 ;  /* 0x002dd80c01007387 */ /* 0x0041e80000100a00 */
[----:B0-----:R-:W2:Y:S04]  /*3f1d0*/  LDL.LU R12, [R1+0xa30] ;  /* 0x000a3000010c7983 */ /* 0x001ea80000300800 */
[----:B------:R-:W2:Y:S04]  /*3f1e0*/  LDL.LU R13, [R1+0xa34] ;  /* 0x000a3400010d7983 */ /* 0x000ea80000300800 */
[----:B------:R-:W4:Y:S04]  /*3f1f0*/  LDL.LU R14, [R1+0xa38] ;  /* 0x000a3800010e7983 */ /* 0x000f280000300800 */
[----:B------:R-:W4:Y:S01]  /*3f200*/  LDL.LU R15, [R1+0xa3c] ;  /* 0x000a3c00010f7983 */ /* 0x000f220000300800 */
[----:B---3--:R-:W-:Y:S03]  /*3f210*/  HMMA.16816.F32.BF16 R24, R20, R4, R24 ;  /* 0x000000041418723c */ /* 0x008fe60000041818 */
[----:B----4-:R-:W-:Y:S04]  /*3f220*/  STL.64 [R1+0x2df8], R14 ;  /* 0x002df80e01007387 */ /* 0x010fe80000100a00 */
[----:B--2---:R0:W-:Y:S04]  /*3f230*/  STL.64 [R1+0x2df0], R12 ;  /* 0x002df00c01007387 */ /* 0x0041e80000100a00 */
[----:B0-----:R-:W2:Y:S04]  /*3f240*/  LDL.LU R12, [R1+0xa40] ;  /* 0x000a4000010c7983 */ /* 0x001ea80000300800 */
[----:B------:R-:W2:Y:S04]  /*3f250*/  LDL.LU R13, [R1+0xa44] ;  /* 0x000a4400010d7983 */ /* 0x000ea80000300800 */
[----:B------:R-:W3:Y:S04]  /*3f260*/  LDL.LU R14, [R1+0xa48] ;  /* 0x000a4800010e7983 */ /* 0x000ee80000300800 */
[----:B------:R-:W3:Y:S01]  /*3f270*/  LDL.LU R15, [R1+0xa4c] ;  /* 0x000a4c00010f7983 */ /* 0x000ee20000300800 */
[----:B------:R-:W-:Y:S01]  /*3f280*/  LOP3.LUT R19, R28, 0x20, RZ, 0x3c, !PT ;  /* 0x000000201c137812 */ /* 0x000fe200078e3cff */
[----:B------:R-:W-:-:S02]  /*3f290*/  IMAD.MOV.U32 R28, RZ, RZ, R4 ;  /* 0x000000ffff1c7224 */ /* 0x000fc400078e0004 */
[----:B------:R-:W-:Y:S01]  /*3f2a0*/  IMAD.MOV.U32 R18, RZ, RZ, R5 ;  /* 0x000000ffff127224 */ /* 0x000fe200078e0005 */
        /* <DEDUP_REMOVED lines=8> */
[----:B------:R-:W3:Y:S04]  /*3f330*/  LDL.LU R4, [R1+0x840] ;  /* 0x0008400001047983 */ /* 0x000ee80000300800 */
[----:B------:R-:W3:Y:S04]  /*3f340*/  LDL.LU R5, [R1+0x844] ;  /* 0x0008440001057983 */ /* 0x000ee80000300800 */
[----:B------:R-:W4:Y:S04]  /*3f350*/  LDL.LU R6, [R1+0x848] ;  /* 0x0008480001067983 */ /* 0x000f280000300800 */
[----:B------:R-:W4:Y:S04]  /*3f360*/  LDL.LU R7, [R1+0x84c] ;  /* 0x00084c0001077983 */ /* 0x000f280000300800 */
[----:B------:R-:W0:Y:S01]  /*3f370*/  LDSM.16.MT88.4 R24, [R19+UR5+0xa000] ;  /* 0x00a000051318783b */ /* 0x000e220008004200 */
[C---:B--2---:R-:W-:Y:S03]  /*3f380*/  HMMA.16816.F32.BF16 R8, R20.reuse, R8, R12 ;  /* 0x000000081408723c */ /* 0x044fe6000004180c */
[----:B----4-:R-:W-:Y:S04]  /*3f390*/  STL.64 [R1+0x2d88], R6 ;  /* 0x002d880601007387 */ /* 0x010fe80000100a00 */
[----:B---3--:R1:W-:Y:S04]  /*3f3a0*/  STL.64 [R1+0x2d80], R4 ;  /* 0x002d800401007387 */ /* 0x0083e80000100a00 */
[----:B-1----:R-:W2:Y:S04]  /*3f3b0*/  LDL.LU R4, [R1+0x860] ;  /* 0x0008600001047983 */ /* 0x002ea80000300800 */
[----:B------:R-:W2:Y:S04]  /*3f3c0*/  LDL.LU R5, [R1+0x864] ;  /* 0x0008640001057983 */ /* 0x000ea80000300800 */
[----:B------:R-:W2:Y:S04]  /*3f3d0*/  LDL.LU R6, [R1+0x868] ;  /* 0x0008680001067983 */ /* 0x000ea80000300800 */
[----:B------:R-:W2:Y:S04]  /*3f3e0*/  LDL.LU R7, [R1+0x86c] ;  /* 0x00086c0001077983 */ /* 0x000ea80000300800 */
[----:B------:R-:W-:Y:S04]  /*3f3f0*/  STL [R1+0x2d58], R18 ;  /* 0x002d581201007387 */ /* 0x000fe80000100800 */
[----:B------:R-:W-:Y:S04]  /*3f400*/  STL [R1+0x2d54], R28 ;  /* 0x002d541c01007387 */ /* 0x000fe80000100800 */
[----:B0-----:R-:W-:Y:S04]  /*3f410*/  STL.64 [R1+0x2c40], R26 ;  /* 0x002c401a01007387 */ /* 0x001fe80000100a00 */
[----:B------:R0:W-:Y:S04]  /*3f420*/  STL.64 [R1+0x2c38], R24 ;  /* 0x002c381801007387 */ /* 0x0001e80000100a00 */
[----:B0-----:R-:W3:Y:S04]  /*3f430*/  LDL.LU R24, [R1+0x850] ;  /* 0x0008500001187983 */ /* 0x001ee80000300800 */
[----:B------:R-:W3:Y:S04]  /*3f440*/  LDL.LU R25, [R1+0x854] ;  /* 0x0008540001197983 */ /* 0x000ee80000300800 */
[----:B------:R-:W3:Y:S04]  /*3f450*/  LDL.LU R26, [R1+0x858] ;  /* 0x00085800011a7983 */ /* 0x000ee80000300800 */
[----:B------:R-:W3:Y:S04]  /*3f460*/  LDL.LU R27, [R1+0x85c] ;  /* 0x00085c00011b7983 */ /* 0x000ee80000300800 */
[----:B------:R-:W4:Y:S04]  /*3f470*/  LDL.LU.64 R14, [R1+0x2e10] ;  /* 0x002e1000010e7983 */ /* 0x000f280000300a00 */
[----:B------:R-:W4:Y:S04]  /*3f480*/  LDL.LU.64 R12, [R1+0x2e08] ;  /* 0x002e0800010c7983 */ /* 0x000f280000300a00 */
[----:B------:R0:W-:Y:S04]  /*3f490*/  STL.64 [R1+0x8c0], R8 ;  /* 0x0008c00801007387 */ /* 0x0001e80000100a00 */
[----:B------:R-:W-:Y:S04]  /*3f4a0*/  STL.64 [R1+0x8c8], R10 ;  /* 0x0008c80a01007387 */ /* 0x000fe80000100a00 */
[----:B0-----:R-:W4:Y:S02]  /*3f4b0*/  LDL.LU.64 R8, [R1+0x2e00] ;  /* 0x002e000001087983 */ /* 0x001f240000300a00 */
        /* <DEDUP_REMOVED lines=25> */
[----:B------:R-:W4:-:S15]  /*3f650*/  LDL.LU.64 R12, [R1+0x2db0] ;  /* 0x002db000010c7983 */ /* 0x000f1e0000300a00 */
[----:B------:R-:W-:Y:S02]  /*3f660*/  NOP ;  /* 0x0000000000007918 */ /* 0x000fe40000000000 */
[----:B------:R-:W-:Y:S04]  /*3f670*/  STL.64 [R1+0x880], R8 ;  /* 0x0008800801007387 */ /* 0x000fe80000100a00 */
[----:B------:R0:W-:Y:S04]  /*3f680*/  STL.64 [R1+0x888], R10 ;  /* 0x0008880a01007387 */ /* 0x0001e80000100a00 */
[----:B0-----:R-:W4:Y:S04]  /*3f690*/  LDL.LU.64 R10, [R1+0x2da8] ;  /* 0x002da800010a7983 */ /* 0x001f280000300a00 */
[----:B------:R-:W4:Y:S02]  /*3f6a0*/  LDL.LU.64 R8, [R1+0x2da0] ;  /* 0x002da00001087983 */ /* 0x000f240000300a00 */
[----:B----4-:R-:W-:-:S15]  /*3f6b0*/  HMMA.16816.F32.BF16 R8, R20, R12, R8 ;  /* 0x0000000c1408723c */ /* 0x010fde0000041808 */
[----:B------:R-:W-:-:S04]  /*3f6c0*/  NOP ;  /* 0x0000000000007918 */ /* 0x000fc80000000000 */
[----:B------:R0:W-:Y:S04]  /*3f6d0*/  STL.64 [R1+0x870], R8 ;  /* 0x0008700801007387 */ /* 0x0001e80000100a00 */
[----:B------:R1:W-:Y:S04]  /*3f6e0*/  STL.64 [R1+0x878], R10 ;  /* 0x0008780a01007387 */ /* 0x0003e80000100a00 */
[----:B0-----:R-:W4:Y:S01]  /*3f6f0*/  LDL.LU.64 R8, [R1+0x2d98] ;  /* 0x002d980001087983 */ /* 0x001f220000300a00 */
[----:B-1----:R-:W-:Y:S02]  /*3f700*/  IMAD.MOV.U32 R11, RZ, RZ, R12 ;  /* 0x000000ffff0b7224 */ /* 0x002fe400078e000c */
[----:B------:R-:W-:-:S02]  /*3f710*/  IMAD.MOV.U32 R10, RZ, RZ, R13 ;  /* 0x000000ffff0a7224 */ /* 0x000fc400078e000d */
[----:B------:R-:W2:Y:S01]  /*3f720*/  LDL.LU.64 R12, [R1+0x2d90] ;  /* 0x002d9000010c7983 */ /* 0x000ea20000300a00 */
[C---:B---3--:R-:W-:Y:S08]  /*3f730*/  HMMA.16816.F32.BF16 R24, R20.reuse, R16, R24 ;  /* 0x000000101418723c */ /* 0x048ff00000041818 */
        /* <DEDUP_REMOVED lines=9> */
[----:B------:R-:W2:Y:S04]  /*3f7d0*/  LDL.LU.64 R12, [R1+0x2d70] ;  /* 0x002d7000010c7983 */ /* 0x000ea80000300a00 */
[----:B------:R-:W-:Y:S04]  /*3f7e0*/  STL [R1+0x2cf0], R19 ;  /* 0x002cf01301007387 */ /* 0x000fe80000100800 */
[----:B------:R-:W-:Y:S04]  /*3f7f0*/  STL.64 [R1+0x2ce8], R16 ;  /* 0x002ce81001007387 */ /* 0x000fe80000100a00 */
[----:B------:R0:W-:Y:S04]  /*3f800*/  STL.64 [R1+0x850], R24 ;  /* 0x0008501801007387 */ /* 0x0001e80000100a00 */
[----:B------:R1:W-:Y:S04]  /*3f810*/  STL.64 [R1+0x858], R26 ;  /* 0x0008581a01007387 */ /* 0x0003e80000100a00 */
[----:B0-----:R-:W2:Y:S04]  /*3f820*/  LDL.LU R24, [R1+0x6b0] ;  /* 0x0006b00001187983 */ /* 0x001ea80000300800 */
[----:B------:R-:W2:Y:S04]  /*3f830*/  LDL.LU R25, [R1+0x6b4] ;  /* 0x0006b40001197983 */ /* 0x000ea80000300800 */
[----:B-1----:R-:W2:Y:S04]  /*3f840*/  LDL.LU R26, [R1+0x6b8] ;  /* 0x0006b800011a7983 */ /* 0x002ea80000300800 */
[----:B------:R-:W2:Y:S04]  /*3f850*/  LDL.LU R27, [R1+0x6bc] ;  /* 0x0006bc00011b7983 */ /* 0x000ea80000300800 */
[----:B--2---:R-:W-:Y:S04]  /*3f860*/  STL.64 [R1+0x2c60], R26 ;  /* 0x002c601a01007387 */ /* 0x004fe80000100a00 */
[----:B------:R0:W-:Y:S04]  /*3f870*/  STL.64 [R1+0x2c58], R24 ;  /* 0x002c581801007387 */ /* 0x0001e80000100a00 */
[----:B0-----:R-:W4:Y:S04]  /*3f880*/  LDL.LU R24, [R1+0x4f0] ;  /* 0x0004f00001187983 */ /* 0x001f280000300800 */
[----:B------:R-:W4:Y:S04]  /*3f890*/  LDL.LU R25, [R1+0x4f4] ;  /* 0x0004f40001197983 */ /* 0x000f280000300800 */
[----:B------:R-:W4:Y:S04]  /*3f8a0*/  LDL.LU R26, [R1+0x4f8] ;  /* 0x0004f800011a7983 */ /* 0x000f280000300800 */
[----:B------:R-:W4:Y:S01]  /*3f8b0*/  LDL.LU R27, [R1+0x4fc] ;  /* 0x0004fc00011b7983 */ /* 0x000f220000300800 */
[----:B------:R-:W-:-:S15]  /*3f8c0*/  HMMA.16816.F32.BF16 R4, R20, R12, R4 ;  /* 0x0000000c1404723c */ /* 0x000fde0000041804 */
[----:B------:R-:W-:-:S04]  /*3f8d0*/  NOP ;  /* 0x0000000000007918 */ /* 0x000fc80000000000 */
[----:B------:R-:W-:Y:S04]  /*3f8e0*/  STL.64 [R1+0x840], R4 ;  /* 0x0008400401007387 */ /* 0x000fe80000100a00 */
[----:B------:R0:W-:Y:S04]  /*3f8f0*/  STL.64 [R1+0x848], R6 ;  /* 0x0008480601007387 */ /* 0x0001e80000100a00 */
[----:B0-----:R-:W2:Y:S04]  /*3f900*/  LDL.LU.64 R6, [R1+0x2d68] ;  /* 0x002d680001067983 */ /* 0x001ea80000300a00 */
[----:B------:R-:W2:Y:S04]  /*3f910*/  LDL.LU.64 R4, [R1+0x2d60] ;  /* 0x002d600001047983 */ /* 0x000ea80000300a00 */
[----:B------:R3:W-:Y:S01]  /*3f920*/  STL.64 [R1+0x2c78], R12 ;  /* 0x002c780c01007387 */ /* 0x0007e20000100a00 */
[----:B----4-:R-:W-:Y:S03]  /*3f930*/  HMMA.16816.F32.BF16 R24, R20, R8, R24 ;  /* 0x000000081418723c */ /* 0x010fe60000041818 */
[----:B------:R-:W2:-:S15]  /*3f940*/  LDL.LU R20, [R1+0x2c0] ;  /* 0x0002c00001147983 */ /* 0x000e9e0000300800 */
[----:B------:R-:W-:Y:S01]  /*3f950*/  NOP ;  /* 0x0000000000007918 */ /* 0x000fe20000000000 */
[----:B------:R0:W-:Y:S04]  /*3f960*/  STL.64 [R1+0x530], R24 ;  /* 0x0005301801007387 */ /* 0x0001e80000100a00 */
[----:B------:R-:W-:Y:S04]  /*3f970*/  STL.64 [R1+0x538], R26 ;  /* 0x0005381a01007387 */ /* 0x000fe80000100a00 */
[----:B------:R-:W2:Y:S04]  /*3f980*/  LDL.LU R21, [R1+0x2c4] ;  /* 0x0002c40001157983 */ /* 0x000ea80000300800 */
[----:B------:R-:W2:Y:S04]  /*3f990*/  LDL.LU R22, [R1+0x2c8] ;  /* 0x0002c80001167983 */ /* 0x000ea80000300800 */
[----:B------:R-:W2:Y:S01]  /*3f9a0*/  LDL.LU R23, [R1+0x2cc] ;  /* 0x0002cc0001177983 */ /* 0x000ea20000300800 */
[----:B---3--:R-:W-:-:S02]  /*3f9b0*/  IMAD.MOV.U32 R12, RZ, RZ, R15 ;  /* 0x000000ffff0c7224 */ /* 0x008fc400078e000f */
[----:B------:R-:W-:Y:S02]  /*3f9c0*/  IMAD.MOV.U32 R13, RZ, RZ, R14 ;  /* 0x000000ffff0d7224 */ /* 0x000fe400078e000e */
[----:B0-----:R-:W-:Y:S02]  /*3f9d0*/  IMAD.MOV.U32 R24, RZ, RZ, R11 ;  /* 0x000000ffff187224 */ /* 0x001fe400078e000b */
[----:B------:R-:W-:-:S05]  /*3f9e0*/  IMAD.MOV.U32 R25, RZ, RZ, R10 ;  /* 0x000000ffff197224 */ /* 0x000fca00078e000a */
[----:B------:R-:W-:Y:S01]  /*3f9f0*/  STL.64 [R1+0x2c70], R24 ;  /* 0x002c701801007387 */ /* 0x000fe20000100a00 */
[----:B--2---:R-:W-:-:S15]  /*3fa00*/  HMMA.16816.F32.BF16 R12, R4, R12, R20 ;  /* 0x0000000c040c723c */ /* 0x004fde0000041814 */
[----:B------:R-:W-:-:S04]  /*3fa10*/  NOP ;  /* 0x0000000000007918 */ /* 0x000fc80000000000 */
[----:B------:R0:W-:Y:S01]  /*3fa20*/  STL.64 [R1+0x340], R12 ;  /* 0x0003400c01007387 */ /* 0x0001e20000100a00 */
[----:B------:R-:W-:Y:S02]  /*3fa30*/  IMAD.MOV.U32 R10, RZ, RZ, R14 ;  /* 0x000000ffff0a7224 */ /* 0x000fe400078e000e */
[----:B------:R-:W-:Y:S01]  /*3fa40*/  IMAD.MOV.U32 R11, RZ, RZ, R15 ;  /* 0x000000ffff0b7224 */ /* 0x000fe200078e000f */
[----:B0-----:R-:W2:Y:S04]  /*3fa50*/  LDL.LU R12, [R1+0x7f0] ;  /* 0x0007f000010c7983 */ /* 0x001ea80000300800 */
[----:B------:R-:W2:Y:S04]  /*3fa60*/  LDL.LU R13, [R1+0x7f4] ;  /* 0x0007f400010d7983 */ /* 0x000ea80000300800 */
[----:B------:R-:W3:Y:S04]  /*3fa70*/  LDL.LU R14, [R1+0x7f8] ;  /* 0x0007f800010e7983 */ /* 0x000ee80000300800 */
[----:B------:R-:W3:Y:S04]  /*3fa80*/  LDL.LU R15, [R1+0x7fc] ;  /* 0x0007fc00010f7983 */ /* 0x000ee80000300800 */
[----:B---3--:R-:W-:Y:S04]  /*3fa90*/  STL.64 [R1+0x2c88], R14 ;  /* 0x002c880e01007387 */ /* 0x008fe80000100a00 */
[----:B--2---:R0:W-:Y:S04]  /*3faa0*/  STL.64 [R1+0x2c80], R12 ;  /* 0x002c800c01007387 */ /* 0x0041e80000100a00 */
[----:B0-----:R-:W2:Y:S04]  /*3fab0*/  LDL.64 R12, [R1+0x30] ;  /* 0x00003000010c7983 */ /* 0x001ea80000100a00 */
[----:B--2---:R0:W-:Y:S02]  /*3fac0*/  STL.64 [R1+0x2c98], R12 ;  /* 0x002c980c01007387 */ /* 0x0041e40000100a00 */
[----:B0-----:R-:W-:-:S02]  /*3fad0*/  IMAD.MOV.U32 R12, RZ, RZ, R18 ;  /* 0x000000ffff0c7224 */ /* 0x001fc400078e0012 */
[----:B------:R-:W-:Y:S01]  /*3fae0*/  IMAD.MOV.U32 R13, RZ, RZ, R28 ;  /* 0x000000ffff0d7224 */ /* 0x000fe200078e001c */
[----:B------:R-:W2:Y:S04]  /*3faf0*/  LDL.LU R18, [R1+0x2d58] ;  /* 0x002d580001127983 */ /* 0x000ea80000300800 */
[----:B------:R-:W3:Y:S04]  /*3fb00*/  LDL.LU R28, [R1+0x2d54] ;  /* 0x002d5400011c7983 */ /* 0x000ee80000300800 */
[----:B------:R0:W-:Y:S04]  /*3fb10*/  STL.64 [R1+0x2cb0], R12 ;  /* 0x002cb00c01007387 */ /* 0x0001e80000100a00 */
[----:B------:R-:W4:Y:S01]  /*3fb20*/  LDL.64 R24, [R1+0x20] ;  /* 0x0000200001187983 */ /* 0x000f220000100a00 */
[----:B0-----:R-:W-:-:S02]  /*3fb30*/  IMAD.MOV.U32 R12, RZ, RZ, R29 ;  /* 0x000000ffff0c7224 */ /* 0x001fc400078e001d */
[----:B------:R-:W-:Y:S02]  /*3fb40*/  IMAD.MOV.U32 R13, RZ, RZ, R3 ;  /* 0x000000ffff0d7224 */ /* 0x000fe400078e0003 */
[----:B--2---:R-:W-:Y:S02]  /*3fb50*/  IMAD.MOV.U32 R21, RZ, RZ, R18 ;  /* 0x000000ffff157224 */ /* 0x004fe400078e0012 */
[----:B---3--:R-:W-:Y:S01]  /*3fb60*/  IMAD.MOV.U32 R20, RZ, RZ, R28 ;  /* 0x000000ffff147224 */ /* 0x008fe200078e001c */
[----:B----4-:R0:W-:Y:S04]  /*3fb70*/  STL.64 [R1+0x2c90], R24 ;  /* 0x002c901801007387 */ /* 0x0101e80000100a00 */
[----:B0-----:R-:W2:Y:S04]  /*3fb80*/  LDL.LU R24, [R1+0x800] ;  /* 0x0008000001187983 */ /* 0x001ea80000300800 */
[----:B------:R-:W2:Y:S04]  /*3fb90*/  LDL.LU R25, [R1+0x804] ;  /* 0x0008040001197983 */ /* 0x000ea80000300800 */
[----:B------:R-:W3:Y:S04]  /*3fba0*/  LDL.LU R26, [R1+0x808] ;  /* 0x00080800011a7983 */ /* 0x000ee80000300800 */
[----:B------:R-:W3:Y:S04]  /*3fbb0*/  LDL.LU R27, [R1+0x80c] ;  /* 0x00080c00011b7983 */ /* 0x000ee80000300800 */
[----:B------:R-:W4:Y:S04]  /*3fbc0*/  LDL.LU R29, [R1+0x2d50] ;  /* 0x002d5000011d7983 */ /* 0x000f280000300800 */
[----:B------:R-:W2:Y:S04]  /*3fbd0*/  LDL.LU R3, [R1+0x2d4c] ;  /* 0x002d4c0001037983 */ /* 0x000ea80000300800 */
[----:B------:R-:W2:Y:S04]  /*3fbe0*/  LDL.LU R28, [R1+0x2d48] ;  /* 0x002d4800011c7983 */ /* 0x000ea80000300800 */
[----:B------:R-:W-:Y:S04]  /*3fbf0*/  STL.64 [R1+0x2ce0], R20 ;  /* 0x002ce01401007387 */ /* 0x000fe80000100a00 */
[----:B------:R0:W-:Y:S04]  /*3fc00*/  STL.64 [R1+0x2cc8], R12 ;  /* 0x002cc80c01007387 */ /* 0x0001e80000100a00 */
        /* <DEDUP_REMOVED lines=8> */
[----:B--2---:R-:W-:Y:S04]  /*3fc90*/  STL.64 [R1+0x2d00], R18 ;  /* 0x002d001201007387 */ /* 0x004fe80000100a00 */
[----:B------:R0:W-:Y:S02]  /*3fca0*/  STL.64 [R1+0x2cf8], R16 ;  /* 0x002cf81001007387 */ /* 0x0001e40000100a00 */
[----:B0-----:R-:W-:-:S02]  /*3fcb0*/  IMAD.MOV.U32 R16, RZ, RZ, R3 ;  /* 0x000000ffff107224 */ /* 0x001fc400078e0003 */
[----:B----4-:R-:W-:Y:S01]  /*3fcc0*/  IMAD.MOV.U32 R17, RZ, RZ, R29 ;  /* 0x000000ffff117224 */ /* 0x010fe200078e001d */
[----:B------:R-:W2:Y:S04]  /*3fcd0*/  LDL.LU R3, [R1+0x2d44] ;  /* 0x002d440001037983 */ /* 0x000ea80000300800 */
[----:B------:R-:W4:Y:S04]  /*3fce0*/  LDL.LU R29, [R1+0x2d40] ;  /* 0x002d4000011d7983 */ /* 0x000f280000300800 */
[----:B------:R0:W-:Y:S04]  /*3fcf0*/  STL.64 [R1+0x2d10], R16 ;  /* 0x002d101001007387 */ /* 0x0001e80000100a00 */
[----:B0-----:R-:W2:Y:S04]  /*3fd00*/  LDL R16, [R1+0xa0] ;  /* 0x0000a00001107983 */ /* 0x001ea80000100800 */
[----:B------:R-:W2:Y:S04]  /*3fd10*/  LDL R17, [R1+0xa4] ;  /* 0x0000a40001117983 */ /* 0x000ea80000100800 */
[----:B--2---:R-:W-:Y:S04]  /*3fd20*/  STL.64 [R1+0x2d28], R16 ;  /* 0x002d281001007387 */ /* 0x004fe80000100a00 */
[----:B------:R-:W2:Y:S04]  /*3fd30*/  LDL.64 R20, [R1+0x80] ;  /* 0x0000800001147983 */ /* 0x000ea80000100a00 */
        /* <DEDUP_REMOVED lines=23> */
[----:B---3--:R-:W-:Y:S04]  /*3feb0*/  STL.64 [R1+0x2ca8], R26 ;  /* 0x002ca81a01007387 */ /* 0x008fe80000100a00 */
[----:B------:R0:W-:Y:S04]  /*3fec0*/  STL.64 [R1+0x2ca0], R24 ;  /* 0x002ca01801007387 */ /* 0x0001e80000100a00 */
[----:B0-----:R-:W3:Y:S04]  /*3fed0*/  LDL.LU R24, [R1+0x810] ;  /* 0x0008100001187983 */ /* 0x001ee80000300800 */
[----:B------:R-:W3:Y:S04]  /*3fee0*/  LDL.LU R25, [R1+0x814] ;  /* 0x0008140001197983 */ /* 0x000ee80000300800 */
[----:B------:R-:W3:Y:S04]  /*3fef0*/  LDL.LU R26, [R1+0x818] ;  /* 0x00081800011a7983 */ /* 0x000ee80000300800 */
[----:B------:R-:W3:Y:S01]  /*3ff00*/  LDL.LU R27, [R1+0x81c] ;  /* 0x00081c00011b7983 */ /* 0x000ee20000300800 */
[----:B----4-:R-:W-:-:S02]  /*3ff10*/  IMAD.MOV.U32 R16, RZ, RZ, R29 ;  /* 0x000000ffff107224 */ /* 0x010fc400078e001d */
[----:B------:R-:W-:-:S07]  /*3ff20*/  IMAD.MOV.U32 R17, RZ, RZ, R3 ;  /* 0x000000ffff117224 */ /* 0x000fce00078e0003 */
[----:B--2---:R-:W-:Y:S01]  /*3ff30*/  HMMA.16816.F32.BF16 R16, R4, R16, R20 ;  /* 0x000000100410723c */ /* 0x004fe20000041814 */
[----:B---3--:R-:W-:Y:S04]  /*3ff40*/  STL.64 [R1+0x2cc0], R26 ;  /* 0x002cc01a01007387 */ /* 0x008fe80000100a00 */
[----:B------:R0:W-:Y:S04]  /*3ff50*/  STL.64 [R1+0x2cb8], R24 ;  /* 0x002cb81801007387 */ /* 0x0001e80000100a00 */
[----:B0-----:R-:W2:Y:S04]  /*3ff60*/  LDL.LU R24, [R1+0x820] ;  /* 0x0008200001187983 */ /* 0x001ea80000300800 */
[----:B------:R-:W2:Y:S04]  /*3ff70*/  LDL.LU R25, [R1+0x824] ;  /* 0x0008240001197983 */ /* 0x000ea80000300800 */
[----:B------:R-:W2:Y:S04]  /*3ff80*/  LDL.LU R26, [R1+0x828] ;  /* 0x00082800011a7983 */ /* 0x000ea80000300800 */
[----:B------:R-:W2:Y:S04]  /*3ff90*/  LDL.LU R27, [R1+0x82c] ;  /* 0x00082c00011b7983 */ /* 0x000ea80000300800 */
[----:B------:R-:W-:Y:S04]  /*3ffa0*/  STL.64 [R1+0x2c50], R10 ;  /* 0x002c500a01007387 */ /* 0x000fe80000100a00 */
[----:B------:R0:W-:Y:S02]  /*3ffb0*/  STL.64 [R1+0x2c48], R8 ;  /* 0x002c480801007387 */ /* 0x0001e40000100a00 */
[----:B0-----:R-:W-:-:S02]  /*3ffc0*/  IMAD.MOV.U32 R8, RZ, RZ, R2 ;  /* 0x000000ffff087224 */ /* 0x001fc400078e0002 */
[----:B------:R-:W-:-:S05]  /*3ffd0*/  IMAD.MOV.U32 R9, RZ, RZ, R0 ;  /* 0x000000ffff097224 */ /* 0x000fca00078e0000 */
        /* <DEDUP_REMOVED lines=21> */
[----:B0-----:R-:W2:Y:S04]  /*40130*/  LDL.LU.64 R18, [R1+0x2d00] ;  /* 0x002d000001127983 */ /* 0x001ea80000300a00 */
[----:B------:R-:W2:Y:S01]  /*40140*/  LDL.LU.64 R16, [R1+0x2cf8] ;  /* 0x002cf80001107983 */ /* 0x000ea20000300a00 */
[----:B----4-:R-:W-:Y:S01]  /*40150*/  IMAD.MOV.U32 R3, RZ, RZ, R21 ;  /* 0x000000ffff037224 */ /* 0x010fe200078e0015 */
[----:B--2---:R-:W-:-:S15]  /*40160*/  HMMA.16816.F32.BF16 R16, R4, R20, R16 ;  /* 0x000000140410723c */ /* 0x004fde0000041810 */
[----:B------:R-:W-:-:S04]  /*40170*/  NOP ;  /* 0x0000000000007918 */ /* 0x000fc80000000000 */
[----:B------:R-:W-:Y:S04]  /*40180*/  STL.64 [R1+0x300], R16 ;  /* 0x0003001001007387 */ /* 0x000fe80000100a00 */
[----:B------:R0:W-:Y:S04]  /*40190*/  STL.64 [R1+0x308], R18 ;  /* 0x0003081201007387 */ /* 0x0001e80000100a00 */
[----:B0-----:R-:W2:Y:S04]  /*401a0*/  LDL.LU R19, [R1+0x2cf0] ;  /* 0x002cf00001137983 */ /* 0x001ea80000300800 */
[----:B------:R-:W4:Y:S01]  /*401b0*/  LDL.LU.64 R16, [R1+0x2ce8] ;  /* 0x002ce80001107983 */ /* 0x000f220000300a00 */
[----:B------:R-:W-:-:S03]  /*401c0*/  IMAD.MOV.U32 R18, RZ, RZ, R20 ;  /* 0x000000ffff127224 */ /* 0x000fc600078e0014 */
[----:B------:R-:W2:Y:S02]  /*401d0*/  LDL.LU.64 R20, [R1+0x2ce0] ;  /* 0x002ce00001147983 */ /* 0x000ea40000300a00 */
[----:B--2---:R-:W-:Y:S02]  /*401e0*/  HMMA.16816.F32.BF16 R20, R4, R20, R12 ;  /* 0x000000140414723c */ /* 0x004fe4000004180c */
[----:B------:R-:W2:Y:S04]  /*401f0*/  LDL.LU.64 R14, [R1+0x2cd8] ;  /* 0x002cd800010e7983 */ /* 0x000ea80000300a00 */
[----:B------:R-:W2:-:S13]  /*40200*/  LDL.LU.64 R12, [R1+0x2cd0] ;  /* 0x002cd000010c7983 */ /* 0x000e9a0000300a00 */
[----:B------:R-:W-:Y:S04]  /*40210*/  STL.64 [R1+0x2f0], R20 ;  /* 0x0002f01401007387 */ /* 0x000fe80000100a00 */
[----:B------:R-:W-:Y:S04]  /*40220*/  STL.64 [R1+0x2f8], R22 ;  /* 0x0002f81601007387 */ /* 0x000fe80000100a00 */
[----:B------:R-:W0:Y:S04]  /*40230*/  LDSM.16.MT88.4 R20, [R19+UR5+0xa080] ;  /* 0x00a080051314783b */ /* 0x000e280008004200 */
[----:B0-----:R-:W-:Y:S04]  /*40240*/  STL.64 [R1+0x2b18], R22 ;  /* 0x002b181601007387 */ /* 0x001fe80000100a00 */
[----:B------:R0:W-:Y:S04]  /*40250*/  STL.64 [R1+0x2b10], R20 ;  /* 0x002b101401007387 */ /* 0x0001e80000100a00 */
[----:B0-----:R-:W2:Y:S02]  /*40260*/  LDL.64 R20, [R1+0x60] ;  /* 0x0000600001147983 */ /* 0x001ea40000100a00 */
[----:B--2---:R-:W-:-:S15]  /*40270*/  HMMA.16816.F32.BF16 R12, R4, R20, R12 ;  /* 0x00000014040c723c */ /* 0x004fde000004180c */
[----:B------:R-:W-:-:S04]  /*40280*/  NOP ;  /* 0x0000000000007918 */ /* 0x000fc80000000000 */
[----:B------:R0:W-:Y:S04]  /*40290*/  STL.64 [R1+0x720], R12 ;  /* 0x0007200c01007387 */ /* 0x0001e80000100a00 */
[----:B------:R-:W-:Y:S04]  /*402a0*/  STL.64 [R1+0x728], R14 ;  /* 0x0007280e01007387 */ /* 0x000fe80000100a00 */
[----:B0-----:R-:W2:Y:S04]  /*402b0*/  LDL.LU.64 R12, [R1+0x2cc8] ;  /* 0x002cc800010c7983 */ /* 0x001ea80000300a00 */
[----:B------:R0:W-:Y:S04]  /*402c0*/  STL.64 [R1+0x2bd8], R20 ;  /* 0x002bd81401007387 */ /* 0x0001e80000100a00 */
[----:B0-----:R-:W3:Y:S04]  /*402d0*/  LDL.LU R20, [R1+0x6c0] ;  /* 0x0006c00001147983 */ /* 0x001ee80000300800 */
[----:B------:R-:W3:Y:S04]  /*402e0*/  LDL.LU R21, [R1+0x6c4] ;  /* 0x0006c40001157983 */ /* 0x000ee80000300800 */
[----:B------:R-:W3:Y:S04]  /*402f0*/  LDL.LU R22, [R1+0x6c8] ;  /* 0x0006c80001167983 */ /* 0x000ee80000300800 */
[----:B------:R-:W3:Y:S01]  /*40300*/  LDL.LU R23, [R1+0x6cc] ;  /* 0x0006cc0001177983 */ /* 0x000ee20000300800 */
        /* <DEDUP_REMOVED lines=12> */
[----:B--2---:R-:W-:Y:S01]  /*403d0*/  HMMA.16816.F32.BF16 R24, R4, R12, R24 ;  /* 0x0000000c0418723c */ /* 0x004fe20000041818 */
[----:B------:R-:W-:-:S02]  /*403e0*/  IMAD.MOV.U32 R2, RZ, RZ, R12 ;  /* 0x000000ffff027224 */ /* 0x000fc400078e000c */
[----:B------:R-:W-:-:S15]  /*403f0*/  IMAD.MOV.U32 R0, RZ, RZ, R13 ;  /* 0x000000ffff007224 */ /* 0x000fde00078e000d */
[----:B------:R-:W-:Y:S01]  /*40400*/  NOP ;  /* 0x0000000000007918 */ /* 0x000fe20000000000 */
[----:B------:R0:W-:Y:S04]  /*40410*/  STL.64 [R1+0x6f0], R24 ;  /* 0x0006f01801007387 */ /* 0x0001e80000100a00 */
[----:B------:R-:W-:Y:S04]  /*40420*/  STL.64 [R1+0x6f8], R26 ;  /* 0x0006f81a01007387 */ /* 0x000fe80000100a00 */
[----:B0-----:R-:W2:Y:S04]  /*40430*/  LDL.LU.64 R24, [R1+0x2c90] ;  /* 0x002c900001187983 */ /* 0x001ea80000300a00 */
[----:B------:R-:W2:Y:S04]  /*40440*/  LDL.LU.64 R14, [R1+0x2c88] ;  /* 0x002c8800010e7983 */ /* 0x000ea80000300a00 */
[----:B------:R-:W2:Y:S02]  /*40450*/  LDL.LU.64 R12, [R1+0x2c80] ;  /* 0x002c8000010c7983 */ /* 0x000ea40000300a00 */
[----:B--2---:R-:W-:-:S15]  /*40460*/  HMMA.16816.F32.BF16 R12, R4, R24, R12 ;  /* 0x00000018040c723c */ /* 0x004fde000004180c */
[----:B------:R-:W-:-:S04]  /*40470*/  NOP ;  /* 0x0000000000007918 */ /* 0x000fc80000000000 */
[----:B------:R0:W-:Y:S04]  /*40480*/  STL.64 [R1+0x6e0], R12 ;  /* 0x0006e00c01007387 */ /* 0x0001e80000100a00 */
[----:B------:R1:W-:Y:S04]  /*40490*/  STL.64 [R1+0x6e8], R14 ;  /* 0x0006e80e01007387 */ /* 0x0003e80000100a00 */
[----:B0-----:R-:W2:Y:S01]  /*404a0*/  LDL.LU.64 R12, [R1+0x2c78] ;  /* 0x002c7800010c7983 */ /* 0x001ea20000300a00 */
[----:B-1----:R-:W-:Y:S02]  /*404b0*/  IMAD.MOV.U32 R15, RZ, RZ, R24 ;  /* 0x000000ffff0f7224 */ /* 0x002fe400078e0018 */
[----:B------:R-:W-:-:S02]  /*404c0*/  IMAD.MOV.U32 R14, RZ, RZ, R25 ;  /* 0x000000ffff0e7224 */ /* 0x000fc400078e0019 */
[----:B------:R-:W3:Y:S02]  /*404d0*/  LDL.LU.64 R24, [R1+0x2c70] ;  /* 0x002c700001187983 */ /* 0x000ee40000300a00 */
[----:B---3--:R-:W-:Y:S02]  /*404e0*/  HMMA.16816.F32.BF16 R24, R4, R24, R8 ;  /* 0x000000180418723c */ /* 0x008fe40000041808 */
[----:B------:R-:W3:-:S15]  /*404f0*/  LDL.LU.64 R8, [R1+0x2c68] ;  /* 0x002c680001087983 */ /* 0x000ede0000300a00 */
[----:B------:R-:W-:Y:S02]  /*40500*/  NOP ;  /* 0x0000000000007918 */ /* 0x000fe40000000000 */
[----:B------:R-:W-:Y:S04]  /*40510*/  STL.64 [R1+0x6d0], R24 ;  /* 0x0006d01801007387 */ /* 0x000fe80000100a00 */
[----:B------:R0:W-:Y:S04]  /*40520*/  STL.64 [R1+0x6d8], R26 ;  /* 0x0006d81a01007387 */ /* 0x0001e80000100a00 */
[----:B0-----:R-:W4:Y:S04]  /*40530*/  LDL.LU.64 R26, [R1+0x2c60] ;  /* 0x002c6000011a7983 */ /* 0x001f280000300a00 */
[----:B------:R-:W4:Y:S01]  /*40540*/  LDL.LU.64 R24, [R1+0x2c58] ;  /* 0x002c580001187983 */ /* 0x000f220000300a00 */
[C---:B---3--:R-:W-:Y:S08]  /*40550*/  HMMA.16816.F32.BF16 R20, R4.reuse, R8, R20 ;  /* 0x000000080414723c */ /* 0x048ff00000041814 */
[C---:B----4-:R-:W-:Y:S01]  /*40560*/  HMMA.16816.F32.BF16 R8, R4.reuse, R16, R24 ;  /* 0x000000100408723c */ /* 0x050fe20000041818 */
[----:B------:R-:W3:Y:S10]  /*40570*/  LDL.LU R24, [R1+0x260] ;  /* 0x0002600001187983 */ /* 0x000ef40000300800 */
[----:B------:R-:W-:Y:S04]  /*40580*/  STL.64 [R1+0x6c0], R20 ;  /* 0x0006c01401007387 */ /* 0x000fe80000100a00 */
[----:B------:R-:W-:Y:S04]  /*40590*/  STL.64 [R1+0x6c8], R22 ;  /* 0x0006c81601007387 */ /* 0x000fe80000100a00 */
[----:B------:R0:W-:Y:S04]  /*405a0*/  STL.64 [R1+0x6b0], R8 ;  /* 0x0006b00801007387 */ /* 0x0001e80000100a00 */
[----:B------:R1:W-:Y:S04]  /*405b0*/  STL.64 [R1+0x6b8], R10 ;  /* 0x0006b80a01007387 */ /* 0x0003e80000100a00 */
[----:B------:R-:W3:Y:S04]  /*405c0*/  LDL.LU R25, [R1+0x264] ;  /* 0x0002640001197983 */ /* 0x000ee80000300800 */
[----:B------:R-:W3:Y:S04]  /*405d0*/  LDL.LU R26, [R1+0x268] ;  /* 0x00026800011a7983 */ /* 0x000ee80000300800 */
[----:B------:R-:W3:Y:S04]  /*405e0*/  LDL.LU R27, [R1+0x26c] ;  /* 0x00026c00011b7983 */ /* 0x000ee80000300800 */
[----:B0-----:R-:W2:Y:S04]  /*405f0*/  LDL.LU R8, [R1+0x6a0] ;  /* 0x0006a00001087983 */ /* 0x001ea80000300800 */
[----:B------:R-:W2:Y:S04]  /*40600*/  LDL.LU R9, [R1+0x6a4] ;  /* 0x0006a40001097983 */ /* 0x000ea80000300800 */
[----:B-1----:R-:W2:Y:S04]  /*40610*/  LDL.LU R10, [R1+0x6a8] ;  /* 0x0006a800010a7983 */ /* 0x002ea80000300800 */
[----:B------:R-:W2:Y:S04]  /*40620*/  LDL.LU R11, [R1+0x6ac] ;  /* 0x0006ac00010b7983 */ /* 0x000ea80000300800 */
[----:B------:R0:W-:Y:S04]  /*40630*/  STL.64 [R1+0x2be0], R16 ;  /* 0x002be01001007387 */ /* 0x0001e80000100a00 */
[----:B0-----:R-:W4:Y:S04]  /*40640*/  LDL.64 R16, [R1+0x90] ;  /* 0x0000900001107983 */ /* 0x001f280000100a00 */
[----:B------:R-:W-:Y:S04]  /*40650*/  STL [R1+0x2c00], R18 ;  /* 0x002c001201007387 */ /* 0x000fe80000100800 */
[----:B----4-:R0:W-:Y:S04]  /*40660*/  STL.64 [R1+0x2bf8], R16 ;  /* 0x002bf81001007387 */ /* 0x0101e80000100a00 */
[----:B0-----:R-:W4:Y:S04]  /*40670*/  LDL.64 R16, [R1+0xa0] ;  /* 0x0000a00001107983 */ /* 0x001f280000100a00 */
[----:B----4-:R0:W-:Y:S04]  /*40680*/  STL.64 [R1+0x2c18], R16 ;  /* 0x002c181001007387 */ /* 0x0101e80000100a00 */
[----:B0-----:R-:W4:Y:S04]  /*40690*/  LDL.64 R16, [R1+0xb0] ;  /* 0x0000b00001107983 */ /* 0x001f280000100a00 */
[----:B----4-:R0:W-:Y:S04]  /*406a0*/  STL.64 [R1+0x2c20], R16 ;  /* 0x002c201001007387 */ /* 0x0101e80000100a00 */
[----:B0-----:R-:W4:Y:S04]  /*406b0*/  LDL.64 R16, [R1+0xc0] ;  /* 0x0000c00001107983 */ /* 0x001f280000100a00 */
[----:B------:R-:W2:Y:S04]  /*406c0*/  LDL.LU R20, [R1+0x4a0] ;  /* 0x0004a00001147983 */ /* 0x000ea80000300800 */
        /* <DEDUP_REMOVED lines=25> */
[----:B------:R-:W3:Y:S04]  /*40860*/  LDL.LU.64 R8, [R1+0x2c48] ;  /* 0x002c480001087983 */ /* 0x000ee80000300a00 */
[----:B------:R4:W-:Y:S04]  /*40870*/  STL [R1+0x2b34], R12 ;  /* 0x002b340c01007387 */ /* 0x0009e80000100800 */
[----:B------:R0:W-:Y:S01]  /*40880*/  STL [R1+0x2b30], R13 ;  /* 0x002b300d01007387 */ /* 0x0001e20000100800 */
[----:B---3--:R-:W-:Y:S03]  /*40890*/  HMMA.16816.F32.BF16 R4, R4, R8, R24 ;  /* 0x000000080404723c */ /* 0x008fe60000041818 */
[----:B------:R-:W3:Y:S04]  /*408a0*/  LDL.LU.64 R26, [R1+0x2c40] ;  /* 0x002c4000011a7983 */ /* 0x000ee80000300a00 */
[----:B------:R-:W3:Y:S01]  /*408b0*/  LDL.LU.64 R24, [R1+0x2c38] ;  /* 0x002c380001187983 */ /* 0x000ee20000300a00 */
[----:B----4-:R-:W-:-:S02]  /*408c0*/  IMAD.MOV.U32 R12, RZ, RZ, R16 ;  /* 0x000000ffff0c7224 */ /* 0x010fc400078e0010 */
[----:B0-----:R-:W-:-:S09]  /*408d0*/  IMAD.MOV.U32 R13, RZ, RZ, R17 ;  /* 0x000000ffff0d7224 */ /* 0x001fd200078e0011 */
[----:B------:R0:W-:Y:S04]  /*408e0*/  STL.64 [R1+0x2e0], R4 ;  /* 0x0002e00401007387 */ /* 0x0001e80000100a00 */
[----:B------:R-:W-:Y:S04]  /*408f0*/  STL.64 [R1+0x2e8], R6 ;  /* 0x0002e80601007387 */ /* 0x000fe80000100a00 */
[----:B0-----:R-:W4:Y:S04]  /*40900*/  LDL.64 R4, [R1+0x70] ;  /* 0x0000700001047983 */ /* 0x001f280000100a00 */
[----:B--2---:R-:W-:Y:S04]  /*40910*/  STL.64 [R1+0x2b28], R10 ;  /* 0x002b280a01007387 */ /* 0x004fe80000100a00 */
[----:B------:R0:W-:Y:S04]  /*40920*/  STL.64 [R1+0x2b20], R8 ;  /* 0x002b200801007387 */ /* 0x0001e80000100a00 */
[----:B0-----:R-:W2:Y:S04]  /*40930*/  LDL.LU R8, [R1+0x4d0] ;  /* 0x0004d00001087983 */ /* 0x001ea80000300800 */
[----:B------:R-:W2:Y:S04]  /*40940*/  LDL.LU R9, [R1+0x4d4] ;  /* 0x0004d40001097983 */ /* 0x000ea80000300800 */
[----:B------:R-:W2:Y:S04]  /*40950*/  LDL.LU R10, [R1+0x4d8] ;  /* 0x0004d800010a7983 */ /* 0x000ea80000300800 */
[----:B------:R-:W2:Y:S01]  /*40960*/  LDL.LU R11, [R1+0x4dc] ;  /* 0x0004dc00010b7983 */ /* 0x000ea20000300800 */
[----:B---3--:R-:W-:-:S15]  /*40970*/  HMMA.16816.F32.BF16 R20, R24, R16, R20 ;  /* 0x000000101814723c */ /* 0x008fde0000041814 */
[----:B------:R-:W-:-:S04]  /*40980*/  NOP ;  /* 0x0000000000007918 */ /* 0x000fc80000000000 */
[----:B------:R-:W-:Y:S04]  /*40990*/  STL.64 [R1+0x520], R20 ;  /* 0x0005201401007387 */ /* 0x000fe80000100a00 */
[----:B------:R0:W-:Y:S04]  /*409a0*/  STL.64 [R1+0x528], R22 ;  /* 0x0005281601007387 */ /* 0x0001e80000100a00 */
[----:B0-----:R-:W3:Y:S04]  /*409b0*/  LDL.LU.64 R22, [R1+0x2c30] ;  /* 0x002c300001167983 */ /* 0x001ee80000300a00 */
[----:B------:R-:W3:Y:S04]  /*409c0*/  LDL.LU.64 R20, [R1+0x2c28] ;  /* 0x002c280001147983 */ /* 0x000ee80000300a00 */
[----:B------:R-:W2:Y:S04]  /*409d0*/  LDL.LU.64 R16, [R1+0x2c20] ;  /* 0x002c200001107983 */ /* 0x000ea80000300a00 */
[----:B------:R-:W-:Y:S04]  /*409e0*/  STL [R1+0x2b3c], R13 ;  /* 0x002b3c0d01007387 */ /* 0x000fe80000100800 */
[----:B------:R-:W-:Y:S01]  /*409f0*/  STL [R1+0x2b38], R12 ;  /* 0x002b380c01007387 */ /* 0x000fe20000100800 */
[----:B--2---:R-:W-:-:S15]  /*40a00*/  HMMA.16816.F32.BF16 R8, R24, R16, R8 ;  /* 0x000000101808723c */ /* 0x004fde0000041808 */
[----:B------:R-:W-:-:S04]  /*40a10*/  NOP ;  /* 0x0000000000007918 */ /* 0x000fc80000000000 */
[----:B------:R0:W-:Y:S04]  /*40a20*/  STL.64 [R1+0x510], R8 ;  /* 0x0005100801007387 */ /* 0x0001e80000100a00 */
[----:B------:R1:W-:Y:S01]  /*40a30*/  STL.64 [R1+0x518], R10 ;  /* 0x0005180a01007387 */ /* 0x0003e20000100a00 */
[----:B0-----:R-:W-:Y:S02]  /*40a40*/  IMAD.MOV.U32 R9, RZ, RZ, R16 ;  /* 0x000000ffff097224 */ /* 0x001fe400078e0010 */
[----:B------:R-:W-:Y:S02]  /*40a50*/  IMAD.MOV.U32 R8, RZ, RZ, R17 ;  /* 0x000000ffff087224 */ /* 0x000fe400078e0011 */
[----:B------:R-:W3:Y:S02]  /*40a60*/  LDL.LU.64 R16, [R1+0x2c18] ;  /* 0x002c180001107983 */ /* 0x000ee40000300a00 */
[----:B---3--:R-:W-:Y:S01]  /*40a70*/  HMMA.16816.F32.BF16 R20, R24, R16, R20 ;  /* 0x000000101814723c */ /* 0x008fe20000041814 */
[----:B-1----:R-:W-:-:S02]  /*40a80*/  IMAD.MOV.U32 R11, RZ, RZ, R16 ;  /* 0x000000ffff0b7224 */ /* 0x002fc400078e0010 */
[----:B------:R-:W-:-:S15]  /*40a90*/  IMAD.MOV.U32 R10, RZ, RZ, R17 ;  /* 0x000000ffff0a7224 */ /* 0x000fde00078e0011 */
[----:B------:R-:W-:Y:S01]  /*40aa0*/  NOP ;  /* 0x0000000000007918 */ /* 0x000fe20000000000 */
[----:B------:R-:W-:Y:S04]  /*40ab0*/  STL.64 [R1+0x500], R20 ;  /* 0x0005001401007387 */ /* 0x000fe80000100a00 */
[----:B------:R0:W-:Y:S04]  /*40ac0*/  STL.64 [R1+0x508], R22 ;  /* 0x0005081601007387 */ /* 0x0001e80000100a00 */
[----:B0-----:R-:W2:Y:S04]  /*40ad0*/  LDL.LU.64 R22, [R1+0x2c10] ;  /* 0x002c100001167983 */ /* 0x001ea80000300a00 */
[----:B------:R-:W2:Y:S04]  /*40ae0*/  LDL.LU.64 R20, [R1+0x2c08] ;  /* 0x002c080001147983 */ /* 0x000ea80000300a00 */
[----:B------:R-:W3:Y:S04]  /*40af0*/  LDL.LU R18, [R1+0x2c00] ;  /* 0x002c000001127983 */ /* 0x000ee80000300800 */
[----:B------:R-:W2:Y:S04]  /*40b00*/  LDL.LU.64 R16, [R1+0x2bf8] ;  /* 0x002bf80001107983 */ /* 0x000ea80000300a00 */
[----:B------:R-:W-:Y:S04]  /*40b10*/  STL.64 [R1+0x2b48], R10 ;  /* 0x002b480a01007387 */ /* 0x000fe80000100a00 */
[----:B------:R0:W-:Y:S04]  /*40b20*/  STL.64 [R1+0x2b40], R8 ;  /* 0x002b400801007387 */ /* 0x0001e80000100a00 */
[----:B0-----:R-:W3:Y:S01]  /*40b30*/  LDL.64 R8, [R1] ;  /* 0x0000000001087983 */ /* 0x001ee20000100a00 */
[----:B--2---:R-:W-:Y:S03]  /*40b40*/  HMMA.16816.F32.BF16 R20, R24, R16, R20 ;  /* 0x000000101814723c */ /* 0x004fe60000041814 */
[----:B---3--:R-:W-:Y:S04]  /*40b50*/  STL.64 [R1+0x2b60], R8 ;  /* 0x002b600801007387 */ /* 0x008fe80000100a00 */
[----:B------:R-:W-:-:S12]  /*40b60*/  STL [R1+0x2a98], R28 ;  /* 0x002a981c01007387 */ /* 0x000fd80000100800 */
[----:B------:R-:W-:Y:S04]  /*40b70*/  STL.64 [R1+0x4f0], R20 ;  /* 0x0004f01401007387 */ /* 0x000fe80000100a00 */
[----:B------:R0:W-:Y:S04]  /*40b80*/  STL.64 [R1+0x4f8], R22 ;  /* 0x0004f81601007387 */ /* 0x0001e80000100a00 */
[----:B0-----:R-:W2:Y:S04]  /*40b90*/  LDL.LU.64 R22, [R1+0x2bf0] ;  /* 0x002bf00001167983 */ /* 0x001ea80000300a00 */
[----:B------:R-:W2:Y:S01]  /*40ba0*/  LDL.LU.64 R20, [R1+0x2be8] ;  /* 0x002be80001147983 */ /* 0x000ea20000300a00 */
[----:B------:R-:W-:-:S02]  /*40bb0*/  IMAD.MOV.U32 R8, RZ, RZ, R18 ;  /* 0x000000ffff087224 */ /* 0x000fc400078e0012 */
[----:B------:R-:W-:Y:S02]  /*40bc0*/  IMAD.MOV.U32 R9, RZ, RZ, R3 ;  /* 0x000000ffff097224 */ /* 0x000fe400078e0003 */
[----:B------:R-:W-:Y:S02]  /*40bd0*/  IMAD.MOV.U32 R13, RZ, RZ, R16 ;  /* 0x000000ffff0d7224 */ /* 0x000fe400078e0010 */
[----:B------:R-:W-:Y:S02]  /*40be0*/  IMAD.MOV.U32 R12, RZ, RZ, R17 ;  /* 0x000000ffff0c7224 */ /* 0x000fe400078e0011 */
[----:B------:R-:W3:Y:S04]  /*40bf0*/  LDL.LU.64 R16, [R1+0x2be0] ;  /* 0x002be00001107983 */ /* 0x000ee80000300a00 */
[----:B------:R-:W-:Y:S01]  /*40c00*/  STL.64 [R1+0x2bc0], R12 ;  /* 0x002bc00c01007387 */ /* 0x000fe20000100a00 */
[----:B--2---:R-:W-:Y:S03]  /*40c10*/  HMMA.16816.F32.BF16 R8, R24, R8, R20 ;  /* 0x000000081808723c */ /* 0x004fe60000041814 */
[----:B------:R-:W2:-:S15]  /*40c20*/  LDL.LU.64 R20, [R1+0x2bd8] ;  /* 0x002bd80001147983 */ /* 0x000e9e0000300a00 */
[----:B------:R-:W-:Y:S01]  /*40c30*/  NOP ;  /* 0x0000000000007918 */ /* 0x000fe20000000000 */
[----:B------:R0:W-:Y:S04]  /*40c40*/  STL.64 [R1+0x4e0], R8 ;  /* 0x0004e00801007387 */ /* 0x0001e80000100a00 */
[----:B------:R-:W-:Y:S04]  /*40c50*/  STL.64 [R1+0x4e8], R10 ;  /* 0x0004e80a01007387 */ /* 0x000fe80000100a00 */
[----:B0-----:R-:W2:Y:S04]  /*40c60*/  LDL.64 R8, [R1+0x10] ;  /* 0x0000100001087983 */ /* 0x001ea80000100a00 */
[----:B--2---:R0:W-:Y:S04]  /*40c70*/  STL.64 [R1+0x2b78], R8 ;  /* 0x002b780801007387 */ /* 0x0041e80000100a00 */
[----:B0-----:R-:W2:Y:S04]  /*40c80*/  LDL.LU R8, [R1+0x490] ;  /* 0x0004900001087983 */ /* 0x001ea80000300800 */
[----:B------:R-:W2:Y:S04]  /*40c90*/  LDL.LU R9, [R1+0x494] ;  /* 0x0004940001097983 */ /* 0x000ea80000300800 */
[----:B------:R-:W2:Y:S04]  /*40ca0*/  LDL.LU R10, [R1+0x498] ;  /* 0x00049800010a7983 */ /* 0x000ea80000300800 */
[----:B------:R-:W2:Y:S01]  /*40cb0*/  LDL.LU R11, [R1+0x49c] ;  /* 0x00049c00010b7983 */ /* 0x000ea20000300800 */
[----:B----4-:R-:W-:-:S02]  /*40cc0*/  IMAD.MOV.U32 R19, RZ, RZ, R4 ;  /* 0x000000ffff137224 */ /* 0x010fc400078e0004 */
[----:B------:R-:W-:Y:S01]  /*40cd0*/  IMAD.MOV.U32 R18, RZ, RZ, R5 ;  /* 0x000000ffff127224 */ /* 0x000fe200078e0005 */
[----:B--2---:R-:W-:-:S15]  /*40ce0*/  HMMA.16816.F32.BF16 R8, R24, R4, R8 ;  /* 0x000000041808723c */ /* 0x004fde0000041808 */
[----:B------:R-:W-:-:S04]  /*40cf0*/  NOP ;  /* 0x0000000000007918 */ /* 0x000fc80000000000 */
[----:B------:R0:W-:Y:S04]  /*40d00*/  STL.64 [R1+0x4d0], R8 ;  /* 0x0004d00801007387 */ /* 0x0001e80000100a00 */
[----:B------:R-:W-:Y:S01]  /*40d10*/  STL.64 [R1+0x4d8], R10 ;  /* 0x0004d80a01007387 */ /* 0x000fe20000100a00 */
[----:B0-----:R-:W-:Y:S02]  /*40d20*/  IMAD.MOV.U32 R8, RZ, RZ, R15 ;  /* 0x000000ffff087224 */ /* 0x001fe400078e000f */
[----:B------:R-:W-:-:S05]  /*40d30*/  IMAD.MOV.U32 R9, RZ, RZ, R14 ;  /* 0x000000ffff097224 */ /* 0x000fca00078e000e */
[----:B------:R-:W-:Y:S04]  /*40d40*/  STL.64 [R1+0x2b90], R8 ;  /* 0x002b900801007387 */ /* 0x000fe80000100a00 */
[----:B------:R-:W-:Y:S04]  /*40d50*/  STL.64 [R1+0x2b58], R18 ;  /* 0x002b581201007387 */ /* 0x000fe80000100a00 */
[----:B---3--:R0:W-:Y:S04]  /*40d60*/  STL.64 [R1+0x2b50], R16 ;  /* 0x002b501001007387 */ /* 0x0081e80000100a00 */
[----:B0-----:R-:W2:Y:S04]  /*40d70*/  LDL.LU R16, [R1+0x7d0] ;  /* 0x0007d00001107983 */ /* 0x001ea80000300800 */
[----:B------:R-:W2:Y:S04]  /*40d80*/  LDL.LU R17, [R1+0x7d4] ;  /* 0x0007d40001117983 */ /* 0x000ea80000300800 */
        /* <DEDUP_REMOVED lines=17> */
[----:B----4-:R0:W-:Y:S04]  /*40ea0*/  STL.64 [R1+0x2b98], R8 ;  /* 0x002b980801007387 */ /* 0x0101e80000100a00 */
[----:B0-----:R-:W4:Y:S04]  /*40eb0*/  LDL.64 R8, [R1+0x40] ;  /* 0x0000400001087983 */ /* 0x001f280000100a00 */
[----:B----4-:R0:W-:Y:S04]  /*40ec0*/  STL.64 [R1+0x2bb8], R8 ;  /* 0x002bb80801007387 */ /* 0x0101e80000100a00 */
[----:B0-----:R-:W4:Y:S04]  /*40ed0*/  LDL.64 R8, [R1+0x50] ;  /* 0x0000500001087983 */ /* 0x001f280000100a00 */
[----:B---3--:R-:W-:Y:S04]  /*40ee0*/  STL.64 [R1+0x2b70], R18 ;  /* 0x002b701201007387 */ /* 0x008fe80000100a00 */
[----:B------:R0:W-:Y:S04]  /*40ef0*/  STL.64 [R1+0x2b68], R16 ;  /* 0x002b681001007387 */ /* 0x0001e80000100a00 */
[----:B0-----:R-:W3:Y:S04]  /*40f00*/  LDL.LU R16, [R1+0x9a0] ;  /* 0x0009a00001107983 */ /* 0x001ee80000300800 */
[----:B------:R-:W3:Y:S04]  /*40f10*/  LDL.LU R17, [R1+0x9a4] ;  /* 0x0009a40001117983 */ /* 0x000ee80000300800 */
[----:B------:R-:W2:Y:S04]  /*40f20*/  LDL.LU R18, [R1+0x9a8] ;  /* 0x0009a80001127983 */ /* 0x000ea80000300800 */
[----:B------:R-:W2:Y:S01]  /*40f30*/  LDL.LU R19, [R1+0x9ac] ;  /* 0x0009ac0001137983 */ /* 0x000ea20000300800 */
[----:B------:R-:W-:-:S05]  /*40f40*/  LOP3.LUT R3, R28, 0x40, RZ, 0x3c, !PT ;  /* 0x000000401c037812 */ /* 0x000fca00078e3cff */
[----:B------:R-:W0:Y:S04]  /*40f50*/  LDSM.16.MT88.4 R4, [R3+UR5+0xa000] ;  /* 0x00a000050304783b */ /* 0x000e280008004200 */
[----:B--2---:R-:W-:Y:S04]  /*40f60*/  STL.64 [R1+0x2b88], R18 ;  /* 0x002b881201007387 */ /* 0x004fe80000100a00 */
[----:B---3--:R1:W-:Y:S04]  /*40f70*/  STL.64 [R1+0x2b80], R16 ;  /* 0x002b801001007387 */ /* 0x0083e80000100a00 */
[----:B-1----:R-:W2:Y:S04]  /*40f80*/  LDL.LU R16, [R1+0x9b0] ;  /* 0x0009b00001107983 */ /* 0x002ea80000300800 */
[----:B------:R-:W2:Y:S04]  /*40f90*/  LDL.LU R17, [R1+0x9b4] ;  /* 0x0009b40001117983 */ /* 0x000ea80000300800 */
[----:B------:R-:W3:Y:S04]  /*40fa0*/  LDL.LU R18, [R1+0x9b8] ;  /* 0x0009b80001127983 */ /* 0x000ee80000300800 */
[----:B------:R-:W3:Y:S01]  /*40fb0*/  LDL.LU R19, [R1+0x9bc] ;  /* 0x0009bc0001137983 */ /* 0x000ee20000300800 */
[----:B------:R-:W-:Y:S03]  /*40fc0*/  HMMA.16816.F32.BF16 R12, R24, R20, R12 ;  /* 0x00000014180c723c */ /* 0x000fe6000004180c */
[----:B---3--:R-:W-:Y:S04]  /*40fd0*/  STL.64 [R1+0x2bb0], R18 ;  /* 0x002bb01201007387 */ /* 0x008fe80000100a00 */
[----:B--2---:R1:W-:Y:S04]  /*40fe0*/  STL.64 [R1+0x2ba8], R16 ;  /* 0x002ba81001007387 */ /* 0x0043e80000100a00 */
[----:B-1----:R-:W2:Y:S04]  /*40ff0*/  LDL.LU R16, [R1+0x9d0] ;  /* 0x0009d00001107983 */ /* 0x002ea80000300800 */
[----:B------:R-:W2:Y:S04]  /*41000*/  LDL.LU R17, [R1+0x9d4] ;  /* 0x0009d40001117983 */ /* 0x000ea80000300800 */
[----:B------:R-:W2:Y:S04]  /*41010*/  LDL.LU R18, [R1+0x9d8] ;  /* 0x0009d80001127983 */ /* 0x000ea80000300800 */
[----:B------:R-:W2:Y:S04]  /*41020*/  LDL.LU R19, [R1+0x9dc] ;  /* 0x0009dc0001137983 */ /* 0x000ea80000300800 */
[----:B0-----:R-:W-:Y:S04]  /*41030*/  STL.64 [R1+0x29f8], R6 ;  /* 0x0029f80601007387 */ /* 0x001fe80000100a00 */
[----:B------:R-:W-:Y:S04]  /*41040*/  STL.64 [R1+0x29f0], R4 ;  /* 0x0029f00401007387 */ /* 0x000fe80000100a00 */
[----:B------:R-:W-:Y:S04]  /*41050*/  STL.64 [R1+0x830], R12 ;  /* 0x0008300c01007387 */ /* 0x000fe80000100a00 */
[----:B------:R0:W-:Y:S04]  /*41060*/  STL.64 [R1+0x838], R14 ;  /* 0x0008380e01007387 */ /* 0x0001e80000100a00 */
[----:B0-----:R-:W4:Y:S04]  /*41070*/  LDL.LU.64 R14, [R1+0x2bd0] ;  /* 0x002bd000010e7983 */ /* 0x001f280000300a00 */
[----:B------:R-:W4:Y:S01]  /*41080*/  LDL.LU.64 R12, [R1+0x2bc8] ;  /* 0x002bc800010c7983 */ /* 0x000f220000300a00 */
[----:B------:R-:W-:-:S02]  /*41090*/  IMAD.MOV.U32 R7, RZ, RZ, R20 ;  /* 0x000000ffff077224 */ /* 0x000fc400078e0014 */
[----:B------:R-:W-:Y:S01]  /*410a0*/  IMAD.MOV.U32 R6, RZ, RZ, R21 ;  /* 0x000000ffff067224 */ /* 0x000fe200078e0015 */
[----:B------:R-:W3:Y:S04]  /*410b0*/  LDL.LU R20, [R1+0x7c0] ;  /* 0x0007c00001147983 */ /* 0x000ee80000300800 */
[----:B------:R-:W3:Y:S04]  /*410c0*/  LDL.LU R21, [R1+0x7c4] ;  /* 0x0007c40001157983 */ /* 0x000ee80000300800 */
[----:B------:R-:W3:Y:S04]  /*410d0*/  LDL.LU R22, [R1+0x7c8] ;  /* 0x0007c80001167983 */ /* 0x000ee80000300800 */
[----:B------:R-:W3:Y:S01]  /*410e0*/  LDL.LU R23, [R1+0x7cc] ;  /* 0x0007cc0001177983 */ /* 0x000ee20000300800 */
[----:B----4-:R-:W-:-:S15]  /*410f0*/  HMMA.16816.F32.BF16 R12, R24, R8, R12 ;  /* 0x00000008180c723c */ /* 0x010fde000004180c */
[----:B------:R-:W-:-:S04]  /*41100*/  NOP ;  /* 0x0000000000007918 */ /* 0x000fc80000000000 */
[----:B------:R0:W-:Y:S04]  /*41110*/  STL.64 [R1+0x820], R12 ;  /* 0x0008200c01007387 */ /* 0x0001e80000100a00 */
[----:B------:R1:W-:Y:S04]  /*41120*/  STL.64 [R1+0x828], R14 ;  /* 0x0008280e01007387 */ /* 0x0003e80000100a00 */
[----:B0-----:R-:W4:Y:S01]  /*41130*/  LDL.LU.64 R12, [R1+0x2bc0] ;  /* 0x002bc000010c7983 */ /* 0x001f220000300a00 */
[----:B-1----:R-:W-:Y:S02]  /*41140*/  IMAD.MOV.U32 R15, RZ, RZ, R8 ;  /* 0x000000ffff0f7224 */ /* 0x002fe400078e0008 */
[----:B------:R-:W-:-:S02]  /*41150*/  IMAD.MOV.U32 R14, RZ, RZ, R9 ;  /* 0x000000ffff0e7224 */ /* 0x000fc400078e0009 */
        /* <DEDUP_REMOVED lines=10> */
[----:B------:R-:W2:Y:S01]  /*41200*/  LDL.LU.64 R8, [R1+0x2b98] ;  /* 0x002b980001087983 */ /* 0x000ea20000300a00 */
[----:B------:R-:W-:-:S02]  /*41210*/  IMAD.MOV.U32 R4, RZ, RZ, R2 ;  /* 0x000000ffff047224 */ /* 0x000fc400078e0002 */
[----:B------:R-:W-:-:S07]  /*41220*/  IMAD.MOV.U32 R5, RZ, RZ, R0 ;  /* 0x000000ffff057224 */ /* 0x000fce00078e0000 */
[----:B--2---:R-:W-:-:S15]  /*41230*/  HMMA.16816.F32.BF16 R8, R24, R4, R8 ;  /* 0x000000041808723c */ /* 0x004fde0000041808 */
[----:B------:R-:W-:-:S04]  /*41240*/  NOP ;  /* 0x0000000000007918 */ /* 0x000fc80000000000 */
[----:B------:R0:W-:Y:S04]  /*41250*/  STL.64 [R1+0x800], R8 ;  /* 0x0008000801007387 */ /* 0x0001e80000100a00 */
[----:B------:R1:W-:Y:S04]  /*41260*/  STL.64 [R1+0x808], R10 ;  /* 0x0008080a01007387 */ /* 0x0003e80000100a00 */
[----:B0-----:R-:W1:Y:S04]  /*41270*/  LDL.LU.64 R8, [R1+0x2b90] ;  /* 0x002b900001087983 */ /* 0x001e680000300a00 */
[----:B------:R-:W-:Y:S01]  /*41280*/  STL.64 [R1+0x2a60], R4 ;  /* 0x002a600401007387 */ /* 0x000fe20000100a00 */
[----:B-1----:R-:W-:Y:S03]  /*41290*/  HMMA.16816.F32.BF16 R8, R24, R8, R16 ;  /* 0x000000081808723c */ /* 0x002fe60000041810 */
[----:B------:R-:W2:Y:S04]  /*412a0*/  LDL.LU.64 R18, [R1+0x2b88] ;  /* 0x002b880001127983 */ /* 0x000ea80000300a00 */
[----:B------:R-:W2:-:S12]  /*412b0*/  LDL.LU.64 R16, [R1+0x2b80] ;  /* 0x002b800001107983 */ /* 0x000e980000300a00 */
[----:B------:R0:W-:Y:S04]  /*412c0*/  STL.64 [R1+0x7f0], R8 ;  /* 0x0007f00801007387 */ /* 0x0001e80000100a00 */
[----:B------:R-:W-:Y:S04]  /*412d0*/  STL.64 [R1+0x7f8], R10 ;  /* 0x0007f80a01007387 */ /* 0x000fe80000100a00 */
        /* <DEDUP_REMOVED lines=10> */
[----:B--2---:R-:W-:Y:S01]  /*41380*/  HMMA.16816.F32.BF16 R16, R24, R8, R16 ;  /* 0x000000081810723c */ /* 0x004fe20000041810 */
[----:B------:R-:W-:-:S02]  /*41390*/  IMAD.MOV.U32 R5, RZ, RZ, R8 ;  /* 0x000000ffff057224 */ /* 0x000fc400078e0008 */
[----:B------:R-:W-:-:S15]  /*413a0*/  IMAD.MOV.U32 R4, RZ, RZ, R9 ;  /* 0x000000ffff047224 */ /* 0x000fde00078e0009 */
[----:B------:R-:W-:Y:S01]  /*413b0*/  NOP ;  /* 0x0000000000007918 */ /* 0x000fe20000000000 */
[----:B------:R-:W-:Y:S04]  /*413c0*/  STL.64 [R1+0x7d0], R16 ;  /* 0x0007d01001007387 */ /* 0x000fe80000100a00 */
[----:B------:R0:W-:Y:S04]  /*413d0*/  STL.64 [R1+0x7d8], R18 ;  /* 0x0007d81201007387 */ /* 0x0001e80000100a00 */
[----:B0-----:R-:W2:Y:S04]  /*413e0*/  LDL.LU.64 R18, [R1+0x2b58] ;  /* 0x002b580001127983 */ /* 0x001ea80000300a00 */
[----:B------:R-:W3:Y:S04]  /*413f0*/  LDL.LU.64 R16, [R1+0x2b50] ;  /* 0x002b500001107983 */ /* 0x000ee80000300a00 */
[----:B------:R-:W2:Y:S04]  /*41400*/  LDL.LU.64 R10, [R1+0x2b48] ;  /* 0x002b4800010a7983 */ /* 0x000ea80000300a00 */
[----:B------:R-:W2:Y:S04]  /*41410*/  LDL.LU.64 R8, [R1+0x2b40] ;  /* 0x002b400001087983 */ /* 0x000ea80000300a00 */
[----:B------:R-:W-:Y:S04]  /*41420*/  STL.64 [R1+0x2aa8], R6 ;  /* 0x002aa80601007387 */ /* 0x000fe80000100a00 */
[----:B------:R0:W-:Y:S04]  /*41430*/  STL.64 [R1+0x2aa0], R4 ;  /* 0x002aa00401007387 */ /* 0x0001e80000100a00 */
[----:B0-----:R-:W2:Y:S04]  /*41440*/  LDL.LU R4, [R1+0x210] ;  /* 0x0002100001047983 */ /* 0x001ea80000300800 */
[----:B------:R-:W2:Y:S04]  /*41450*/  LDL.LU R5, [R1+0x214] ;  /* 0x0002140001057983 */ /* 0x000ea80000300800 */
[----:B------:R-:W2:Y:S04]  /*41460*/  LDL.LU R6, [R1+0x218] ;  /* 0x0002180001067983 */ /* 0x000ea80000300800 */
[----:B------:R-:W2:Y:S04]  /*41470*/  LDL.LU R7, [R1+0x21c] ;  /* 0x00021c0001077983 */ /* 0x000ea80000300800 */
[----:B--2---:R-:W-:Y:S04]  /*41480*/  STL.64 [R1+0x2ab8], R6 ;  /* 0x002ab80601007387 */ /* 0x004fe80000100a00 */
[----:B------:R4:W-:Y:S02]  /*41490*/  STL.64 [R1+0x2ab0], R4 ;  /* 0x002ab00401007387 */ /* 0x0009e40000100a00 */
[----:B----4-:R-:W-:-:S02]  /*414a0*/  IMAD.MOV.U32 R4, RZ, RZ, R13 ;  /* 0x000000ffff047224 */ /* 0x010fc400078e000d */
[----:B------:R-:W-:Y:S01]  /*414b0*/  IMAD.MOV.U32 R5, RZ, RZ, R12 ;  /* 0x000000ffff057224 */ /* 0x000fe200078e000c */
[----:B------:R-:W2:Y:S04]  /*414c0*/  LDL.LU R13, [R1+0x2b3c] ;  /* 0x002b3c00010d7983 */ /* 0x000ea80000300800 */
[----:B------:R-:W4:Y:S04]  /*414d0*/  LDL.LU R12, [R1+0x2b38] ;  /* 0x002b3800010c7983 */ /* 0x000f280000300800 */
[----:B------:R0:W-:Y:S02]  /*414e0*/  STL.64 [R1+0x2ac8], R4 ;  /* 0x002ac80401007387 */ /* 0x0001e40000100a00 */
[----:B0-----:R-:W-:-:S02]  /*414f0*/  IMAD.MOV.U32 R4, RZ, RZ, R11 ;  /* 0x000000ffff047224 */ /* 0x001fc400078e000b */
[----:B------:R-:W-:-:S05]  /*41500*/  IMAD.MOV.U32 R5, RZ, RZ, R10 ;  /* 0x000000ffff057224 */ /* 0x000fca00078e000a */
[----:B------:R0:W-:Y:S02]  /*41510*/  STL.64 [R1+0x2ae0], R4 ;  /* 0x002ae00401007387 */ /* 0x0001e40000100a00 */
[----:B0-----:R-:W-:Y:S02]  /*41520*/  IMAD.MOV.U32 R4, RZ, RZ, R9 ;  /* 0x000000ffff047224 */ /* 0x001fe400078e0009 */
[----:B------:R-:W-:-:S05]  /*41530*/  IMAD.MOV.U32 R5, RZ, RZ, R8 ;  /* 0x000000ffff057224 */ /* 0x000fca00078e0008 */
[----:B------:R3:W-:Y:S04]  /*41540*/  STL.64 [R1+0x2af8], R4 ;  /* 0x002af80401007387 */ /* 0x0007e80000100a00 */
[----:B------:R-:W4:Y:S01]  /*41550*/  LDL.LU R8, [R1+0x7b0] ;  /* 0x0007b00001087983 */ /* 0x000f220000300800 */
[----:B---3--:R-:W-:-:S15]  /*41560*/  HMMA.16816.F32.BF16 R4, R24, R16, R20 ;  /* 0x000000101804723c */ /* 0x008fde0000041814 */
[----:B------:R-:W-:-:S04]  /*41570*/  NOP ;  /* 0x0000000000007918 */ /* 0x000fc80000000000 */
[----:B------:R2:W-:Y:S04]  /*41580*/  STL.64 [R1+0x7c0], R4 ;  /* 0x0007c00401007387 */ /* 0x0005e80000100a00 */
[----:B------:R-:W-:Y:S04]  /*41590*/  STL.64 [R1+0x7c8], R6 ;  /* 0x0007c80601007387 */ /* 0x000fe80000100a00 */
[----:B------:R-:W3:Y:S04]  /*415a0*/  LDL.LU R9, [R1+0x7b4] ;  /* 0x0007b40001097983 */ /* 0x000ee80000300800 */
[----:B------:R-:W3:Y:S04]  /*415b0*/  LDL.LU R10, [R1+0x7b8] ;  /* 0x0007b800010a7983 */ /* 0x000ee80000300800 */
[----:B------:R-:W3:Y:S04]  /*415c0*/  LDL.LU R11, [R1+0x7bc] ;  /* 0x0007bc00010b7983 */ /* 0x000ee80000300800 */
[----:B------:R-:W3:Y:S04]  /*415d0*/  LDL.LU R20, [R1+0x480] ;  /* 0x0004800001147983 */ /* 0x000ee80000300800 */
[----:B------:R-:W3:Y:S04]  /*415e0*/  LDL.LU R21, [R1+0x484] ;  /* 0x0004840001157983 */ /* 0x000ee80000300800 */
[----:B------:R-:W3:Y:S04]  /*415f0*/  LDL.LU R22, [R1+0x488] ;  /* 0x0004880001167983 */ /* 0x000ee80000300800 */
[----:B------:R-:W3:Y:S01]  /*41600*/  LDL.LU R23, [R1+0x48c] ;  /* 0x00048c0001177983 */ /* 0x000ee20000300800 */
[----:B--2---:R-:W-:-:S02]  /*41610*/  IMAD.MOV.U32 R5, RZ, RZ, R13 ;  /* 0x000000ffff057224 */ /* 0x004fc400078e000d */
[----:B----4-:R-:W-:Y:S02]  /*41620*/  IMAD.MOV.U32 R4, RZ, RZ, R12 ;  /* 0x000000ffff047224 */ /* 0x010fe400078e000c */
[----:B------:R-:W3:Y:S04]  /*41630*/  LDL.LU R12, [R1+0x2b34] ;  /* 0x002b3400010c7983 */ /* 0x000ee80000300800 */
[----:B------:R-:W3:Y:S04]  /*41640*/  LDL.LU R13, [R1+0x2b30] ;  /* 0x002b3000010d7983 */ /* 0x000ee80000300800 */
[----:B------:R0:W-:Y:S02]  /*41650*/  STL.64 [R1+0x2a18], R16 ;  /* 0x002a181001007387 */ /* 0x0001e40000100a00 */
[----:B0-----:R-:W-:-:S02]  /*41660*/  IMAD.MOV.U32 R16, RZ, RZ, R19 ;  /* 0x000000ffff107224 */ /* 0x001fc400078e0013 */
[----:B------:R-:W-:-:S05]  /*41670*/  IMAD.MOV.U32 R17, RZ, RZ, R18 ;  /* 0x000000ffff117224 */ /* 0x000fca00078e0012 */
        /* <DEDUP_REMOVED lines=9> */
[----:B------:R-:W4:Y:S04]  /*41710*/  LDL.LU R18, [R1+0x238] ;  /* 0x0002380001127983 */ /* 0x000f280000300800 */
[----:B------:R-:W4:Y:S01]  /*41720*/  LDL.LU R19, [R1+0x23c] ;  /* 0x00023c0001137983 */ /* 0x000f220000300800 */
[C---:B---3--:R-:W-:Y:S03]  /*41730*/  HMMA.16816.F32.BF16 R8, R24.reuse, R12, R8 ;  /* 0x0000000c1808723c */ /* 0x048fe60000041808 */
[----:B----4-:R-:W-:Y:S04]  /*41740*/  STL.64 [R1+0x2af0], R18 ;  /* 0x002af01201007387 */ /* 0x010fe80000100a00 */
        /* <DEDUP_REMOVED lines=14> */
[----:B------:R-:W4:Y:S04]  /*41830*/  LDL.LU.64 R8, [R1+0x2b20] ;  /* 0x002b200001087983 */ /* 0x000f280000300a00 */
[----:B------:R-:W-:Y:S01]  /*41840*/  STL.64 [R1+0x2a10], R12 ;  /* 0x002a100c01007387 */ /* 0x000fe20000100a00 */
[----:B----4-:R-:W-:Y:S03]  /*41850*/  HMMA.16816.F32.BF16 R24, R24, R8, R20 ;  /* 0x000000081818723c */ /* 0x010fe60000041814 */
[----:B------:R-:W2:Y:S04]  /*41860*/  LDL.LU.64 R22, [R1+0x2b18] ;  /* 0x002b180001167983 */ /* 0x000ea80000300a00 */
[----:B------:R-:W2:-:S12]  /*41870*/  LDL.LU.64 R20, [R1+0x2b10] ;  /* 0x002b100001147983 */ /* 0x000e980000300a00 */
[----:B------:R0:W-:Y:S04]  /*41880*/  STL.64 [R1+0x4c0], R24 ;  /* 0x0004c01801007387 */ /* 0x0001e80000100a00 */
[----:B------:R1:W-:Y:S04]  /*41890*/  STL.64 [R1+0x4c8], R26 ;  /* 0x0004c81a01007387 */ /* 0x0003e80000100a00 */
[----:B0-----:R-:W4:Y:S04]  /*418a0*/  LDL.LU R24, [R1+0x200] ;  /* 0x0002000001187983 */ /* 0x001f280000300800 */
[----:B------:R-:W4:Y:S04]  /*418b0*/  LDL.LU R25, [R1+0x204] ;  /* 0x0002040001197983 */ /* 0x000f280000300800 */
[----:B-1----:R-:W4:Y:S04]  /*418c0*/  LDL.LU R26, [R1+0x208] ;  /* 0x00020800011a7983 */ /* 0x002f280000300800 */
[----:B------:R-:W4:Y:S04]  /*418d0*/  LDL.LU R27, [R1+0x20c] ;  /* 0x00020c00011b7983 */ /* 0x000f280000300800 */
[----:B---3--:R-:W-:Y:S04]  /*418e0*/  STL.64 [R1+0x2a08], R10 ;  /* 0x002a080a01007387 */ /* 0x008fe80000100a00 */
[----:B------:R0:W-:Y:S04]  /*418f0*/  STL.64 [R1+0x2a00], R8 ;  /* 0x002a000801007387 */ /* 0x0001e80000100a00 */
[----:B0-----:R-:W3:Y:S04]  /*41900*/  LDL R8, [R1+0x80] ;  /* 0x0000800001087983 */ /* 0x001ee80000100800 */
[----:B------:R-:W3:Y:S01]  /*41910*/  LDL R9, [R1+0x84] ;  /* 0x0000840001097983 */ /* 0x000ee20000100800 */
        /* <DEDUP_REMOVED lines=19> */
[----:B------:R-:W4:-:S15]  /*41a50*/  LDL.LU.64 R16, [R1+0x2ac0] ;  /* 0x002ac00001107983 */ /* 0x000f1e0000300a00 */
[----:B------:R-:W-:Y:S02]  /*41a60*/  NOP ;  /* 0x0000000000007918 */ /* 0x000fe40000000000 */
[----:B------:R-:W-:Y:S04]  /*41a70*/  STL.64 [R1+0x2a0], R4 ;  /* 0x0002a00401007387 */ /* 0x000fe80000100a00 */
[----:B------:R0:W-:Y:S04]  /*41a80*/  STL.64 [R1+0x2a8], R6 ;  /* 0x0002a80601007387 */ /* 0x0001e80000100a00 */
[----:B0-----:R-:W3:Y:S04]  /*41a90*/  LDL.LU.64 R6, [R1+0x2ab8] ;  /* 0x002ab80001067983 */ /* 0x001ee80000300a00 */
[----:B------:R-:W3:Y:S02]  /*41aa0*/  LDL.LU.64 R4, [R1+0x2ab0] ;  /* 0x002ab00001047983 */ /* 0x000ee40000300a00 */
[----:B---3--:R-:W-:Y:S02]  /*41ab0*/  HMMA.16816.F32.BF16 R8, R20, R8, R4 ;  /* 0x000000081408723c */ /* 0x008fe40000041804 */
[----:B------:R-:W2:Y:S04]  /*41ac0*/  LDL.LU.64 R6, [R1+0x2aa8] ;  /* 0x002aa80001067983 */ /* 0x000ea80000300a00 */
[----:B------:R-:W3:-:S13]  /*41ad0*/  LDL.LU.64 R4, [R1+0x2aa0] ;  /* 0x002aa00001047983 */ /* 0x000eda0000300a00 */
[----:B------:R-:W-:Y:S04]  /*41ae0*/  STL.64 [R1+0x290], R8 ;  /* 0x0002900801007387 */ /* 0x000fe80000100a00 */
[----:B------:R4:W-:Y:S02]  /*41af0*/  STL.64 [R1+0x298], R10 ;  /* 0x0002980a01007387 */ /* 0x0009e40000100a00 */
[----:B----4-:R-:W-:Y:S02]  /*41b00*/  HMMA.16816.F32.BF16 R8, R20, R16, R24 ;  /* 0x000000101408723c */ /* 0x010fe40000041818 */
[----:B------:R-:W0:-:S15]  /*41b10*/  LDSM.16.MT88.4 R24, [R3+UR5+0xa080] ;  /* 0x00a080050318783b */ /* 0x000e1e0008004200 */
[----:B------:R-:W-:Y:S02]  /*41b20*/  NOP ;  /* 0x0000000000007918 */ /* 0x000fe40000000000 */
[----:B------:R-:W-:Y:S04]  /*41b30*/  STL.64 [R1+0x280], R8 ;  /* 0x0002800801007387 */ /* 0x000fe80000100a00 */
[----:B------:R-:W-:Y:S01]  /*41b40*/  STL.64 [R1+0x288], R10 ;  /* 0x0002880a01007387 */ /* 0x000fe20000100a00 */
[----:B---3--:R-:W-:Y:S02]  /*41b50*/  IMAD.MOV.U32 R16, RZ, RZ, R5 ;  /* 0x000000ffff107224 */ /* 0x008fe400078e0005 */
[----:B------:R-:W-:-:S05]  /*41b60*/  IMAD.MOV.U32 R17, RZ, RZ, R4 ;  /* 0x000000ffff117224 */ /* 0x000fca00078e0004 */
[----:B------:R1:W-:Y:S04]  /*41b70*/  STL.64 [R1+0x2a30], R16 ;  /* 0x002a301001007387 */ /* 0x0003e80000100a00 */
[----:B-1----:R-:W3:Y:S04]  /*41b80*/  LDL.LU R16, [R1+0x660] ;  /* 0x0006600001107983 */ /* 0x002ee80000300800 */
[----:B------:R-:W3:Y:S04]  /*41b90*/  LDL.LU R17, [R1+0x664] ;  /* 0x0006640001117983 */ /* 0x000ee80000300800 */
[----:B------:R-:W4:Y:S04]  /*41ba0*/  LDL.LU R18, [R1+0x668] ;  /* 0x0006680001127983 */ /* 0x000f280000300800 */
[----:B------:R-:W4:Y:S01]  /*41bb0*/  LDL.LU R19, [R1+0x66c] ;  /* 0x00066c0001137983 */ /* 0x000f220000300800 */
[----:B------:R-:W-:-:S02]  /*41bc0*/  IMAD.MOV.U32 R4, RZ, RZ, R28 ;  /* 0x000000ffff047224 */ /* 0x000fc400078e001c */
[----:B------:R-:W-:Y:S01]  /*41bd0*/  IMAD.MOV.U32 R5, RZ, RZ, R29 ;  /* 0x000000ffff057224 */ /* 0x000fe200078e001d */
[----:B------:R-:W2:Y:S04]  /*41be0*/  LDL.LU R28, [R1+0x2a98] ;  /* 0x002a9800011c7983 */ /* 0x000ea80000300800 */
[----:B------:R-:W-:Y:S04]  /*41bf0*/  STL.64 [R1+0x2a78], R4 ;  /* 0x002a780401007387 */ /* 0x000fe80000100a00 */
[----:B----4-:R-:W-:Y:S04]  /*41c00*/  STL.64 [R1+0x2a40], R18 ;  /* 0x002a401201007387 */ /* 0x010fe80000100a00 */
[----:B---3--:R1:W-:Y:S04]  /*41c10*/  STL.64 [R1+0x2a38], R16 ;  /* 0x002a381001007387 */ /* 0x0083e80000100a00 */
[----:B-1----:R-:W3:Y:S01]  /*41c20*/  LDL.64 R16, [R1+0x20] ;  /* 0x0000200001107983 */ /* 0x002ee20000100a00 */
[----:B------:R-:W-:-:S02]  /*41c30*/  IMAD.MOV.U32 R4, RZ, RZ, R15 ;  /* 0x000000ffff047224 */ /* 0x000fc400078e000f */
[----:B------:R-:W-:Y:S01]  /*41c40*/  IMAD.MOV.U32 R5, RZ, RZ, R14 ;  /* 0x000000ffff057224 */ /* 0x000fe200078e000e */
[----:B---3--:R1:W-:Y:S04]  /*41c50*/  STL.64 [R1+0x2a58], R16 ;  /* 0x002a581001007387 */ /* 0x0083e80000100a00 */
[----:B-1----:R-:W3:Y:S04]  /*41c60*/  LDL.LU R16, [R1+0x680] ;  /* 0x0006800001107983 */ /* 0x002ee80000300800 */
[----:B------:R-:W3:Y:S04]  /*41c70*/  LDL.LU R17, [R1+0x684] ;  /* 0x0006840001117983 */ /* 0x000ee80000300800 */
[----:B------:R-:W4:Y:S04]  /*41c80*/  LDL.LU R18, [R1+0x688] ;  /* 0x0006880001127983 */ /* 0x000f280000300800 */
[----:B------:R-:W4:Y:S04]  /*41c90*/  LDL.LU R19, [R1+0x68c] ;  /* 0x00068c0001137983 */ /* 0x000f280000300800 */
[----:B------:R1:W-:Y:S01]  /*41ca0*/  STL.64 [R1+0x2a90], R4 ;  /* 0x002a900401007387 */ /* 0x0003e20000100a00 */
[----:B--2---:R-:W-:-:S02]  /*41cb0*/  IMAD.MOV.U32 R9, RZ, RZ, R6 ;  /* 0x000000ffff097224 */ /* 0x004fc400078e0006 */
[----:B------:R-:W-:Y:S01]  /*41cc0*/  IMAD.MOV.U32 R8, RZ, RZ, R7 ;  /* 0x000000ffff087224 */ /* 0x000fe200078e0007 */
[----:B-1----:R-:W2:Y:S04]  /*41cd0*/  LDL.LU R4, [R1+0x760] ;  /* 0x0007600001047983 */ /* 0x002ea80000300800 */
[----:B------:R-:W2:Y:S04]  /*41ce0*/  LDL.LU R5, [R1+0x764] ;  /* 0x0007640001057983 */ /* 0x000ea80000300800 */
[----:B------:R-:W2:Y:S04]  /*41cf0*/  LDL.LU R6, [R1+0x768] ;  /* 0x0007680001067983 */ /* 0x000ea80000300800 */
[----:B------:R-:W2:Y:S04]  /*41d00*/  LDL.LU R7, [R1+0x76c] ;  /* 0x00076c0001077983 */ /* 0x000ea80000300800 */
[----:B----4-:R-:W-:Y:S04]  /*41d10*/  STL.64 [R1+0x2a70], R18 ;  /* 0x002a701201007387 */ /* 0x010fe80000100a00 */
[----:B---3--:R1:W-:Y:S04]  /*41d20*/  STL.64 [R1+0x2a68], R16 ;  /* 0x002a681001007387 */ /* 0x0083e80000100a00 */
[----:B-1----:R-:W3:Y:S04]  /*41d30*/  LDL.LU R16, [R1+0x690] ;  /* 0x0006900001107983 */ /* 0x002ee80000300800 */
[----:B------:R-:W3:Y:S04]  /*41d40*/  LDL.LU R17, [R1+0x694] ;  /* 0x0006940001117983 */ /* 0x000ee80000300800 */
[----:B------:R-:W4:Y:S04]  /*41d50*/  LDL.LU R18, [R1+0x698] ;  /* 0x0006980001127983 */ /* 0x000f280000300800 */
[----:B------:R-:W4:Y:S04]  /*41d60*/  LDL.LU R19, [R1+0x69c] ;  /* 0x00069c0001137983 */ /* 0x000f280000300800 */
[----:B----4-:R-:W-:Y:S04]  /*41d70*/  STL.64 [R1+0x2a88], R18 ;  /* 0x002a881201007387 */ /* 0x010fe80000100a00 */
[----:B---3--:R1:W-:Y:S04]  /*41d80*/  STL.64 [R1+0x2a80], R16 ;  /* 0x002a801001007387 */ /* 0x0083e80000100a00 */
[----:B-1----:R-:W3:Y:S04]  /*41d90*/  LDL.LU R16, [R1+0x750] ;  /* 0x0007500001107983 */ /* 0x002ee80000300800 */
[----:B------:R-:W3:Y:S04]  /*41da0*/  LDL.LU R17, [R1+0x754] ;  /* 0x0007540001117983 */ /* 0x000ee80000300800 */
[----:B------:R-:W3:Y:S04]  /*41db0*/  LDL.LU R18, [R1+0x758] ;  /* 0x0007580001127983 */ /* 0x000ee80000300800 */
[----:B------:R-:W3:Y:S04]  /*41dc0*/  LDL.LU R19, [R1+0x75c] ;  /* 0x00075c0001137983 */ /* 0x000ee80000300800 */
[----:B------:R-:W4:Y:S04]  /*41dd0*/  LDL.LU R12, [R1+0x640] ;  /* 0x00064000010c7983 */ /* 0x000f280000300800 */
[----:B------:R-:W4:Y:S04]  /*41de0*/  LDL.LU R13, [R1+0x644] ;  /* 0x00064400010d7983 */ /* 0x000f280000300800 */
[----:B------:R-:W2:Y:S04]  /*41df0*/  LDL.LU R14, [R1+0x648] ;  /* 0x00064800010e7983 */ /* 0x000ea80000300800 */
[----:B------:R-:W2:Y:S04]  /*41e00*/  LDL.LU R15, [R1+0x64c] ;  /* 0x00064c00010f7983 */ /* 0x000ea80000300800 */
[----:B--2---:R-:W-:Y:S04]  /*41e10*/  STL.64 [R1+0x2a28], R14 ;  /* 0x002a280e01007387 */ /* 0x004fe80000100a00 */
[----:B----4-:R1:W-:Y:S04]  /*41e20*/  STL.64 [R1+0x2a20], R12 ;  /* 0x002a200c01007387 */ /* 0x0103e80000100a00 */
[----:B-1----:R-:W2:Y:S04]  /*41e30*/  LDL.LU R12, [R1+0x650] ;  /* 0x00065000010c7983 */ /* 0x002ea80000300800 */
[----:B------:R-:W2:Y:S04]  /*41e40*/  LDL.LU R13, [R1+0x654] ;  /* 0x00065400010d7983 */ /* 0x000ea80000300800 */
[----:B------:R-:W4:Y:S04]  /*41e50*/  LDL.LU R14, [R1+0x658] ;  /* 0x00065800010e7983 */ /* 0x000f280000300800 */
[----:B------:R-:W4:Y:S01]  /*41e60*/  LDL.LU R15, [R1+0x65c] ;  /* 0x00065c00010f7983 */ /* 0x000f220000300800 */
[C---:B------:R-:W-:Y:S03]  /*41e70*/  HMMA.16816.F32.BF16 R8, R20.reuse, R8, R4 ;  /* 0x000000081408723c */ /* 0x040fe60000041804 */
[----:B----4-:R-:W-:Y:S04]  /*41e80*/  STL.64 [R1+0x2a50], R14 ;  /* 0x002a500e01007387 */ /* 0x010fe80000100a00 */
[----:B--2---:R1:W-:Y:S04]  /*41e90*/  STL.64 [R1+0x2a48], R12 ;  /* 0x002a480c01007387 */ /* 0x0043e80000100a00 */
[----:B-1----:R-:W2:Y:S04]  /*41ea0*/  LDL.LU R12, [R1+0x670] ;  /* 0x00067000010c7983 */ /* 0x002ea80000300800 */
[----:B------:R-:W2:Y:S04]  /*41eb0*/  LDL.LU R13, [R1+0x674] ;  /* 0x00067400010d7983 */ /* 0x000ea80000300800 */
[----:B------:R-:W2:Y:S04]  /*41ec0*/  LDL.LU R14, [R1+0x678] ;  /* 0x00067800010e7983 */ /* 0x000ea80000300800 */
[----:B------:R-:W2:Y:S04]  /*41ed0*/  LDL.LU R15, [R1+0x67c] ;  /* 0x00067c00010f7983 */ /* 0x000ea80000300800 */
[----:B0-----:R-:W-:Y:S04]  /*41ee0*/  STL.64 [R1+0x28f0], R26 ;  /* 0x0028f01a01007387 */ /* 0x001fe80000100a00 */
[----:B------:R-:W-:Y:S04]  /*41ef0*/  STL.64 [R1+0x28e8], R24 ;  /* 0x0028e81801007387 */ /* 0x000fe80000100a00 */
[----:B------:R-:W3:Y:S04]  /*41f00*/  LDL.LU.64 R4, [R1+0x2a90] ;  /* 0x002a900001047983 */ /* 0x000ee80000300a00 */
[----:B------:R0:W-:Y:S04]  /*41f10*/  STL.64 [R1+0x270], R8 ;  /* 0x0002700801007387 */ /* 0x0001e80000100a00 */
[----:B------:R1:W-:Y:S04]  /*41f20*/  STL.64 [R1+0x278], R10 ;  /* 0x0002780a01007387 */ /* 0x0003e80000100a00 */
[----:B0-----:R-:W4:Y:S04]  /*41f30*/  LDL.LU R8, [R1+0x630] ;  /* 0x0006300001087983 */ /* 0x001f280000300800 */
[----:B------:R-:W4:Y:S04]  /*41f40*/  LDL.LU R9, [R1+0x634] ;  /* 0x0006340001097983 */ /* 0x000f280000300800 */
[----:B-1----:R-:W4:Y:S04]  /*41f50*/  LDL.LU R10, [R1+0x638] ;  /* 0x00063800010a7983 */ /* 0x002f280000300800 */
[----:B------:R-:W4:Y:S01]  /*41f60*/  LDL.LU R11, [R1+0x63c] ;  /* 0x00063c00010b7983 */ /* 0x000f220000300800 */
[----:B---3--:R-:W-:Y:S03]  /*41f70*/  HMMA.16816.F32.BF16 R4, R20, R4, R16 ;  /* 0x000000041404723c */ /* 0x008fe60000041810 */
[----:B------:R-:W3:Y:S04]  /*41f80*/  LDL.LU.64 R18, [R1+0x2a88] ;  /* 0x002a880001127983 */ /* 0x000ee80000300a00 */
[----:B------:R-:W3:-:S12]  /*41f90*/  LDL.LU.64 R16, [R1+0x2a80] ;  /* 0x002a800001107983 */ /* 0x000ed80000300a00 */
        /* <DEDUP_REMOVED lines=10> */
[----:B------:R-:W2:-:S15]  /*42040*/  LDL.LU.64 R16, [R1+0x2a58] ;  /* 0x002a580001107983 */ /* 0x000e9e0000300a00 */
[----:B------:R-:W-:Y:S02]  /*42050*/  NOP ;  /* 0x0000000000007918 */ /* 0x000fe40000000000 */
[----:B------:R0:W-:Y:S04]  /*42060*/  STL.64 [R1+0x240], R4 ;  /* 0x0002400401007387 */ /* 0x0001e80000100a00 */
[----:B------:R1:W-:Y:S04]  /*42070*/  STL.64 [R1+0x248], R6 ;  /* 0x0002480601007387 */ /* 0x0003e80000100a00 */
[----:B0-----:R-:W3:Y:S04]  /*42080*/  LDL.LU R4, [R1+0x1f0] ;  /* 0x0001f00001047983 */ /* 0x001ee80000300800 */
[----:B------:R-:W3:Y:S04]  /*42090*/  LDL.LU R5, [R1+0x1f4] ;  /* 0x0001f40001057983 */ /* 0x000ee80000300800 */
[----:B-1----:R-:W3:Y:S04]  /*420a0*/  LDL.LU R6, [R1+0x1f8] ;  /* 0x0001f80001067983 */ /* 0x002ee80000300800 */
[----:B------:R-:W3:Y:S01]  /*420b0*/  LDL.LU R7, [R1+0x1fc] ;  /* 0x0001fc0001077983 */ /* 0x000ee20000300800 */
[----:B--2---:R-:W-:Y:S01]  /*420c0*/  HMMA.16816.F32.BF16 R12, R20, R16, R12 ;  /* 0x00000010140c723c */ /* 0x004fe2000004180c */
[----:B------:R-:W-:-:S15]  /*420d0*/  IMAD.MOV.U32 R29, RZ, RZ, R17 ;  /* 0x000000ffff1d7224 */ /* 0x000fde00078e0011 */
[----:B------:R-:W-:-:S03]  /*420e0*/  NOP ;  /* 0x0000000000007918 */ /* 0x000fc60000000000 */
        /* <DEDUP_REMOVED lines=8> */
[----:B--2---:R-:W-:Y:S01]  /*42170*/  HMMA.16816.F32.BF16 R24, R20, R24, R16 ;  /* 0x000000181418723c */ /* 0x004fe20000041810 */
[----:B------:R-:W2:-:S15]  /*42180*/  LDL.LU.64 R16, [R1+0x2a30] ;  /* 0x002a300001107983 */ /* 0x000e9e0000300a00 */
[----:B------:R-:W-:-:S03]  /*42190*/  NOP ;  /* 0x0000000000007918 */ /* 0x000fc60000000000 */
        /* <DEDUP_REMOVED lines=8> */
[----:B0-----:R-:W2:Y:S01]  /*42220*/  LDL.64 R24, [R1+0xa0] ;  /* 0x0000a00001187983 */ /* 0x001ea20000100a00 */
[C---:B------:R-:W-:Y:S03]  /*42230*/  HMMA.16816.F32.BF16 R16, R20.reuse, R16, R12 ;  /* 0x000000101410723c */ /* 0x040fe6000004180c */
[----:B--2---:R0:W-:Y:S04]  /*42240*/  STL.64 [R1+0x29e0], R24 ;  /* 0x0029e01801007387 */ /* 0x0041e80000100a00 */
[----:B0-----:R-:W2:Y:S04]  /*42250*/  LDL.64 R24, [R1+0xb0] ;  /* 0x0000b00001187983 */ /* 0x001ea80000100a00 */
[----:B--2---:R0:W-:Y:S04]  /*42260*/  STL.64 [R1+0x29e8], R24 ;  /* 0x0029e81801007387 */ /* 0x0041e80000100a00 */
[----:B0-----:R-:W2:Y:S04]  /*42270*/  LDL.64 R24, [R1+0xc0] ;  /* 0x0000c00001187983 */ /* 0x001ea80000100a00 */
[----:B------:R-:W2:Y:S04]  /*42280*/  LDL.LU.64 R14, [R1+0x2a28] ;  /* 0x002a2800010e7983 */ /* 0x000ea80000300a00 */
[----:B------:R-:W2:Y:S04]  /*42290*/  LDL.LU.64 R12, [R1+0x2a20] ;  /* 0x002a2000010c7983 */ /* 0x000ea80000300a00 */
[----:B------:R0:W-:Y:S04]  /*422a0*/  STL.64 [R1+0x210], R16 ;  /* 0x0002101001007387 */ /* 0x0001e80000100a00 */
[----:B------:R-:W-:Y:S04]  /*422b0*/  STL.64 [R1+0x218], R18 ;  /* 0x0002181201007387 */ /* 0x000fe80000100a00 */
[----:B0-----:R-:W2:Y:S02]  /*422c0*/  LDL.LU.64 R16, [R1+0x2a18] ;  /* 0x002a180001107983 */ /* 0x001ea40000300a00 */
[----:B--2---:R-:W-:-:S15]  /*422d0*/  HMMA.16816.F32.BF16 R12, R20, R16, R12 ;  /* 0x00000010140c723c */ /* 0x004fde000004180c */
[----:B------:R-:W-:-:S04]  /*422e0*/  NOP ;  /* 0x0000000000007918 */ /* 0x000fc80000000000 */
[----:B------:R0:W-:Y:S04]  /*422f0*/  STL.64 [R1+0x200], R12 ;  /* 0x0002000c01007387 */ /* 0x0001e80000100a00 */
[----:B------:R-:W-:Y:S04]  /*42300*/  STL.64 [R1+0x208], R14 ;  /* 0x0002080e01007387 */ /* 0x000fe80000100a00 */
[----:B0-----:R-:W4:Y:S04]  /*42310*/  LDL.LU.64 R12, [R1+0x2a10] ;  /* 0x002a1000010c7983 */ /* 0x001f280000300a00 */
[----:B------:R0:W-:Y:S04]  /*42320*/  STL.64 [R1+0x2980], R16 ;  /* 0x0029801001007387 */ /* 0x0001e80000100a00 */
[----:B0-----:R-:W2:Y:S01]  /*42330*/  LDL.64 R16, [R1+0x80] ;  /* 0x0000800001107983 */ /* 0x001ea20000100a00 */
[C---:B----4-:R-:W-:Y:S03]  /*42340*/  HMMA.16816.F32.BF16 R8, R20.reuse, R12, R8 ;  /* 0x0000000c1408723c */ /* 0x050fe60000041808 */
[----:B--2---:R0:W-:Y:S04]  /*42350*/  STL.64 [R1+0x29d8], R16 ;  /* 0x0029d81001007387 */ /* 0x0041e80000100a00 */
[----:B0-----:R-:W2:Y:S04]  /*42360*/  LDL.LU R16, [R1+0x450] ;  /* 0x0004500001107983 */ /* 0x001ea80000300800 */
[----:B------:R-:W2:Y:S04]  /*42370*/  LDL.LU R17, [R1+0x454] ;  /* 0x0004540001117983 */ /* 0x000ea80000300800 */
[----:B------:R-:W2:Y:S04]  /*42380*/  LDL.LU R18, [R1+0x458] ;  /* 0x0004580001127983 */ /* 0x000ea80000300800 */
[----:B------:R-:W2:Y:S04]  /*42390*/  LDL.LU R19, [R1+0x45c] ;  /* 0x00045c0001137983 */ /* 0x000ea80000300800 */
[----:B------:R-:W-:Y:S04]  /*423a0*/  STL.64 [R1+0x690], R8 ;  /* 0x0006900801007387 */ /* 0x000fe80000100a00 */
[----:B------:R0:W-:Y:S04]  /*423b0*/  STL.64 [R1+0x698], R10 ;  /* 0x0006980a01007387 */ /* 0x0001e80000100a00 */
[----:B0-----:R-:W4:Y:S04]  /*423c0*/  LDL.LU.64 R10, [R1+0x2a08] ;  /* 0x002a0800010a7983 */ /* 0x001f280000300a00 */
[----:B------:R-:W3:Y:S04]  /*423d0*/  LDL.LU.64 R8, [R1+0x2a00] ;  /* 0x002a000001087983 */ /* 0x000ee80000300a00 */
[----:B------:R0:W-:Y:S04]  /*423e0*/  STL [R1+0x290c], R12 ;  /* 0x00290c0c01007387 */ /* 0x0001e80000100800 */
[----:B------:R1:W-:Y:S04]  /*423f0*/  STL [R1+0x2908], R13 ;  /* 0x0029080d01007387 */ /* 0x0003e80000100800 */
[----:B0-----:R-:W2:Y:S04]  /*42400*/  LDL.LU R12, [R1+0x470] ;  /* 0x00047000010c7983 */ /* 0x001ea80000300800 */
[----:B-1----:R-:W2:Y:S04]  /*42410*/  LDL.LU R13, [R1+0x474] ;  /* 0x00047400010d7983 */ /* 0x002ea80000300800 */
[----:B------:R-:W2:Y:S04]  /*42420*/  LDL.LU R14, [R1+0x478] ;  /* 0x00047800010e7983 */ /* 0x000ea80000300800 */
[----:B------:R-:W2:Y:S01]  /*42430*/  LDL.LU R15, [R1+0x47c] ;  /* 0x00047c00010f7983 */ /* 0x000ea20000300800 */
[----:B---3--:R-:W-:Y:S03]  /*42440*/  HMMA.16816.F32.BF16 R20, R20, R8, R4 ;  /* 0x000000081414723c */ /* 0x008fe60000041804 */
[----:B------:R-:W2:Y:S04]  /*42450*/  LDL.LU.64 R6, [R1+0x29f8] ;  /* 0x0029f80001067983 */ /* 0x000ea80000300a00 */
[----:B------:R-:W2:-:S12]  /*42460*/  LDL.LU.64 R4, [R1+0x29f0] ;  /* 0x0029f00001047983 */ /* 0x000e980000300a00 */
[----:B------:R0:W-:Y:S04]  /*42470*/  STL.64 [R1+0x1f0], R20 ;  /* 0x0001f01401007387 */ /* 0x0001e80000100a00 */
[----:B------:R1:W-:Y:S04]  /*42480*/  STL.64 [R1+0x1f8], R22 ;  /* 0x0001f81601007387 */ /* 0x0003e80000100a00 */
[----:B0-----:R-:W3:Y:S04]  /*42490*/  LDL.LU R20, [R1+0x430] ;  /* 0x0004300001147983 */ /* 0x001ee80000300800 */
[----:B------:R-:W3:Y:S04]  /*424a0*/  LDL.LU R21, [R1+0x434] ;  /* 0x0004340001157983 */ /* 0x000ee80000300800 */
[----:B-1----:R-:W3:Y:S04]  /*424b0*/  LDL.LU R22, [R1+0x438] ;  /* 0x0004380001167983 */ /* 0x002ee80000300800 */
[----:B------:R-:W3:Y:S04]  /*424c0*/  LDL.LU R23, [R1+0x43c] ;  /* 0x00043c0001177983 */ /* 0x000ee80000300800 */
[----:B----4-:R-:W-:Y:S04]  /*424d0*/  STL.64 [R1+0x2900], R10 ;  /* 0x0029000a01007387 */ /* 0x010fe80000100a00 */
[----:B------:R0:W-:Y:S04]  /*424e0*/  STL.64 [R1+0x28f8], R8 ;  /* 0x0028f80801007387 */ /* 0x0001e80000100a00 */
[----:B0-----:R-:W4:Y:S04]  /*424f0*/  LDL.LU R8, [R1+0x460] ;  /* 0x0004600001087983 */ /* 0x001f280000300800 */
[----:B------:R-:W4:Y:S04]  /*42500*/  LDL.LU R9, [R1+0x464] ;  /* 0x0004640001097983 */ /* 0x000f280000300800 */
[----:B------:R-:W4:Y:S04]  /*42510*/  LDL.LU R10, [R1+0x468] ;  /* 0x00046800010a7983 */ /* 0x000f280000300800 */
[----:B------:R-:W4:Y:S01]  /*42520*/  LDL.LU R11, [R1+0x46c] ;  /* 0x00046c00010b7983 */ /* 0x000f220000300800 */
[----:B--2---:R-:W-:-:S15]  /*42530*/  HMMA.16816.F32.BF16 R12, R4, R24, R12 ;  /* 0x00000018040c723c */ /* 0x004fde000004180c */
[----:B------:R-:W-:-:S04]  /*42540*/  NOP ;  /* 0x0000000000007918 */ /* 0x000fc80000000000 */
[----:B------:R-:W-:Y:S04]  /*42550*/  STL.64 [R1+0x4b0], R12 ;  /* 0x0004b00c01007387 */ /* 0x000fe80000100a00 */
[----:B------:R0:W-:Y:S02]  /*42560*/  STL.64 [R1+0x4b8], R14 ;  /* 0x0004b80e01007387 */ /* 0x0001e40000100a00 */
[----:B0-----:R-:W-:Y:S02]  /*42570*/  IMAD.MOV.U32 R15, RZ, RZ, R24 ;  /* 0x000000ffff0f7224 */ /* 0x001fe400078e0018 */
[----:B------:R-:W-:Y:S02]  /*42580*/  IMAD.MOV.U32 R14, RZ, RZ, R25 ;  /* 0x000000ffff0e7224 */ /* 0x000fe400078e0019 */
[----:B------:R-:W4:Y:S04]  /*42590*/  LDL.LU.64 R24, [R1+0x29e8] ;  /* 0x0029e80001187983 */ /* 0x000f280000300a00 */
[----:B------:R-:W-:Y:S04]  /*425a0*/  STL [R1+0x2914], R14 ;  /* 0x0029140e01007387 */ /* 0x000fe80000100800 */
[----:B------:R-:W-:Y:S04]  /*425b0*/  STL [R1+0x2910], R15 ;  /* 0x0029100f01007387 */ /* 0x000fe80000100800 */
[----:B------:R-:W2:Y:S01]  /*425c0*/  LDL.64 R12, [R1+0x90] ;  /* 0x00009000010c7983 */ /* 0x000ea20000100a00 */
[----:B----4-:R-:W-:-:S15]  /*425d0*/  HMMA.16816.F32.BF16 R8, R4, R24, R8 ;  /* 0x000000180408723c */ /* 0x010fde0000041808 */
[----:B------:R-:W-:-:S04]  /*425e0*/  NOP ;  /* 0x0000000000007918 */ /* 0x000fc80000000000 */
[----:B------:R0:W-:Y:S04]  /*425f0*/  STL.64 [R1+0x4a0], R8 ;  /* 0x0004a00801007387 */ /* 0x0001e80000100a00 */
[----:B------:R1:W-:Y:S01]  /*42600*/  STL.64 [R1+0x4a8], R10 ;  /* 0x0004a80a01007387 */ /* 0x0003e20000100a00 */
[----:B0-----:R-:W-:Y:S02]  /*42610*/  IMAD.MOV.U32 R9, RZ, RZ, R24 ;  /* 0x000000ffff097224 */ /* 0x001fe400078e0018 */
[----:B------:R-:W-:Y:S02]  /*42620*/  IMAD.MOV.U32 R8, RZ, RZ, R25 ;  /* 0x000000ffff087224 */ /* 0x000fe400078e0019 */
[----:B------:R-:W4:Y:S04]  /*42630*/  LDL.LU.64 R24, [R1+0x29e0] ;  /* 0x0029e00001187983 */ /* 0x000f280000300a00 */
[----:B------:R-:W-:Y:S01]  /*42640*/  STL [R1+0x2918], R9 ;  /* 0x0029180901007387 */ /* 0x000fe20000100800 */
[----:B----4-:R-:W-:Y:S01]  /*42650*/  HMMA.16816.F32.BF16 R16, R4, R24, R16 ;  /* 0x000000180410723c */ /* 0x010fe20000041810 */
[----:B-1----:R-:W-:-:S02]  /*42660*/  IMAD.MOV.U32 R11, RZ, RZ, R24 ;  /* 0x000000ffff0b7224 */ /* 0x002fc400078e0018 */
[----:B------:R-:W-:-:S15]  /*42670*/  IMAD.MOV.U32 R10, RZ, RZ, R25 ;  /* 0x000000ffff0a7224 */ /* 0x000fde00078e0019 */
[----:B------:R-:W-:Y:S01]  /*42680*/  NOP ;  /* 0x0000000000007918 */ /* 0x000fe20000000000 */
[----:B------:R0:W-:Y:S04]  /*42690*/  STL.64 [R1+0x490], R16 ;  /* 0x0004901001007387 */ /* 0x0001e80000100a00 */
[----:B------:R-:W-:Y:S04]  /*426a0*/  STL.64 [R1+0x498], R18 ;  /* 0x0004981201007387 */ /* 0x000fe80000100a00 */
[----:B0-----:R-:W3:Y:S04]  /*426b0*/  LDL.LU.64 R16, [R1+0x29d8] ;  /* 0x0029d80001107983 */ /* 0x001ee80000300a00 */
[----:B------:R-:W2:Y:S04]  /*426c0*/  LDL.LU.64 R26, [R1+0x29d0] ;  /* 0x0029d000011a7983 */ /* 0x000ea80000300a00 */
[----:B------:R-:W2:Y:S04]  /*426d0*/  LDL.LU.64 R24, [R1+0x29c8] ;  /* 0x0029c80001187983 */ /* 0x000ea80000300a00 */
[----:B------:R-:W-:Y:S04]  /*426e0*/  STL.64 [R1+0x2948], R10 ;  /* 0x0029480a01007387 */ /* 0x000fe80000100a00 */
[----:B------:R2:W-:Y:S02]  /*426f0*/  STL [R1+0x2940], R8 ;  /* 0x0029400801007387 */ /* 0x0005e40000100800 */
[----:B--2---:R-:W-:-:S15]  /*42700*/  HMMA.16816.F32.BF16 R8, R4, R12, R24 ;  /* 0x0000000c0408723c */ /* 0x004fde0000041818 */
[----:B------:R-:W-:-:S04]  /*42710*/  NOP ;  /* 0x0000000000007918 */ /* 0x000fc80000000000 */
[----:B------:R-:W-:Y:S04]  /*42720*/  STL.64 [R1+0x480], R8 ;  /* 0x0004800801007387 */ /* 0x000fe80000100a00 */
[----:B------:R3:W-:Y:S02]  /*42730*/  STL.64 [R1+0x488], R10 ;  /* 0x0004880a01007387 */ /* 0x0007e40000100a00 */
[----:B---3--:R-:W-:-:S15]  /*42740*/  HMMA.16816.F32.BF16 R8, R4, R16, R20 ;  /* 0x000000100408723c */ /* 0x008fde0000041814 */
[----:B------:R-:W-:-:S04]  /*42750*/  NOP ;  /* 0x0000000000007918 */ /* 0x000fc80000000000 */
[----:B------:R0:W-:Y:S04]  /*42760*/  STL.64 [R1+0x470], R8 ;  /* 0x0004700801007387 */ /* 0x0001e80000100a00 */
[----:B------:R1:W-:Y:S04]  /*42770*/  STL.64 [R1+0x478], R10 ;  /* 0x0004780a01007387 */ /* 0x0003e80000100a00 */
[----:B0-----:R-:W2:Y:S04]  /*42780*/  LDL.LU R8, [R1+0x970] ;  /* 0x0009700001087983 */ /* 0x001ea80000300800 */
[----:B------:R-:W2:Y:S04]  /*42790*/  LDL.LU R9, [R1+0x974] ;  /* 0x0009740001097983 */ /* 0x000ea80000300800 */
[----:B-1----:R-:W3:Y:S04]  /*427a0*/  LDL.LU R10, [R1+0x978] ;  /* 0x00097800010a7983 */ /* 0x002ee80000300800 */
[----:B------:R-:W3:Y:S04]  /*427b0*/  LDL.LU R11, [R1+0x97c] ;  /* 0x00097c00010b7983 */ /* 0x000ee80000300800 */
[----:B---3--:R-:W-:Y:S04]  /*427c0*/  STL.64 [R1+0x2958], R10 ;  /* 0x0029580a01007387 */ /* 0x008fe80000100a00 */
[----:B--2---:R0:W-:Y:S04]  /*427d0*/  STL.64 [R1+0x2950], R8 ;  /* 0x0029500801007387 */ /* 0x0041e80000100a00 */
[----:B0-----:R-:W2:Y:S01]  /*427e0*/  LDL.64 R8, [R1+0x10] ;  /* 0x0000100001087983 */ /* 0x001ea20000100a00 */
[----:B------:R-:W-:-:S02]  /*427f0*/  IMAD.MOV.U32 R27, RZ, RZ, R16 ;  /* 0x000000ffff1b7224 */ /* 0x000fc400078e0010 */
[----:B------:R-:W-:Y:S02]  /*42800*/  IMAD.MOV.U32 R26, RZ, RZ, R17 ;  /* 0x000000ffff1a7224 */ /* 0x000fe400078e0011 */
[----:B------:R-:W-:Y:S02]  /*42810*/  IMAD.MOV.U32 R25, RZ, RZ, R12 ;  /* 0x000000ffff197224 */ /* 0x000fe400078e000c */
[----:B------:R-:W-:Y:S01]  /*42820*/  IMAD.MOV.U32 R24, RZ, RZ, R13 ;  /* 0x000000ffff187224 */ /* 0x000fe200078e000d */
[----:B--2---:R0:W-:Y:S04]  /*42830*/  STL.64 [R1+0x2968], R8 ;  /* 0x0029680801007387 */ /* 0x0041e80000100a00 */
        /* <DEDUP_REMOVED lines=12> */
[----:B------:R-:W3:Y:S04]  /*42900*/  LDL.64 R20, [R1+0x70] ;  /* 0x0000700001147983 */ /* 0x000ee80000100a00 */
[----:B--2---:R-:W-:Y:S04]  /*42910*/  STL.64 [R1+0x29b0], R14 ;  /* 0x0029b00e01007387 */ /* 0x004fe80000100a00 */
[----:B------:R0:W-:Y:S04]  /*42920*/  STL.64 [R1+0x29a8], R12 ;  /* 0x0029a80c01007387 */ /* 0x0001e80000100a00 */
[----:B0-----:R-:W2:Y:S04]  /*42930*/  LDL.64 R12, [R1+0x60] ;  /* 0x00006000010c7983 */ /* 0x001ea80000100a00 */
[----:B--2---:R0:W-:Y:S04]  /*42940*/  STL.64 [R1+0x29c0], R12 ;  /* 0x0029c00c01007387 */ /* 0x0041e80000100a00 */
        /* <DEDUP_REMOVED lines=9> */
[----:B----4-:R0:W-:Y:S04]  /*429e0*/  STL.64 [R1+0x29b8], R16 ;  /* 0x0029b81001007387 */ /* 0x0101e80000100a00 */
[----:B0-----:R-:W4:Y:S04]  /*429f0*/  LDL.LU R16, [R1+0x990] ;  /* 0x0009900001107983 */ /* 0x001f280000300800 */
[----:B------:R-:W4:Y:S04]  /*42a00*/  LDL.LU R17, [R1+0x994] ;  /* 0x0009940001117983 */ /* 0x000f280000300800 */
[----:B------:R-:W4:Y:S04]  /*42a10*/  LDL.LU R18, [R1+0x998] ;  /* 0x0009980001127983 */ /* 0x000f280000300800 */
[----:B------:R-:W4:Y:S04]  /*42a20*/  LDL.LU R19, [R1+0x99c] ;  /* 0x00099c0001137983 */ /* 0x000f280000300800 */
[----:B---3--:R-:W-:Y:S04]  /*42a30*/  STL.64 [R1+0x2978], R10 ;  /* 0x0029780a01007387 */ /* 0x008fe80000100a00 */
[----:B------:R0:W-:Y:S04]  /*42a40*/  STL.64 [R1+0x2970], R8 ;  /* 0x0029700801007387 */ /* 0x0001e80000100a00 */
[----:B0-----:R-:W3:Y:S04]  /*42a50*/  LDL.64 R8, [R1+0x30] ;  /* 0x0000300001087983 */ /* 0x001ee80000100a00 */
[----:B---3--:R0:W-:Y:S04]  /*42a60*/  STL.64 [R1+0x2998], R8 ;  /* 0x0029980801007387 */ /* 0x0081e80000100a00 */
[----:B0-----:R-:W3:Y:S04]  /*42a70*/  LDL.LU R8, [R1+0x790] ;  /* 0x0007900001087983 */ /* 0x001ee80000300800 */
[----:B------:R-:W3:Y:S04]  /*42a80*/  LDL.LU R9, [R1+0x794] ;  /* 0x0007940001097983 */ /* 0x000ee80000300800 */
[----:B------:R-:W3:Y:S04]  /*42a90*/  LDL.LU R10, [R1+0x798] ;  /* 0x00079800010a7983 */ /* 0x000ee80000300800 */
[----:B------:R-:W3:Y:S04]  /*42aa0*/  LDL.LU R11, [R1+0x79c] ;  /* 0x00079c00010b7983 */ /* 0x000ee80000300800 */
        /* <DEDUP_REMOVED lines=9> */
[----:B0-----:R-:W2:Y:S01]  /*42b40*/  LDL.64 R24, [R1] ;  /* 0x0000000001187983 */ /* 0x001ea20000100a00 */
[----:B------:R-:W-:Y:S01]  /*42b50*/  LOP3.LUT R0, R28, 0x60, RZ, 0x3c, !PT ;  /* 0x000000601c007812 */ /* 0x000fe200078e3cff */
[----:B------:R-:W-:-:S02]  /*42b60*/  IMAD.MOV.U32 R3, RZ, RZ, R20 ;  /* 0x000000ffff037224 */ /* 0x000fc400078e0014 */
[----:B------:R-:W-:Y:S02]  /*42b70*/  IMAD.MOV.U32 R2, RZ, RZ, R21 ;  /* 0x000000ffff027224 */ /* 0x000fe400078e0015 */
[----:B------:R-:W0:Y:S04]  /*42b80*/  LDSM.16.MT88.4 R20, [R0+UR5+0xa000] ;  /* 0x00a000050014783b */ /* 0x000e280008004200 */
[----:B--2---:R1:W-:Y:S04]  /*42b90*/  STL.64 [R1+0x2960], R24 ;  /* 0x0029601801007387 */ /* 0x0043e80000100a00 */
[----:B-1----:R-:W2:Y:S04]  /*42ba0*/  LDL.LU R24, [R1+0x980] ;  /* 0x0009800001187983 */ /* 0x002ea80000300800 */
[----:B------:R-:W2:Y:S04]  /*42bb0*/  LDL.LU R25, [R1+0x984] ;  /* 0x0009840001197983 */ /* 0x000ea80000300800 */
[----:B------:R-:W2:Y:S04]  /*42bc0*/  LDL.LU R26, [R1+0x988] ;  /* 0x00098800011a7983 */ /* 0x000ea80000300800 */
[----:B------:R-:W2:Y:S04]  /*42bd0*/  LDL.LU R27, [R1+0x98c] ;  /* 0x00098c00011b7983 */ /* 0x000ea80000300800 */
[----:B------:R1:W-:Y:S04]  /*42be0*/  STL.64 [R1+0x460], R12 ;  /* 0x0004600c01007387 */ /* 0x0003e80000100a00 */
[----:B------:R-:W-:Y:S04]  /*42bf0*/  STL.64 [R1+0x468], R14 ;  /* 0x0004680e01007387 */ /* 0x000fe80000100a00 */
[----:B-1----:R-:W4:Y:S04]  /*42c00*/  LDL.LU.64 R12, [R1+0x29c0] ;  /* 0x0029c000010c7983 */ /* 0x002f280000300a00 */
[----:B0-----:R-:W-:Y:S04]  /*42c10*/  STL.64 [R1+0x27c8], R22 ;  /* 0x0027c81601007387 */ /* 0x001fe80000100a00 */
[----:B------:R0:W-:Y:S04]  /*42c20*/  STL.64 [R1+0x27c0], R20 ;  /* 0x0027c01401007387 */ /* 0x0001e80000100a00 */
[----:B0-----:R-:W3:Y:S01]  /*42c30*/  LDL R20, [R1+0x20] ;  /* 0x0000200001147983 */ /* 0x001ee20000100800 */
[----:B----4-:R-:W-:Y:S01]  /*42c40*/  HMMA.16816.F32.BF16 R16, R4, R12, R16 ;  /* 0x0000000c0410723c */ /* 0x010fe20000041810 */
[----:B------:R-:W-:-:S02]  /*42c50*/  IMAD.MOV.U32 R23, RZ, RZ, R12 ;  /* 0x000000ffff177224 */ /* 0x000fc400078e000c */
[----:B------:R-:W-:-:S15]  /*42c60*/  IMAD.MOV.U32 R22, RZ, RZ, R13 ;  /* 0x000000ffff167224 */ /* 0x000fde00078e000d */
[----:B------:R-:W-:Y:S01]  /*42c70*/  NOP ;  /* 0x0000000000007918 */ /* 0x000fe20000000000 */
[----:B------:R0:W-:Y:S04]  /*42c80*/  STL.64 [R1+0x450], R16 ;  /* 0x0004501001007387 */ /* 0x0001e80000100a00 */
[----:B------:R-:W-:Y:S04]  /*42c90*/  STL.64 [R1+0x458], R18 ;  /* 0x0004581201007387 */ /* 0x000fe80000100a00 */
[----:B0-----:R-:W4:Y:S04]  /*42ca0*/  LDL.LU.64 R16, [R1+0x29b8] ;  /* 0x0029b80001107983 */ /* 0x001f280000300a00 */
[----:B------:R-:W4:Y:S04]  /*42cb0*/  LDL.LU.64 R14, [R1+0x29b0] ;  /* 0x0029b000010e7983 */ /* 0x000f280000300a00 */
[----:B------:R-:W4:Y:S01]  /*42cc0*/  LDL.LU.64 R12, [R1+0x29a8] ;  /* 0x0029a800010c7983 */ /* 0x000f220000300a00 */
[----:B------:R-:W-:Y:S01]  /*42cd0*/  IMAD.MOV.U32 R21, RZ, RZ, R29 ;  /* 0x000000ffff157224 */ /* 0x000fe200078e001d */
[----:B----4-:R-:W-:Y:S01]  /*42ce0*/  HMMA.16816.F32.BF16 R12, R4, R16, R12 ;  /* 0x00000010040c723c */ /* 0x010fe2000004180c */
[----:B------:R-:W-:-:S15]  /*42cf0*/  IMAD.MOV.U32 R29, RZ, RZ, R17 ;  /* 0x000000ffff1d7224 */ /* 0x000fde00078e0011 */
[----:B------:R-:W-:-:S03]  /*42d00*/  NOP ;  /* 0x0000000000007918 */ /* 0x000fc60000000000 */
[----:B------:R0:W-:Y:S04]  /*42d10*/  STL.64 [R1+0x7a0], R12 ;  /* 0x0007a00c01007387 */ /* 0x0001e80000100a00 */
[----:B------:R1:W-:Y:S01]  /*42d20*/  STL.64 [R1+0x7a8], R14 ;  /* 0x0007a80e01007387 */ /* 0x0003e20000100a00 */
[----:B0-----:R-:W-:-:S03]  /*42d30*/  IMAD.MOV.U32 R13, RZ, RZ, R16 ;  /* 0x000000ffff0d7224 */ /* 0x001fc600078e0010 */
[----:B------:R-:W4:Y:S02]  /*42d40*/  LDL.LU.64 R16, [R1+0x29a0] ;  /* 0x0029a00001107983 */ /* 0x000f240000300a00 */
[----:B----4-:R-:W-:Y:S01]  /*42d50*/  HMMA.16816.F32.BF16 R8, R4, R16, R8 ;  /* 0x000000100408723c */ /* 0x010fe20000041808 */
[----:B-1----:R-:W-:Y:S02]  /*42d60*/  IMAD.MOV.U32 R15, RZ, RZ, R16 ;  /* 0x000000ffff0f7224 */ /* 0x002fe400078e0010 */
[----:B------:R-:W-:-:S15]  /*42d70*/  IMAD.MOV.U32 R12, RZ, RZ, R17 ;  /* 0x000000ffff0c7224 */ /* 0x000fde00078e0011 */
[----:B------:R-:W-:Y:S01]  /*42d80*/  NOP ;  /* 0x0000000000007918 */ /* 0x000fe20000000000 */
[----:B------:R0:W-:Y:S04]  /*42d90*/  STL.64 [R1+0x790], R8 ;  /* 0x0007900801007387 */ /* 0x0001e80000100a00 */
[----:B------:R-:W-:Y:S04]  /*42da0*/  STL.64 [R1+0x798], R10 ;  /* 0x0007980a01007387 */ /* 0x000fe80000100a00 */
[----:B0-----:R-:W4:Y:S04]  /*42db0*/  LDL.LU.64 R8, [R1+0x2998] ;  /* 0x0029980001087983 */ /* 0x001f280000300a00 */
[----:B------:R-:W4:Y:S04]  /*42dc0*/  LDL.LU.64 R18, [R1+0x2990] ;  /* 0x0029900001127983 */ /* 0x000f280000300a00 */
[----:B------:R-:W4:Y:S02]  /*42dd0*/  LDL.LU.64 R16, [R1+0x2988] ;  /* 0x0029880001107983 */ /* 0x000f240000300a00 */
[----:B----4-:R-:W-:-:S15]  /*42de0*/  HMMA.16816.F32.BF16 R16, R4, R8, R16 ;  /* 0x000000080410723c */ /* 0x010fde0000041810 */
[----:B------:R-:W-:-:S04]  /*42df0*/  NOP ;  /* 0x0000000000007918 */ /* 0x000fc80000000000 */
[----:B------:R0:W-:Y:S04]  /*42e00*/  STL.64 [R1+0x780], R16 ;  /* 0x0007801001007387 */ /* 0x0001e80000100a00 */
[----:B------:R1:W-:Y:S04]  /*42e10*/  STL.64 [R1+0x788], R18 ;  /* 0x0007881201007387 */ /* 0x0003e80000100a00 */
[----:B0-----:R-:W4:Y:S01]  /*42e20*/  LDL.LU.64 R16, [R1+0x2980] ;  /* 0x0029800001107983 */ /* 0x001f220000300a00 */
[----:B-1----:R-:W-:Y:S02]  /*42e30*/  IMAD.MOV.U32 R19, RZ, RZ, R8 ;  /* 0x000000ffff137224 */ /* 0x002fe400078e0008 */
[----:B------:R-:W-:Y:S01]  /*42e40*/  IMAD.MOV.U32 R18, RZ, RZ, R9 ;  /* 0x000000ffff127224 */ /* 0x000fe200078e0009 */
[----:B------:R-:W3:Y:S04]  /*42e50*/  LDL.LU.64 R10, [R1+0x2978] ;  /* 0x00297800010a7983 */ /* 0x000ee80000300a00 */
[----:B------:R-:W3:Y:S02]  /*42e60*/  LDL.LU.64 R8, [R1+0x2970] ;  /* 0x0029700001087983 */ /* 0x000ee40000300a00 */
[----:B---3--:R-:W-:-:S15]  /*42e70*/  HMMA.16816.F32.BF16 R8, R4, R20, R8 ;  /* 0x000000140408723c */ /* 0x008fde0000041808 */
[----:B------:R-:W-:-:S04]  /*42e80*/  NOP ;  /* 0x0000000000007918 */ /* 0x000fc80000000000 */
[----:B------:R0:W-:Y:S04]  /*42e90*/  STL.64 [R1+0x770], R8 ;  /* 0x0007700801007387 */ /* 0x0001e80000100a00 */
[----:B------:R-:W-:Y:S04]  /*42ea0*/  STL.64 [R1+0x778], R10 ;  /* 0x0007780a01007387 */ /* 0x000fe80000100a00 */
[----:B0-----:R-:W2:Y:S04]  /*42eb0*/  LDL.LU.64 R8, [R1+0x2968] ;  /* 0x0029680001087983 */ /* 0x001ea80000300a00 */
[----:B------:R0:W-:Y:S01]  /*42ec0*/  STL.64 [R1+0x2800], R20 ;  /* 0x0028001401007387 */ /* 0x0001e20000100a00 */
[----:B--2---:R-:W-:Y:S01]  /*42ed0*/  HMMA.16816.F32.BF16 R24, R4, R8, R24 ;  /* 0x000000080418723c */ /* 0x004fe20000041818 */
[----:B0-----:R-:W-:-:S02]  /*42ee0*/  IMAD.MOV.U32 R21, RZ, RZ, R8 ;  /* 0x000000ffff157224 */ /* 0x001fc400078e0008 */
[----:B------:R-:W-:-:S15]  /*42ef0*/  IMAD.MOV.U32 R20, RZ, RZ, R9 ;  /* 0x000000ffff147224 */ /* 0x000fde00078e0009 */
[----:B------:R-:W-:Y:S01]  /*42f00*/  NOP ;  /* 0x0000000000007918 */ /* 0x000fe20000000000 */
[----:B------:R0:W-:Y:S04]  /*42f10*/  STL.64 [R1+0x760], R24 ;  /* 0x0007601801007387 */ /* 0x0001e80000100a00 */
[----:B------:R-:W-:Y:S04]  /*42f20*/  STL.64 [R1+0x768], R26 ;  /* 0x0007681a01007387 */ /* 0x000fe80000100a00 */
[----:B0-----:R-:W2:Y:S04]  /*42f30*/  LDL.LU.64 R24, [R1+0x2960] ;  /* 0x0029600001187983 */ /* 0x001ea80000300a00 */
[----:B------:R-:W2:Y:S04]  /*42f40*/  LDL.LU.64 R10, [R1+0x2958] ;  /* 0x00295800010a7983 */ /* 0x000ea80000300a00 */
[----:B------:R-:W2:Y:S02]  /*42f50*/  LDL.LU.64 R8, [R1+0x2950] ;  /* 0x0029500001087983 */ /* 0x000ea40000300a00 */
[----:B--2---:R-:W-:Y:S01]  /*42f60*/  HMMA.16816.F32.BF16 R8, R4, R24, R8 ;  /* 0x000000180408723c */ /* 0x004fe20000041808 */
[----:B------:R-:W-:-:S15]  /*42f70*/  IMAD.MOV.U32 R14, RZ, RZ, R25 ;  /* 0x000000ffff0e7224 */ /* 0x000fde00078e0019 */
[----:B------:R-:W-:-:S03]  /*42f80*/  NOP ;  /* 0x0000000000007918 */ /* 0x000fc60000000000 */
[----:B------:R-:W-:Y:S04]  /*42f90*/  STL.64 [R1+0x750], R8 ;  /* 0x0007500801007387 */ /* 0x000fe80000100a00 */
[----:B------:R0:W-:Y:S04]  /*42fa0*/  STL.64 [R1+0x758], R10 ;  /* 0x0007580a01007387 */ /* 0x0001e80000100a00 */
[----:B0-----:R-:W2:Y:S04]  /*42fb0*/  LDL.LU.64 R10, [R1+0x2948] ;  /* 0x00294800010a7983 */ /* 0x001ea80000300a00 */
[----:B------:R-:W3:Y:S01]  /*42fc0*/  LDL.LU R8, [R1+0x2940] ;  /* 0x0029400001087983 */ /* 0x000ee20000300800 */
[----:B------:R-:W-:-:S03]  /*42fd0*/  IMAD.MOV.U32 R9, RZ, RZ, R24 ;  /* 0x000000ffff097224 */ /* 0x000fc600078e0018 */
[----:B------:R-:W4:Y:S04]  /*42fe0*/  LDL.LU.64 R26, [R1+0x2938] ;  /* 0x00293800011a7983 */ /* 0x000f280000300a00 */
[----:B------:R-:W4:Y:S02]  /*42ff0*/  LDL.LU.64 R24, [R1+0x2930] ;  /* 0x0029300001187983 */ /* 0x000f240000300a00 */
[----:B----4-:R-:W-:-:S15]  /*43000*/  HMMA.16816.F32.BF16 R24, R4, R16, R24 ;  /* 0x000000100418723c */ /* 0x010fde0000041818 */
[----:B------:R-:W-:-:S04]  /*43010*/  NOP ;  /* 0x0000000000007918 */ /* 0x000fc80000000000 */
[----:B------:R-:W-:Y:S04]  /*43020*/  STL.64 [R1+0x740], R24 ;  /* 0x0007401801007387 */ /* 0x000fe80000100a00 */
[----:B------:R0:W-:Y:S04]  /*43030*/  STL.64 [R1+0x748], R26 ;  /* 0x0007481a01007387 */ /* 0x0001e80000100a00 */
[----:B0-----:R-:W4:Y:S04]  /*43040*/  LDL.LU.64 R26, [R1+0x2928] ;  /* 0x00292800011a7983 */ /* 0x001f280000300a00 */
[----:B------:R-:W2:Y:S04]  /*43050*/  LDL.LU.64 R24, [R1+0x2920] ;  /* 0x0029200001187983 */ /* 0x000ea80000300a00 */
[----:B------:R0:W-:Y:S02]  /*43060*/  STL.64 [R1+0x27d0], R16 ;  /* 0x0027d01001007387 */ /* 0x0001e40000100a00 */
[----:B0-----:R-:W-:-:S02]  /*43070*/  IMAD.MOV.U32 R16, RZ, RZ, R9 ;  /* 0x000000ffff107224 */ /* 0x001fc400078e0009 */
[----:B------:R-:W-:Y:S01]  /*43080*/  IMAD.MOV.U32 R17, RZ, RZ, R14 ;  /* 0x000000ffff117224 */ /* 0x000fe200078e000e */
[----:B------:R-:W2:Y:S04]  /*43090*/  LDL.LU R9, [R1+0x2918] ;  /* 0x0029180001097983 */ /* 0x000ea80000300800 */
[----:B------:R-:W2:Y:S04]  /*430a0*/  LDL.LU R14, [R1+0x2914] ;  /* 0x00291400010e7983 */ /* 0x000ea80000300800 */
[----:B------:R0:W-:Y:S02]  /*430b0*/  STL.64 [R1+0x27e0], R16 ;  /* 0x0027e01001007387 */ /* 0x0001e40000100a00 */
[----:B0-----:R-:W-:-:S02]  /*430c0*/  IMAD.MOV.U32 R16, RZ, RZ, R21 ;  /* 0x000000ffff107224 */ /* 0x001fc400078e0015 */
[----:B------:R-:W-:Y:S02]  /*430d0*/  IMAD.MOV.U32 R17, RZ, RZ, R20 ;  /* 0x000000ffff117224 */ /* 0x000fe400078e0014 */
[----:B------:R-:W-:Y:S02]  /*430e0*/  IMAD.MOV.U32 R20, RZ, RZ, R19 ;  /* 0x000000ffff147224 */ /* 0x000fe400078e0013 */
[----:B------:R-:W-:-:S05]  /*430f0*/  IMAD.MOV.U32 R21, RZ, RZ, R18 ;  /* 0x000000ffff157224 */ /* 0x000fca00078e0012 */
[----:B------:R-:W-:Y:S04]  /*43100*/  STL.64 [R1+0x2818], R20 ;  /* 0x0028181401007387 */ /* 0x000fe80000100a00 */
[----:B------:R0:W-:Y:S04]  /*43110*/  STL.64 [R1+0x27f8], R16 ;  /* 0x0027f81001007387 */ /* 0x0001e80000100a00 */
[----:B0-----:R-:W2:Y:S04]  /*43120*/  LDL.LU R16, [R1+0x5e0] ;  /* 0x0005e00001107983 */ /* 0x001ea80000300800 */
[----:B------:R-:W2:Y:S04]  /*43130*/  LDL.LU R17, [R1+0x5e4] ;  /* 0x0005e40001117983 */ /* 0x000ea80000300800 */
[----:B------:R-:W2:Y:S04]  /*43140*/  LDL.LU R18, [R1+0x5e8] ;  /* 0x0005e80001127983 */ /* 0x000ea80000300800 */
[----:B------:R-:W2:Y:S01]  /*43150*/  LDL.LU R19, [R1+0x5ec] ;  /* 0x0005ec0001137983 */ /* 0x000ea20000300800 */
[----:B------:R-:W-:-:S02]  /*43160*/  IMAD.MOV.U32 R20, RZ, RZ, R15 ;  /* 0x000000ffff147224 */ /* 0x000fc400078e000f */
[----:B------:R-:W-:Y:S01]  /*43170*/  IMAD.MOV.U32 R21, RZ, RZ, R12 ;  /* 0x000000ffff157224 */ /* 0x000fe200078e000c */
[----:B------:R-:W3:Y:S04]  /*43180*/  LDL.LU R15, [R1+0x2910] ;  /* 0x00291000010f7983 */ /* 0x000ee80000300800 */
[----:B------:R-:W3:Y:S04]  /*43190*/  LDL.LU R12, [R1+0x290c] ;  /* 0x00290c00010c7983 */ /* 0x000ee80000300800 */
[----:B------:R-:W-:Y:S04]  /*431a0*/  STL.64 [R1+0x2830], R20 ;  /* 0x0028301401007387 */ /* 0x000fe80000100a00 */
[----:B--2---:R-:W-:Y:S04]  /*431b0*/  STL.64 [R1+0x2810], R18 ;  /* 0x0028101201007387 */ /* 0x004fe80000100a00 */
        /* <DEDUP_REMOVED lines=8> */
[----:B------:R0:W-:Y:S02]  /*43240*/  STL.64 [R1+0x2848], R20 ;  /* 0x0028481401007387 */ /* 0x0001e40000100a00 */
[----:B0-----:R-:W-:Y:S02]  /*43250*/  IMAD.MOV.U32 R20, RZ, RZ, R23 ;  /* 0x000000ffff147224 */ /* 0x001fe400078e0017 */
        /* <DEDUP_REMOVED lines=15> */
[----:B------:R-:W-:-:S05]  /*43350*/  IMAD.MOV.U32 R21, RZ, RZ, R26 ;  /* 0x000000ffff157224 */ /* 0x000fca00078e001a */
[----:B------:R-:W-:Y:S04]  /*43360*/  STL.64 [R1+0x2888], R20 ;  /* 0x0028881401007387 */ /* 0x000fe80000100a00 */
[----:B------:R-:W-:Y:S04]  /*43370*/  STL.64 [R1+0x2840], R18 ;  /* 0x0028401201007387 */ /* 0x000fe80000100a00 */
[----:B------:R0:W-:Y:S04]  /*43380*/  STL.64 [R1+0x2838], R16 ;  /* 0x0028381001007387 */ /* 0x0001e80000100a00 */
[----:B0-----:R-:W2:Y:S04]  /*43390*/  LDL.LU R16, [R1+0x610] ;  /* 0x0006100001107983 */ /* 0x001ea80000300800 */
[----:B------:R-:W2:Y:S04]  /*433a0*/  LDL.LU R17, [R1+0x614] ;  /* 0x0006140001117983 */ /* 0x000ea80000300800 */
[----:B------:R-:W4:Y:S04]  /*433b0*/  LDL.LU R18, [R1+0x618] ;  /* 0x0006180001127983 */ /* 0x000f280000300800 */
[----:B------:R-:W4:Y:S01]  /*433c0*/  LDL.LU R19, [R1+0x61c] ;  /* 0x00061c0001137983 */ /* 0x000f220000300800 */
[----:B------:R-:W-:-:S02]  /*433d0*/  IMAD.MOV.U32 R20, RZ, RZ, R25 ;  /* 0x000000ffff147224 */ /* 0x000fc400078e0019 */
[----:B------:R-:W-:-:S05]  /*433e0*/  IMAD.MOV.U32 R21, RZ, RZ, R24 ;  /* 0x000000ffff157224 */ /* 0x000fca00078e0018 */
[----:B------:R0:W-:Y:S02]  /*433f0*/  STL.64 [R1+0x28a0], R20 ;  /* 0x0028a01401007387 */ /* 0x0001e40000100a00 */
[----:B0-----:R-:W-:Y:S02]  /*43400*/  IMAD.MOV.U32 R20, RZ, RZ, R11 ;  /* 0x000000ffff147224 */ /* 0x001fe400078e000b */
[----:B------:R-:W-:-:S05]  /*43410*/  IMAD.MOV.U32 R21, RZ, RZ, R10 ;  /* 0x000000ffff157224 */ /* 0x000fca00078e000a */
[----:B------:R-:W-:Y:S04]  /*43420*/  STL.64 [R1+0x28b8], R20 ;  /* 0x0028b81401007387 */ /* 0x000fe80000100a00 */
[----:B----4-:R-:W-:Y:S04]  /*43430*/  STL.64 [R1+0x2858], R18 ;  /* 0x0028581201007387 */ /* 0x010fe80000100a00 */
[----:B--2---:R0:W-:Y:S04]  /*43440*/  STL.64 [R1+0x2850], R16 ;  /* 0x0028501001007387 */ /* 0x0041e80000100a00 */
[----:B0-----:R-:W2:Y:S04]  /*43450*/  LDL.LU R16, [R1+0x620] ;  /* 0x0006200001107983 */ /* 0x001ea80000300800 */
[----:B------:R-:W2:Y:S04]  /*43460*/  LDL.LU R17, [R1+0x624] ;  /* 0x0006240001117983 */ /* 0x000ea80000300800 */
[----:B------:R-:W4:Y:S04]  /*43470*/  LDL.LU R18, [R1+0x628] ;  /* 0x0006280001127983 */ /* 0x000f280000300800 */
[----:B------:R-:W4:Y:S01]  /*43480*/  LDL.LU R19, [R1+0x62c] ;  /* 0x00062c0001137983 */ /* 0x000f220000300800 */
[----:B------:R-:W-:-:S02]  /*43490*/  IMAD.MOV.U32 R20, RZ, RZ, R9 ;  /* 0x000000ffff147224 */ /* 0x000fc400078e0009 */
[----:B---3--:R-:W-:-:S05]  /*434a0*/  IMAD.MOV.U32 R21, RZ, RZ, R8 ;  /* 0x000000ffff157224 */ /* 0x008fca00078e0008 */
[----:B------:R-:W-:Y:S04]  /*434b0*/  STL.64 [R1+0x28d0], R20 ;  /* 0x0028d01401007387 */ /* 0x000fe80000100a00 */
[----:B----4-:R-:W-:Y:S04]  /*434c0*/  STL.64 [R1+0x2880], R18 ;  /* 0x0028801201007387 */ /* 0x010fe80000100a00 */
        /* <DEDUP_REMOVED lines=9> */
[----:B---3--:R-:W-:Y:S04]  /*43560*/  STL.64 [R1+0x2898], R18 ;  /* 0x0028981201007387 */ /* 0x008fe80000100a00 */
[----:B--2---:R0:W-:Y:S04]  /*43570*/  STL.64 [R1+0x2890], R16 ;  /* 0x0028901001007387 */ /* 0x0041e80000100a00 */
[----:B0-----:R-:W2:Y:S04]  /*43580*/  LDL.LU R16, [R1+0x3d0] ;  /* 0x0003d00001107983 */ /* 0x001ea80000300800 */
[----:B------:R-:W2:Y:S04]  /*43590*/  LDL.LU R17, [R1+0x3d4] ;  /* 0x0003d40001117983 */ /* 0x000ea80000300800 */
[----:B------:R-:W3:Y:S04]  /*435a0*/  LDL.LU R18, [R1+0x3d8] ;  /* 0x0003d80001127983 */ /* 0x000ee80000300800 */
[----:B------:R-:W3:Y:S04]  /*435b0*/  LDL.LU R19, [R1+0x3dc] ;  /* 0x0003dc0001137983 */ /* 0x000ee80000300800 */
[----:B------:R-:W2:Y:S04]  /*435c0*/  LDL.LU R24, [R1+0x410] ;  /* 0x0004100001187983 */ /* 0x000ea80000300800 */
        /* <DEDUP_REMOVED lines=8> */
[----:B------:R-:W3:Y:S01]  /*43650*/  LDL.LU R19, [R1+0x3ec] ;  /* 0x0003ec0001137983 */ /* 0x000ee20000300800 */
[----:B----4-:R-:W-:Y:S03]  /*43660*/  HMMA.16816.F32.BF16 R8, R4, R12, R8 ;  /* 0x0000000c0408723c */ /* 0x010fe60000041808 */
        /* <DEDUP_REMOVED lines=18> */
[----:B------:R0:W-:Y:S04]  /*43790*/  STL.64 [R1+0x27d8], R12 ;  /* 0x0027d80c01007387 */ /* 0x0001e80000100a00 */
[----:B0-----:R-:W2:Y:S04]  /*437a0*/  LDL.LU R12, [R1+0x5c0] ;  /* 0x0005c000010c7983 */ /* 0x001ea80000300800 */
        /* <DEDUP_REMOVED lines=8> */
[----:B------:R-:W2:Y:S04]  /*43830*/  LDL.LU R14, [R1+0x5d8] ;  /* 0x0005d800010e7983 */ /* 0x000ea80000300800 */
[----:B------:R-:W2:Y:S04]  /*43840*/  LDL.LU R15, [R1+0x5dc] ;  /* 0x0005dc00010f7983 */ /* 0x000ea80000300800 */
[----:B------:R-:W4:Y:S04]  /*43850*/  LDL.LU.64 R26, [R1+0x28f0] ;  /* 0x0028f000011a7983 */ /* 0x000f280000300a00 */
[----:B------:R-:W4:Y:S04]  /*43860*/  LDL.LU.64 R24, [R1+0x28e8] ;  /* 0x0028e80001187983 */ /* 0x000f280000300a00 */
[----:B------:R-:W-:Y:S04]  /*43870*/  STL.64 [R1+0x440], R4 ;  /* 0x0004400401007387 */ /* 0x000fe80000100a00 */
[----:B------:R-:W-:Y:S01]  /*43880*/  STL.64 [R1+0x448], R6 ;  /* 0x0004480601007387 */ /* 0x000fe20000100a00 */
        /* <DEDUP_REMOVED lines=30> */
[----:B------:R-:W2:Y:S01]  /*43a70*/  LDL.LU.64 R20, [R1+0x2868] ;  /* 0x0028680001147983 */ /* 0x000ea20000300a00 */
[----:B------:R-:W-:-:S02]  /*43a80*/  IMAD.MOV.U32 R4, RZ, RZ, R3 ;  /* 0x000000ffff047224 */ /* 0x000fc400078e0003 */
[----:B------:R-:W-:-:S07]  /*43a90*/  IMAD.MOV.U32 R5, RZ, RZ, R2 ;  /* 0x000000ffff057224 */ /* 0x000fce00078e0002 */
[----:B--2---:R-:W-:Y:S01]  /*43aa0*/  HMMA.16816.F32.BF16 R4, R24, R4, R20 ;  /* 0x000000041804723c */ /* 0x004fe20000041814 */
[----:B------:R-:W4:-:S15]  /*43ab0*/  LDL.LU.64 R20, [R1+0x2860] ;  /* 0x0028600001147983 */ /* 0x000f1e0000300a00 */
[----:B------:R-:W-:-:S03]  /*43ac0*/  NOP ;  /* 0x0000000000007918 */ /* 0x000fc60000000000 */
[----:B------:R-:W-:Y:S04]  /*43ad0*/  STL.64 [R1+0x630], R4 ;  /* 0x0006300401007387 */ /* 0x000fe80000100a00 */
[----:B------:R-:W-:Y:S04]  /*43ae0*/  STL.64 [R1+0x638], R6 ;  /* 0x0006380601007387 */ /* 0x000fe80000100a00 */
[----:B------:R-:W0:Y:S04]  /*43af0*/  LDSM.16.MT88.4 R4, [R0+UR5+0xa080] ;  /* 0x00a080050004783b */ /* 0x000e280008004200 */
[----:B0-----:R-:W-:Y:S04]  /*43b00*/  STL.64 [R1+0x26b8], R6 ;  /* 0x0026b80601007387 */ /* 0x001fe80000100a00 */
[----:B------:R0:W-:Y:S04]  /*43b10*/  STL.64 [R1+0x26b0], R4 ;  /* 0x0026b00401007387 */ /* 0x0001e80000100a00 */
[----:B0-----:R-:W2:Y:S04]  /*43b20*/  LDL.LU R4, [R1+0x5b0] ;  /* 0x0005b00001047983 */ /* 0x001ea80000300800 */
[----:B------:R-:W2:Y:S04]  /*43b30*/  LDL.LU R5, [R1+0x5b4] ;  /* 0x0005b40001057983 */ /* 0x000ea80000300800 */
[----:B------:R-:W2:Y:S04]  /*43b40*/  LDL.LU R6, [R1+0x5b8] ;  /* 0x0005b80001067983 */ /* 0x000ea80000300800 */
[----:B------:R-:W2:Y:S01]  /*43b50*/  LDL.LU R7, [R1+0x5bc] ;  /* 0x0005bc0001077983 */ /* 0x000ea20000300800 */
        /* <DEDUP_REMOVED lines=27> */
[----:B------:R0:W-:Y:S04]  /*43d10*/  STL.64 [R1+0x5e0], R20 ;  /* 0x0005e01401007387 */ /* 0x0001e80000100a00 */
[----:B------:R1:W-:Y:S04]  /*43d20*/  STL.64 [R1+0x5e8], R22 ;  /* 0x0005e81601007387 */ /* 0x0003e80000100a00 */
[----:B0-----:R-:W2:Y:S04]  /*43d30*/  LDL.LU R20, [R1+0x1d0] ;  /* 0x0001d00001147983 */ /* 0x001ea80000300800 */
[----:B------:R-:W2:Y:S04]  /*43d40*/  LDL.LU R21, [R1+0x1d4] ;  /* 0x0001d40001157983 */ /* 0x000ea80000300800 */
[----:B-1----:R-:W2:Y:S04]  /*43d50*/  LDL.LU R22, [R1+0x1d8] ;  /* 0x0001d80001167983 */ /* 0x002ea80000300800 */
        /* <DEDUP_REMOVED lines=8> */
[----:B------:R-:W4:-:S15]  /*43de0*/  LDL.LU.64 R12, [R1+0x27d8] ;  /* 0x0027d800010c7983 */ /* 0x000f1e0000300a00 */
[----:B------:R-:W-:Y:S02]  /*43df0*/  NOP ;  /* 0x0000000000007918 */ /* 0x000fe40000000000 */
[----:B------:R0:W-:Y:S04]  /*43e00*/  STL.64 [R1+0x5c0], R16 ;  /* 0x0005c01001007387 */ /* 0x0001e80000100a00 */
[----:B------:R-:W-:Y:S04]  /*43e10*/  STL.64 [R1+0x5c8], R18 ;  /* 0x0005c81201007387 */ /* 0x000fe80000100a00 */
[----:B0-----:R-:W2:Y:S02]  /*43e20*/  LDL.LU.64 R16, [R1+0x27d0] ;  /* 0x0027d00001107983 */ /* 0x001ea40000300a00 */
[----:B--2---:R-:W-:-:S15]  /*43e30*/  HMMA.16816.F32.BF16 R4, R24, R16, R4 ;  /* 0x000000101804723c */ /* 0x004fde0000041804 */
[----:B------:R-:W-:-:S04]  /*43e40*/  NOP ;  /* 0x0000000000007918 */ /* 0x000fc80000000000 */
[----:B------:R0:W-:Y:S04]  /*43e50*/  STL.64 [R1+0x5b0], R4 ;  /* 0x0005b00401007387 */ /* 0x0001e80000100a00 */
[----:B------:R1:W-:Y:S04]  /*43e60*/  STL.64 [R1+0x5b8], R6 ;  /* 0x0005b80601007387 */ /* 0x0003e80000100a00 */
[----:B0-----:R-:W2:Y:S04]  /*43e70*/  LDL.LU R4, [R1+0x3b0] ;  /* 0x0003b00001047983 */ /* 0x001ea80000300800 */
[----:B------:R-:W2:Y:S04]  /*43e80*/  LDL.LU R5, [R1+0x3b4] ;  /* 0x0003b40001057983 */ /* 0x000ea80000300800 */
[----:B-1----:R-:W2:Y:S04]  /*43e90*/  LDL.LU R6, [R1+0x3b8] ;  /* 0x0003b80001067983 */ /* 0x002ea80000300800 */
[----:B------:R-:W2:Y:S04]  /*43ea0*/  LDL.LU R7, [R1+0x3bc] ;  /* 0x0003bc0001077983 */ /* 0x000ea80000300800 */
[----:B------:R0:W-:Y:S04]  /*43eb0*/  STL.64 [R1+0x2730], R16 ;  /* 0x0027301001007387 */ /* 0x0001e80000100a00 */
[----:B0-----:R-:W2:Y:S04]  /*43ec0*/  LDL.LU.64 R16, [R1+0x70] ;  /* 0x0000700001107983 */ /* 0x001ea80000300a00 */
[----:B--2---:R0:W-:Y:S04]  /*43ed0*/  STL.64 [R1+0x2790], R16 ;  /* 0x0027901001007387 */ /* 0x0041e80000100a00 */
[----:B0-----:R-:W2:Y:S04]  /*43ee0*/  LDL.LU.64 R16, [R1+0x90] ;  /* 0x0000900001107983 */ /* 0x001ea80000300a00 */
[----:B--2---:R0:W-:Y:S04]  /*43ef0*/  STL.64 [R1+0x27a8], R16 ;  /* 0x0027a81001007387 */ /* 0x0041e80000100a00 */
[----:B0-----:R-:W4:Y:S04]  /*43f00*/  LDL.LU R16, [R1+0x5a0] ;  /* 0x0005a00001107983 */ /* 0x001f280000300800 */
[----:B------:R-:W4:Y:S04]  /*43f10*/  LDL.LU R17, [R1+0x5a4] ;  /* 0x0005a40001117983 */ /* 0x000f280000300800 */
[----:B------:R-:W4:Y:S04]  /*43f20*/  LDL.LU R18, [R1+0x5a8] ;  /* 0x0005a80001127983 */ /* 0x000f280000300800 */
[----:B------:R-:W4:Y:S02]  /*43f30*/  LDL.LU R19, [R1+0x5ac] ;  /* 0x0005ac0001137983 */ /* 0x000f240000300800 */
[----:B----4-:R-:W-:-:S15]  /*43f40*/  HMMA.16816.F32.BF16 R16, R24, R12, R16 ;  /* 0x0000000c1810723c */ /* 0x010fde0000041810 */
[----:B------:R-:W-:-:S04]  /*43f50*/  NOP ;  /* 0x0000000000007918 */ /* 0x000fc80000000000 */
[----:B------:R0:W-:Y:S04]  /*43f60*/  STL.64 [R1+0x5a0], R16 ;  /* 0x0005a01001007387 */ /* 0x0001e80000100a00 */
[----:B------:R-:W-:Y:S04]  /*43f70*/  STL.64 [R1+0x5a8], R18 ;  /* 0x0005a81201007387 */ /* 0x000fe80000100a00 */
[----:B0-----:R-:W2:Y:S04]  /*43f80*/  LDL.LU.64 R16, [R1+0xa0] ;  /* 0x0000a00001107983 */ /* 0x001ea80000300a00 */
[----:B--2---:R0:W-:Y:S04]  /*43f90*/  STL.64 [R1+0x27b0], R16 ;  /* 0x0027b01001007387 */ /* 0x0041e80000100a00 */
[----:B0-----:R-:W2:Y:S04]  /*43fa0*/  LDL.LU.64 R16, [R1+0xb0] ;  /* 0x0000b00001107983 */ /* 0x001ea80000300a00 */
[----:B--2---:R0:W-:Y:S04]  /*43fb0*/  STL.64 [R1+0x27b8], R16 ;  /* 0x0027b81001007387 */ /* 0x0041e80000100a00 */
[----:B0-----:R-:W2:Y:S04]  /*43fc0*/  LDL.LU.64 R16, [R1+0xc0] ;  /* 0x0000c00001107983 */ /* 0x001ea80000300a00 */
[----:B------:R0:W-:Y:S04]  /*43fd0*/  STL [R1+0x26e4], R12 ;  /* 0x0026e40c01007387 */ /* 0x0001e80000100800 */
[----:B------:R1:W-:Y:S04]  /*43fe0*/  STL [R1+0x26e0], R13 ;  /* 0x0026e00d01007387 */ /* 0x0003e80000100800 */
[----:B0-----:R-:W4:Y:S04]  /*43ff0*/  LDL.LU R12, [R1+0x360] ;  /* 0x00036000010c7983 */ /* 0x001f280000300800 */
[----:B-1----:R-:W4:Y:S04]  /*44000*/  LDL.LU R13, [R1+0x364] ;  /* 0x00036400010d7983 */ /* 0x002f280000300800 */
[----:B------:R-:W2:Y:S04]  /*44010*/  LDL.LU R14, [R1+0x368] ;  /* 0x00036800010e7983 */ /* 0x000ea80000300800 */
[----:B------:R-:W2:Y:S01]  /*44020*/  LDL.LU R15, [R1+0x36c] ;  /* 0x00036c00010f7983 */ /* 0x000ea20000300800 */
[----:B------:R-:W-:Y:S03]  /*44030*/  HMMA.16816.F32.BF16 R24, R24, R8, R20 ;  /* 0x000000081818723c */ /* 0x000fe60000041814 */
[----:B--2---:R-:W-:Y:S04]  /*44040*/  STL.64 [R1+0x27a0], R14 ;  /* 0x0027a00e01007387 */ /* 0x004fe80000100a00 */
[----:B----4-:R0:W-:Y:S04]  /*44050*/  STL.64 [R1+0x2798], R12 ;  /* 0x0027980c01007387 */ /* 0x0101e80000100a00 */
[----:B0-----:R-:W2:Y:S04]  /*44060*/  LDL.LU R12, [R1+0x380] ;  /* 0x00038000010c7983 */ /* 0x001ea80000300800 */
[----:B------:R-:W2:Y:S04]  /*44070*/  LDL.LU R13, [R1+0x384] ;  /* 0x00038400010d7983 */ /* 0x000ea80000300800 */
[----:B------:R-:W2:Y:S04]  /*44080*/  LDL.LU R14, [R1+0x388] ;  /* 0x00038800010e7983 */ /* 0x000ea80000300800 */
[----:B------:R-:W2:Y:S04]  /*44090*/  LDL.LU R15, [R1+0x38c] ;  /* 0x00038c00010f7983 */ /* 0x000ea80000300800 */
[----:B------:R-:W4:Y:S04]  /*440a0*/  LDL.LU.64 R22, [R1+0x27c8] ;  /* 0x0027c80001167983 */ /* 0x000f280000300a00 */
[----:B------:R-:W4:Y:S04]  /*440b0*/  LDL.LU.64 R20, [R1+0x27c0] ;  /* 0x0027c00001147983 */ /* 0x000f280000300a00 */
[----:B------:R0:W-:Y:S04]  /*440c0*/  STL.64 [R1+0x1e0], R24 ;  /* 0x0001e01801007387 */ /* 0x0001e80000100a00 */
[----:B------:R-:W-:Y:S04]  /*440d0*/  STL.64 [R1+0x1e8], R26 ;  /* 0x0001e81a01007387 */ /* 0x000fe80000100a00 */
[----:B0-----:R-:W2:Y:S04]  /*440e0*/  LDL.LU.64 R24, [R1+0x80] ;  /* 0x0000800001187983 */ /* 0x001ea80000300a00 */
[----:B---3--:R-:W-:Y:S04]  /*440f0*/  STL.64 [R1+0x26c8], R10 ;  /* 0x0026c80a01007387 */ /* 0x008fe80000100a00 */
[----:B------:R0:W-:Y:S04]  /*44100*/  STL.64 [R1+0x26c0], R8 ;  /* 0x0026c00801007387 */ /* 0x0001e80000100a00 */
[----:B0-----:R-:W3:Y:S04]  /*44110*/  LDL.LU R8, [R1+0x390] ;  /* 0x0003900001087983 */ /* 0x001ee80000300800 */
[----:B------:R-:W3:Y:S04]  /*44120*/  LDL.LU R9, [R1+0x394] ;  /* 0x0003940001097983 */ /* 0x000ee80000300800 */
[----:B------:R-:W3:Y:S04]  /*44130*/  LDL.LU R10, [R1+0x398] ;  /* 0x00039800010a7983 */ /* 0x000ee80000300800 */
[----:B------:R-:W3:Y:S01]  /*44140*/  LDL.LU R11, [R1+0x39c] ;  /* 0x00039c00010b7983 */ /* 0x000ee20000300800 */
[----:B----4-:R-:W-:-:S15]  /*44150*/  HMMA.16816.F32.BF16 R4, R20, R16, R4 ;  /* 0x000000101404723c */ /* 0x010fde0000041804 */
[----:B------:R-:W-:-:S04]  /*44160*/  NOP ;  /* 0x0000000000007918 */ /* 0x000fc80000000000 */
[----:B------:R0:W-:Y:S04]  /*44170*/  STL.64 [R1+0x430], R4 ;  /* 0x0004300401007387 */ /* 0x0001e80000100a00 */
[----:B------:R-:W-:Y:S01]  /*44180*/  STL.64 [R1+0x438], R6 ;  /* 0x0004380601007387 */ /* 0x000fe20000100a00 */
[----:B0-----:R-:W-:Y:S02]  /*44190*/  IMAD.MOV.U32 R4, RZ, RZ, R17 ;  /* 0x000000ffff047224 */ /* 0x001fe400078e0011 */
[----:B------:R-:W-:Y:S02]  /*441a0*/  IMAD.MOV.U32 R5, RZ, RZ, R16 ;  /* 0x000000ffff057224 */ /* 0x000fe400078e0010 */
[----:B------:R-:W4:Y:S04]  /*441b0*/  LDL.LU.64 R16, [R1+0x27b8] ;  /* 0x0027b80001107983 */ /* 0x000f280000300a00 */
[----:B------:R0:W-:Y:S04]  /*441c0*/  STL [R1+0x26ec], R4 ;  /* 0x0026ec0401007387 */ /* 0x0001e80000100800 */
[----:B------:R1:W-:Y:S04]  /*441d0*/  STL [R1+0x26e8], R5 ;  /* 0x0026e80501007387 */ /* 0x0003e80000100800 */
[----:B0-----:R-:W4:Y:S04]  /*441e0*/  LDL.LU R4, [R1+0x3a0] ;  /* 0x0003a00001047983 */ /* 0x001f280000300800 */
[----:B-1----:R-:W4:Y:S04]  /*441f0*/  LDL.LU R5, [R1+0x3a4] ;  /* 0x0003a40001057983 */ /* 0x002f280000300800 */
[----:B------:R-:W4:Y:S04]  /*44200*/  LDL.LU R6, [R1+0x3a8] ;  /* 0x0003a80001067983 */ /* 0x000f280000300800 */
[----:B------:R-:W4:Y:S02]  /*44210*/  LDL.LU R7, [R1+0x3ac] ;  /* 0x0003ac0001077983 */ /* 0x000f240000300800 */
[----:B----4-:R-:W-:-:S15]  /*44220*/  HMMA.16816.F32.BF16 R4, R20, R16, R4 ;  /* 0x000000101404723c */ /* 0x010fde0000041804 */
[----:B------:R-:W-:-:S04]  /*44230*/  NOP ;  /* 0x0000000000007918 */ /* 0x000fc80000000000 */
[----:B------:R-:W-:Y:S04]  /*44240*/  STL.64 [R1+0x420], R4 ;  /* 0x0004200401007387 */ /* 0x000fe80000100a00 */
[----:B------:R0:W-:Y:S02]  /*44250*/  STL.64 [R1+0x428], R6 ;  /* 0x0004280601007387 */ /* 0x0001e40000100a00 */
[----:B0-----:R-:W-:Y:S02]  /*44260*/  IMAD.MOV.U32 R7, RZ, RZ, R16 ;  /* 0x000000ffff077224 */ /* 0x001fe400078e0010 */
[----:B------:R-:W-:Y:S02]  /*44270*/  IMAD.MOV.U32 R6, RZ, RZ, R17 ;  /* 0x000000ffff067224 */ /* 0x000fe400078e0011 */
[----:B------:R-:W3:Y:S04]  /*44280*/  LDL.LU.64 R16, [R1+0x27b0] ;  /* 0x0027b00001107983 */ /* 0x000ee80000300a00 */
[----:B------:R0:W-:Y:S04]  /*44290*/  STL [R1+0x26f4], R6 ;  /* 0x0026f40601007387 */ /* 0x0001e80000100800 */
[----:B------:R1:W-:Y:S04]  /*442a0*/  STL [R1+0x26f0], R7 ;  /* 0x0026f00701007387 */ /* 0x0003e80000100800 */
[----:B------:R-:W4:Y:S04]  /*442b0*/  LDL.LU R4, [R1+0x370] ;  /* 0x0003700001047983 */ /* 0x000f280000300800 */
[----:B------:R-:W4:Y:S04]  /*442c0*/  LDL.LU R5, [R1+0x374] ;  /* 0x0003740001057983 */ /* 0x000f280000300800 */
[----:B0-----:R-:W4:Y:S04]  /*442d0*/  LDL.LU R6, [R1+0x378] ;  /* 0x0003780001067983 */ /* 0x001f280000300800 */
[----:B-1----:R-:W4:Y:S01]  /*442e0*/  LDL.LU R7, [R1+0x37c] ;  /* 0x00037c0001077983 */ /* 0x002f220000300800 */
        /* <DEDUP_REMOVED lines=15> */
[----:B------:R-:W2:Y:S01]  /*443e0*/  LDL.LU.64 R16, [R1+0x2790] ;  /* 0x0027900001107983 */ /* 0x000ea20000300a00 */
[----:B----4-:R-:W-:Y:S03]  /*443f0*/  HMMA.16816.F32.BF16 R4, R20, R24, R4 ;  /* 0x000000181404723c */ /* 0x010fe60000041804 */
[----:B------:R-:W-:Y:S04]  /*44400*/  STL.64 [R1+0x2700], R10 ;  /* 0x0027000a01007387 */ /* 0x000fe80000100a00 */
[----:B------:R-:W-:-:S12]  /*44410*/  STL.64 [R1+0x26f8], R8 ;  /* 0x0026f80801007387 */ /* 0x000fd80000100a00 */
[----:B------:R-:W-:Y:S04]  /*44420*/  STL.64 [R1+0x3f0], R4 ;  /* 0x0003f00401007387 */ /* 0x000fe80000100a00 */
[----:B------:R2:W-:Y:S02]  /*44430*/  STL.64 [R1+0x3f8], R6 ;  /* 0x0003f80601007387 */ /* 0x0005e40000100a00 */
[----:B--2---:R-:W-:Y:S01]  /*44440*/  HMMA.16816.F32.BF16 R4, R20, R16, R12 ;  /* 0x000000101404723c */ /* 0x004fe2000004180c */
[----:B------:R-:W-:Y:S02]  /*44450*/  IMAD.MOV.U32 R15, RZ, RZ, R16 ;  /* 0x000000ffff0f7224 */ /* 0x000fe400078e0010 */
[----:B------:R-:W-:-:S15]  /*44460*/  IMAD.MOV.U32 R14, RZ, RZ, R17 ;  /* 0x000000ffff0e7224 */ /* 0x000fde00078e0011 */
[----:B------:R-:W-:Y:S01]  /*44470*/  NOP ;  /* 0x0000000000007918 */ /* 0x000fe20000000000 */
[----:B------:R0:W-:Y:S04]  /*44480*/  STL.64 [R1+0x3e0], R4 ;  /* 0x0003e00401007387 */ /* 0x0001e80000100a00 */
[----:B------:R1:W-:Y:S04]  /*44490*/  STL.64 [R1+0x3e8], R6 ;  /* 0x0003e80601007387 */ /* 0x0003e80000100a00 */
[----:B------:R2:W-:Y:S04]  /*444a0*/  STL.64 [R1+0x2768], R14 ;  /* 0x0027680e01007387 */ /* 0x0005e80000100a00 */
[----:B------:R-:W3:Y:S04]  /*444b0*/  LDL.LU R8, [R1+0x900] ;  /* 0x0009000001087983 */ /* 0x000ee80000300800 */
[----:B------:R-:W3:Y:S04]  /*444c0*/  LDL.LU R9, [R1+0x904] ;  /* 0x0009040001097983 */ /* 0x000ee80000300800 */
[----:B------:R-:W4:Y:S04]  /*444d0*/  LDL.LU R10, [R1+0x908] ;  /* 0x00090800010a7983 */ /* 0x000f280000300800 */
[----:B------:R-:W4:Y:S04]  /*444e0*/  LDL.LU R11, [R1+0x90c] ;  /* 0x00090c00010b7983 */ /* 0x000f280000300800 */
[----:B------:R-:W3:Y:S04]  /*444f0*/  LDL.LU R16, [R1+0x920] ;  /* 0x0009200001107983 */ /* 0x000ee80000300800 */
[----:B------:R-:W3:Y:S04]  /*44500*/  LDL.LU R17, [R1+0x924] ;  /* 0x0009240001117983 */ /* 0x000ee80000300800 */
[----:B------:R-:W3:Y:S04]  /*44510*/  LDL.LU R18, [R1+0x928] ;  /* 0x0009280001127983 */ /* 0x000ee80000300800 */
[----:B------:R-:W3:Y:S04]  /*44520*/  LDL.LU R19, [R1+0x92c] ;  /* 0x00092c0001137983 */ /* 0x000ee80000300800 */
[----:B0-----:R-:W3:Y:S04]  /*44530*/  LDL.LU R4, [R1+0x940] ;  /* 0x0009400001047983 */ /* 0x001ee80000300800 */
[----:B------:R-:W3:Y:S04]  /*44540*/  LDL.LU R5, [R1+0x944] ;  /* 0x0009440001057983 */ /* 0x000ee80000300800 */
[----:B-1----:R-:W3:Y:S04]  /*44550*/  LDL.LU R6, [R1+0x948] ;  /* 0x0009480001067983 */ /* 0x002ee80000300800 */
[----:B------:R-:W3:Y:S04]  /*44560*/  LDL.LU R7, [R1+0x94c] ;  /* 0x00094c0001077983 */ /* 0x000ee80000300800 */
[----:B------:R-:W3:Y:S04]  /*44570*/  LDL.LU R12, [R1+0x950] ;  /* 0x00095000010c7983 */ /* 0x000ee80000300800 */
[----:B------:R-:W3:Y:S04]  /*44580*/  LDL.LU R13, [R1+0x954] ;  /* 0x00095400010d7983 */ /* 0x000ee80000300800 */
[----:B--2---:R-:W2:Y:S04]  /*44590*/  LDL.LU R14, [R1+0x958] ;  /* 0x00095800010e7983 */ /* 0x004ea80000300800 */
[----:B------:R-:W2:Y:S01]  /*445a0*/  LDL.LU R15, [R1+0x95c] ;  /* 0x00095c00010f7983 */ /* 0x000ea20000300800 */
[----:B------:R-:W-:-:S02]  /*445b0*/  IMAD.MOV.U32 R0, RZ, RZ, R24 ;  /* 0x000000ffff007224 */ /* 0x000fc400078e0018 */
[----:B------:R-:W-:Y:S02]  /*445c0*/  IMAD.MOV.U32 R2, RZ, RZ, R25 ;  /* 0x000000ffff027224 */ /* 0x000fe400078e0019 */
[----:B------:R-:W4:Y:S04]  /*445d0*/  LDL.LU.64 R24, [R1+0x60] ;  /* 0x0000600001187983 */ /* 0x000f280000300a00 */
[----:B--2---:R-:W-:Y:S04]  /*445e0*/  STL.64 [R1+0x2778], R14 ;  /* 0x0027780e01007387 */ /* 0x004fe80000100a00 */
[----:B---3--:R0:W-:Y:S04]  /*445f0*/  STL.64 [R1+0x2770], R12 ;  /* 0x0027700c01007387 */ /* 0x0081e80000100a00 */
[----:B0-----:R-:W2:Y:S04]  /*44600*/  LDL.LU.64 R12, [R1+0x50] ;  /* 0x00005000010c7983 */ /* 0x001ea80000300a00 */
        /* <DEDUP_REMOVED lines=8> */
[----:B---3--:R0:W-:Y:S04]  /*44690*/  STL.64 [R1+0x2780], R4 ;  /* 0x0027800401007387 */ /* 0x0081e80000100a00 */
[----:B0-----:R-:W3:Y:S04]  /*446a0*/  LDL.LU R4, [R1+0x960] ;  /* 0x0009600001047983 */ /* 0x001ee80000300800 */
[----:B------:R-:W3:Y:S04]  /*446b0*/  LDL.LU R5, [R1+0x964] ;  /* 0x0009640001057983 */ /* 0x000ee80000300800 */
[----:B------:R-:W3:Y:S04]  /*446c0*/  LDL.LU R6, [R1+0x968] ;  /* 0x0009680001067983 */ /* 0x000ee80000300800 */
[----:B------:R-:W3:Y:S04]  /*446d0*/  LDL.LU R7, [R1+0x96c] ;  /* 0x00096c0001077983 */ /* 0x000ee80000300800 */
[----:B------:R-:W-:Y:S04]  /*446e0*/  STL.64 [R1+0x2740], R18 ;  /* 0x0027401201007387 */ /* 0x000fe80000100a00 */
[----:B------:R0:W-:Y:S04]  /*446f0*/  STL.64 [R1+0x2738], R16 ;  /* 0x0027381001007387 */ /* 0x0001e80000100a00 */
[----:B0-----:R-:W2:Y:S04]  /*44700*/  LDL.LU.64 R16, [R1+0x20] ;  /* 0x0000200001107983 */ /* 0x001ea80000300a00 */
[----:B--2---:R0:W-:Y:S04]  /*44710*/  STL.64 [R1+0x2750], R16 ;  /* 0x0027501001007387 */ /* 0x0041e80000100a00 */
[----:B0-----:R-:W2:Y:S04]  /*44720*/  LDL.LU.64 R16, [R1+0x30] ;  /* 0x0000300001107983 */ /* 0x001ea80000300a00 */
[----:B----4-:R-:W-:Y:S04]  /*44730*/  STL.64 [R1+0x2718], R10 ;  /* 0x0027180a01007387 */ /* 0x010fe80000100a00 */
[----:B------:R0:W-:Y:S04]  /*44740*/  STL.64 [R1+0x2710], R8 ;  /* 0x0027100801007387 */ /* 0x0001e80000100a00 */
[----:B0-----:R-:W4:Y:S04]  /*44750*/  LDL.LU R8, [R1+0x910] ;  /* 0x0009100001087983 */ /* 0x001f280000300800 */
[----:B------:R-:W4:Y:S04]  /*44760*/  LDL.LU R9, [R1+0x914] ;  /* 0x0009140001097983 */ /* 0x000f280000300800 */
[----:B------:R-:W2:Y:S04]  /*44770*/  LDL.LU R10, [R1+0x918] ;  /* 0x00091800010a7983 */ /* 0x000ea80000300800 */
[----:B------:R-:W2:Y:S01]  /*44780*/  LDL.LU R11, [R1+0x91c] ;  /* 0x00091c00010b7983 */ /* 0x000ea20000300800 */
[----:B------:R-:W-:Y:S01]  /*44790*/  HMMA.16816.F32.BF16 R12, R20, R24, R12 ;  /* 0x00000018140c723c */ /* 0x000fe2000004180c */
[----:B------:R-:W-:-:S02]  /*447a0*/  IMAD.MOV.U32 R3, RZ, RZ, R24 ;  /* 0x000000ffff037224 */ /* 0x000fc400078e0018 */
[----:B------:R-:W-:Y:S02]  /*447b0*/  IMAD.MOV.U32 R29, RZ, RZ, R25 ;  /* 0x000000ffff1d7224 */ /* 0x000fe400078e0019 */
[----:B------:R-:W0:Y:S04]  /*447c0*/  LDSM.16.MT88.4 R24, [R28+UR5+0xb000] ;  /* 0x00b000051c18783b */ /* 0x000e280008004200 */
[----:B--2---:R-:W-:Y:S04]  /*447d0*/  STL.64 [R1+0x2728], R10 ;  /* 0x0027280a01007387 */ /* 0x004fe80000100a00 */
[----:B----4-:R1:W-:Y:S04]  /*447e0*/  STL.64 [R1+0x2720], R8 ;  /* 0x0027200801007387 */ /* 0x0103e80000100a00 */
[----:B-1----:R-:W2:Y:S04]  /*447f0*/  LDL.LU.64 R8, [R1+0x10] ;  /* 0x0000100001087983 */ /* 0x002ea80000300a00 */
[----:B--2---:R1:W-:Y:S04]  /*44800*/  STL.64 [R1+0x2748], R8 ;  /* 0x0027480801007387 */ /* 0x0043e80000100a00 */
[----:B-1----:R-:W2:Y:S04]  /*44810*/  LDL.LU R8, [R1+0x930] ;  /* 0x0009300001087983 */ /* 0x002ea80000300800 */
[----:B------:R-:W2:Y:S04]  /*44820*/  LDL.LU R9, [R1+0x934] ;  /* 0x0009340001097983 */ /* 0x000ea80000300800 */
[----:B------:R-:W2:Y:S04]  /*44830*/  LDL.LU R10, [R1+0x938] ;  /* 0x00093800010a7983 */ /* 0x000ea80000300800 */
[----:B------:R-:W2:Y:S04]  /*44840*/  LDL.LU R11, [R1+0x93c] ;  /* 0x00093c00010b7983 */ /* 0x000ea80000300800 */
[----:B------:R1:W-:Y:S04]  /*44850*/  STL.64 [R1+0x3d0], R12 ;  /* 0x0003d00c01007387 */ /* 0x0003e80000100a00 */
[----:B------:R-:W-:Y:S04]  /*44860*/  STL.64 [R1+0x3d8], R14 ;  /* 0x0003d80e01007387 */ /* 0x000fe80000100a00 */
[----:B-1----:R-:W3:Y:S04]  /*44870*/  LDL.LU.64 R12, [R1+0x2788] ;  /* 0x00278800010c7983 */ /* 0x002ee80000300a00 */
[----:B0-----:R-:W-:Y:S04]  /*44880*/  STL.64 [R1+0x2560], R26 ;  /* 0x0025601a01007387 */ /* 0x001fe80000100a00 */
[----:B------:R0:W-:Y:S04]  /*44890*/  STL.64 [R1+0x2558], R24 ;  /* 0x0025581801007387 */ /* 0x0001e80000100a00 */
[----:B0-----:R-:W4:Y:S04]  /*448a0*/  LDL.LU R24, [R1+0xf0] ;  /* 0x0000f00001187983 */ /* 0x001f280000300800 */
[----:B------:R-:W4:Y:S04]  /*448b0*/  LDL.LU R25, [R1+0xf4] ;  /* 0x0000f40001197983 */ /* 0x000f280000300800 */
[----:B------:R-:W2:Y:S04]  /*448c0*/  LDL.LU R26, [R1+0xf8] ;  /* 0x0000f800011a7983 */ /* 0x000ea80000300800 */
[----:B------:R-:W2:Y:S01]  /*448d0*/  LDL.LU R27, [R1+0xfc] ;  /* 0x0000fc00011b7983 */ /* 0x000ea20000300800 */
[----:B---3--:R-:W-:Y:S03]  /*448e0*/  HMMA.16816.F32.BF16 R4, R20, R12, R4 ;  /* 0x0000000c1404723c */ /* 0x008fe60000041804 */
[----:B--2---:R-:W-:Y:S04]  /*448f0*/  STL.64 [R1+0x2570], R26 ;  /* 0x0025701a01007387 */ /* 0x004fe80000100a00 */
[----:B----4-:R0:W-:Y:S04]  /*44900*/  STL.64 [R1+0x2568], R24 ;  /* 0x0025681801007387 */ /* 0x0101e80000100a00 */
[----:B0-----:R-:W2:Y:S04]  /*44910*/  LDL.LU R24, [R1] ;  /* 0x0000000001187983 */ /* 0x001ea80000300800 */
[----:B------:R-:W2:Y:S04]  /*44920*/  LDL.LU R25, [R1+0x4] ;  /* 0x0000040001197983 */ /* 0x000ea80000300800 */
[----:B------:R0:W-:Y:S04]  /*44930*/  STL.64 [R1+0x3c0], R4 ;  /* 0x0003c00401007387 */ /* 0x0001e80000100a00 */
[----:B------:R-:W-:Y:S01]  /*44940*/  STL.64 [R1+0x3c8], R6 ;  /* 0x0003c80601007387 */ /* 0x000fe20000100a00 */
[----:B------:R-:W-:-:S02]  /*44950*/  IMAD.MOV.U32 R27, RZ, RZ, R12 ;  /* 0x000000ffff1b7224 */ /* 0x000fc400078e000c */
[----:B------:R-:W-:Y:S01]  /*44960*/  IMAD.MOV.U32 R26, RZ, RZ, R13 ;  /* 0x000000ffff1a7224 */ /* 0x000fe200078e000d */
[----:B0-----:R-:W3:Y:S04]  /*44970*/  LDL.LU.64 R4, [R1+0x2780] ;  /* 0x0027800001047983 */ /* 0x001ee80000300a00 */
[----:B------:R-:W3:Y:S04]  /*44980*/  LDL.LU.64 R14, [R1+0x2778] ;  /* 0x00277800010e7983 */ /* 0x000ee80000300a00 */
[----:B------:R-:W3:Y:S02]  /*44990*/  LDL.LU.64 R12, [R1+0x2770] ;  /* 0x00277000010c7983 */ /* 0x000ee40000300a00 */
[----:B---3--:R-:W-:-:S15]  /*449a0*/  HMMA.16816.F32.BF16 R12, R20, R4, R12 ;  /* 0x00000004140c723c */ /* 0x008fde000004180c */
[----:B------:R-:W-:-:S04]  /*449b0*/  NOP ;  /* 0x0000000000007918 */ /* 0x000fc80000000000 */
[----:B------:R0:W-:Y:S04]  /*449c0*/  STL.64 [R1+0x3b0], R12 ;  /* 0x0003b00c01007387 */ /* 0x0001e80000100a00 */
[----:B------:R1:W-:Y:S01]  /*449d0*/  STL.64 [R1+0x3b8], R14 ;  /* 0x0003b80e01007387 */ /* 0x0003e20000100a00 */
[----:B0-----:R-:W-:-:S03]  /*449e0*/  IMAD.MOV.U32 R12, RZ, RZ, R4 ;  /* 0x000000ffff0c7224 */ /* 0x001fc600078e0004 */
[----:B-1----:R-:W3:Y:S01]  /*449f0*/  LDL.LU.64 R14, [R1+0x2768] ;  /* 0x00276800010e7983 */ /* 0x002ee20000300a00 */
[----:B------:R-:W-:-:S03]  /*44a00*/  IMAD.MOV.U32 R13, RZ, RZ, R5 ;  /* 0x000000ffff0d7224 */ /* 0x000fc600078e0005 */
[----:B------:R-:W4:Y:S04]  /*44a10*/  LDL.LU.64 R6, [R1+0x2760] ;  /* 0x0027600001067983 */ /* 0x000f280000300a00 */
[----:B------:R-:W4:Y:S02]  /*44a20*/  LDL.LU.64 R4, [R1+0x2758] ;  /* 0x0027580001047983 */ /* 0x000f240000300a00 */
[----:B----4-:R-:W-:-:S15]  /*44a30*/  HMMA.16816.F32.BF16 R4, R20, R16, R4 ;  /* 0x000000101404723c */ /* 0x010fde0000041804 */
[----:B------:R-:W-:-:S04]  /*44a40*/  NOP ;  /* 0x0000000000007918 */ /* 0x000fc80000000000 */
[----:B------:R0:W-:Y:S04]  /*44a50*/  STL.64 [R1+0x3a0], R4 ;  /* 0x0003a00401007387 */ /* 0x0001e80000100a00 */
[----:B------:R1:W-:Y:S01]  /*44a60*/  STL.64 [R1+0x3a8], R6 ;  /* 0x0003a80601007387 */ /* 0x0003e20000100a00 */
[----:B0-----:R-:W-:Y:S02]  /*44a70*/  IMAD.MOV.U32 R4, RZ, RZ, R16 ;  /* 0x000000ffff047224 */ /* 0x001fe400078e0010 */
[----:B------:R-:W-:Y:S02]  /*44a80*/  IMAD.MOV.U32 R5, RZ, RZ, R17 ;  /* 0x000000ffff057224 */ /* 0x000fe400078e0011 */
[----:B------:R-:W4:Y:S02]  /*44a90*/  LDL.LU.64 R16, [R1+0x2750] ;  /* 0x0027500001107983 */ /* 0x000f240000300a00 */
[----:B----4-:R-:W-:Y:S01]  /*44aa0*/  HMMA.16816.F32.BF16 R8, R20, R16, R8 ;  /* 0x000000101408723c */ /* 0x010fe20000041808 */
[----:B-1----:R-:W-:-:S02]  /*44ab0*/  IMAD.MOV.U32 R6, RZ, RZ, R16 ;  /* 0x000000ffff067224 */ /* 0x002fc400078e0010 */
        /* <DEDUP_REMOVED lines=14> */
[----:B------:R-:W2:Y:S04]  /*44ba0*/  LDL.LU.64 R10, [R1+0x2728] ;  /* 0x00272800010a7983 */ /* 0x000ea80000300a00 */
[----:B------:R-:W2:Y:S02]  /*44bb0*/  LDL.LU.64 R8, [R1+0x2720] ;  /* 0x0027200001087983 */ /* 0x000ea40000300a00 */
[----:B--2---:R-:W-:-:S15]  /*44bc0*/  HMMA.16816.F32.BF16 R8, R20, R24, R8 ;  /* 0x000000181408723c */ /* 0x004fde0000041808 */
[----:B------:R-:W-:-:S04]  /*44bd0*/  NOP ;  /* 0x0000000000007918 */ /* 0x000fc80000000000 */
[----:B------:R-:W-:Y:S04]  /*44be0*/  STL.64 [R1+0x370], R8 ;  /* 0x0003700801007387 */ /* 0x000fe80000100a00 */
[----:B------:R0:W-:Y:S04]  /*44bf0*/  STL.64 [R1+0x378], R10 ;  /* 0x0003780a01007387 */ /* 0x0001e80000100a00 */
[----:B0-----:R-:W4:Y:S04]  /*44c00*/  LDL.LU.64 R10, [R1+0x2718] ;  /* 0x00271800010a7983 */ /* 0x001f280000300a00 */
[----:B------:R-:W4:Y:S04]  /*44c10*/  LDL.LU.64 R8, [R1+0x2710] ;  /* 0x0027100001087983 */ /* 0x000f280000300a00 */
[----:B------:R0:W-:Y:S02]  /*44c20*/  STL.64 [R1+0x2588], R24 ;  /* 0x0025881801007387 */ /* 0x0001e40000100a00 */
[----:B0-----:R-:W-:-:S02]  /*44c30*/  IMAD.MOV.U32 R24, RZ, RZ, R18 ;  /* 0x000000ffff187224 */ /* 0x001fc400078e0012 */
[----:B------:R-:W-:Y:S01]  /*44c40*/  IMAD.MOV.U32 R25, RZ, RZ, R19 ;  /* 0x000000ffff197224 */ /* 0x000fe200078e0013 */
[----:B------:R-:W2:Y:S04]  /*44c50*/  LDL.LU R18, [R1+0x270c] ;  /* 0x00270c0001127983 */ /* 0x000ea80000300800 */
[----:B------:R-:W2:Y:S04]  /*44c60*/  LDL.LU R19, [R1+0x2708] ;  /* 0x0027080001137983 */ /* 0x000ea80000300800 */
[----:B------:R0:W-:Y:S02]  /*44c70*/  STL.64 [R1+0x25a0], R24 ;  /* 0x0025a01801007387 */ /* 0x0001e40000100a00 */
[----:B0-----:R-:W-:-:S02]  /*44c80*/  IMAD.MOV.U32 R24, RZ, RZ, R6 ;  /* 0x000000ffff187224 */ /* 0x001fc400078e0006 */
[----:B------:R-:W-:Y:S01]  /*44c90*/  IMAD.MOV.U32 R25, RZ, RZ, R7 ;  /* 0x000000ffff197224 */ /* 0x000fe200078e0007 */
[----:B----4-:R-:W-:-:S15]  /*44ca0*/  HMMA.16816.F32.BF16 R8, R20, R16, R8 ;  /* 0x000000101408723c */ /* 0x010fde0000041808 */
[----:B------:R-:W-:-:S04]  /*44cb0*/  NOP ;  /* 0x0000000000007918 */ /* 0x000fc80000000000 */
[----:B------:R-:W-:Y:S04]  /*44cc0*/  STL.64 [R1+0x360], R8 ;  /* 0x0003600801007387 */ /* 0x000fe80000100a00 */
[----:B------:R0:W-:Y:S04]  /*44cd0*/  STL.64 [R1+0x368], R10 ;  /* 0x0003680a01007387 */ /* 0x0001e80000100a00 */
[----:B0-----:R-:W4:Y:S04]  /*44ce0*/  LDL.LU.64 R10, [R1+0x2700] ;  /* 0x00270000010a7983 */ /* 0x001f280000300a00 */
[----:B------:R-:W3:Y:S04]  /*44cf0*/  LDL.LU.64 R8, [R1+0x26f8] ;  /* 0x0026f80001087983 */ /* 0x000ee80000300a00 */
        /* <DEDUP_REMOVED lines=13> */
[----:B------:R0:W-:Y:S02]  /*44dd0*/  STL.64 [R1+0x25d0], R24 ;  /* 0x0025d01801007387 */ /* 0x0001e40000100a00 */
[----:B0-----:R-:W-:-:S02]  /*44de0*/  IMAD.MOV.U32 R24, RZ, RZ, R12 ;  /* 0x000000ffff187224 */ /* 0x001fc400078e000c */
[----:B------:R-:W-:Y:S01]  /*44df0*/  IMAD.MOV.U32 R25, RZ, RZ, R13 ;  /* 0x000000ffff197224 */ /* 0x000fe200078e000d */
[----:B--2---:R-:W-:Y:S04]  /*44e00*/  STL.64 [R1+0x2598], R18 ;  /* 0x0025981201007387 */ /* 0x004fe80000100a00 */
[----:B------:R0:W-:Y:S04]  /*44e10*/  STL.64 [R1+0x2590], R16 ;  /* 0x0025901001007387 */ /* 0x0001e80000100a00 */
[----:B0-----:R-:W2:Y:S04]  /*44e20*/  LDL.LU R16, [R1+0x110] ;  /* 0x0001100001107983 */ /* 0x001ea80000300800 */
[----:B------:R-:W2:Y:S04]  /*44e30*/  LDL.LU R17, [R1+0x114] ;  /* 0x0001140001117983 */ /* 0x000ea80000300800 */
[----:B------:R-:W2:Y:S04]  /*44e40*/  LDL.LU R18, [R1+0x118] ;  /* 0x0001180001127983 */ /* 0x000ea80000300800 */
[----:B------:R-:W2:Y:S04]  /*44e50*/  LDL.LU R19, [R1+0x11c] ;  /* 0x00011c0001137983 */ /* 0x000ea80000300800 */
[----:B------:R-:W2:Y:S04]  /*44e60*/  LDL.LU R12, [R1+0x26e4] ;  /* 0x0026e400010c7983 */ /* 0x000ea80000300800 */
[----:B------:R-:W2:Y:S04]  /*44e70*/  LDL.LU R13, [R1+0x26e0] ;  /* 0x0026e000010d7983 */ /* 0x000ea80000300800 */
[----:B------:R0:W-:Y:S02]  /*44e80*/  STL.64 [R1+0x25e8], R24 ;  /* 0x0025e81801007387 */ /* 0x0001e40000100a00 */
[----:B0-----:R-:W-:-:S02]  /*44e90*/  IMAD.MOV.U32 R24, RZ, RZ, R27 ;  /* 0x000000ffff187224 */ /* 0x001fc400078e001b */
[----:B------:R-:W-:-:S05]  /*44ea0*/  IMAD.MOV.U32 R25, RZ, RZ, R26 ;  /* 0x000000ffff197224 */ /* 0x000fca00078e001a */
[----:B------:R0:W-:Y:S04]  /*44eb0*/  STL.64 [R1+0x2608], R24 ;  /* 0x0026081801007387 */ /* 0x0001e80000100a00 */
[----:B0-----:R-:W2:Y:S04]  /*44ec0*/  LDL.LU R24, [R1+0x160] ;  /* 0x0001600001187983 */ /* 0x001ea80000300800 */
[----:B------:R-:W2:Y:S04]  /*44ed0*/  LDL.LU R25, [R1+0x164] ;  /* 0x0001640001197983 */ /* 0x000ea80000300800 */
[----:B------:R-:W2:Y:S04]  /*44ee0*/  LDL.LU R26, [R1+0x168] ;  /* 0x00016800011a7983 */ /* 0x000ea80000300800 */
[----:B------:R-:W2:Y:S04]  /*44ef0*/  LDL.LU R27, [R1+0x16c] ;  /* 0x00016c00011b7983 */ /* 0x000ea80000300800 */
[----:B--2---:R-:W-:Y:S04]  /*44f00*/  STL.64 [R1+0x2618], R26 ;  /* 0x0026181a01007387 */ /* 0x004fe80000100a00 */
[----:B------:R3:W-:Y:S02]  /*44f10*/  STL.64 [R1+0x2610], R24 ;  /* 0x0026101801007387 */ /* 0x0007e40000100a00 */
[----:B---3--:R-:W-:-:S02]  /*44f20*/  IMAD.MOV.U32 R24, RZ, RZ, R15 ;  /* 0x000000ffff187224 */ /* 0x008fc400078e000f */
[----:B------:R-:W-:Y:S01]  /*44f30*/  IMAD.MOV.U32 R25, RZ, RZ, R14 ;  /* 0x000000ffff197224 */ /* 0x000fe200078e000e */
[----:B------:R-:W2:Y:S04]  /*44f40*/  LDL.LU R15, [R1+0x26dc] ;  /* 0x0026dc00010f7983 */ /* 0x000ea80000300800 */
[----:B------:R-:W3:Y:S04]  /*44f50*/  LDL.LU R14, [R1+0x26d8] ;  /* 0x0026d800010e7983 */ /* 0x000ee80000300800 */
[----:B------:R-:W-:Y:S04]  /*44f60*/  STL.64 [R1+0x2630], R24 ;  /* 0x0026301801007387 */ /* 0x000fe80000100a00 */
        /* <DEDUP_REMOVED lines=17> */
[----:B----4-:R-:W-:-:S02]  /*45080*/  IMAD.MOV.U32 R24, RZ, RZ, R11 ;  /* 0x000000ffff187224 */ /* 0x010fc400078e000b */
[----:B------:R-:W-:-:S05]  /*45090*/  IMAD.MOV.U32 R25, RZ, RZ, R10 ;  /* 0x000000ffff197224 */ /* 0x000fca00078e000a */
[----:B------:R-:W-:Y:S04]  /*450a0*/  STL.64 [R1+0x2660], R24 ;  /* 0x0026601801007387 */ /* 0x000fe80000100a00 */
[----:B--2---:R-:W-:Y:S04]  /*450b0*/  STL.64 [R1+0x25e0], R18 ;  /* 0x0025e01201007387 */ /* 0x004fe80000100a00 */
        /* <DEDUP_REMOVED lines=18> */
[----:B------:R-:W-:Y:S01]  /*451e0*/  IMAD.MOV.U32 R24, RZ, RZ, R5 ;  /* 0x000000ffff187224 */ /* 0x000fe200078e0005 */
[----:B----4-:R-:W-:Y:S04]  /*451f0*/  STL.64 [R1+0x2628], R18 ;  /* 0x0026281201007387 */ /* 0x010fe80000100a00 */
[----:B--2---:R0:W-:Y:S04]  /*45200*/  STL.64 [R1+0x2620], R16 ;  /* 0x0026201001007387 */ /* 0x0041e80000100a00 */
[----:B0-----:R-:W2:Y:S04]  /*45210*/  LDL.LU R16, [R1+0x170] ;  /* 0x0001700001107983 */ /* 0x001ea80000300800 */
[----:B------:R-:W2:Y:S04]  /*45220*/  LDL.LU R17, [R1+0x174] ;  /* 0x0001740001117983 */ /* 0x000ea80000300800 */
[----:B------:R-:W4:Y:S04]  /*45230*/  LDL.LU R18, [R1+0x178] ;  /* 0x0001780001127983 */ /* 0x000f280000300800 */
[----:B------:R-:W4:Y:S04]  /*45240*/  LDL.LU R19, [R1+0x17c] ;  /* 0x00017c0001137983 */ /* 0x000f280000300800 */
[----:B------:R-:W2:Y:S04]  /*45250*/  LDL.LU R4, [R1+0x8d0] ;  /* 0x0008d00001047983 */ /* 0x000ea80000300800 */
[----:B------:R-:W3:Y:S04]  /*45260*/  LDL.LU R5, [R1+0x8d4] ;  /* 0x0008d40001057983 */ /* 0x000ee80000300800 */
[----:B------:R-:W3:Y:S04]  /*45270*/  LDL.LU R6, [R1+0x8d8] ;  /* 0x0008d80001067983 */ /* 0x000ee80000300800 */
[----:B------:R-:W3:Y:S04]  /*45280*/  LDL.LU R7, [R1+0x8dc] ;  /* 0x0008dc0001077983 */ /* 0x000ee80000300800 */
[----:B------:R-:W3:Y:S04]  /*45290*/  LDL.LU R8, [R1+0x8f0] ;  /* 0x0008f00001087983 */ /* 0x000ee80000300800 */
[----:B------:R-:W3:Y:S04]  /*452a0*/  LDL.LU R9, [R1+0x8f4] ;  /* 0x0008f40001097983 */ /* 0x000ee80000300800 */
[----:B------:R-:W3:Y:S04]  /*452b0*/  LDL.LU R10, [R1+0x8f8] ;  /* 0x0008f800010a7983 */ /* 0x000ee80000300800 */
[----:B------:R-:W3:Y:S04]  /*452c0*/  LDL.LU R11, [R1+0x8fc] ;  /* 0x0008fc00010b7983 */ /* 0x000ee80000300800 */
[----:B----4-:R-:W-:Y:S04]  /*452d0*/  STL.64 [R1+0x2640], R18 ;  /* 0x0026401201007387 */ /* 0x010fe80000100a00 */
[----:B--2---:R0:W-:Y:S04]  /*452e0*/  STL.64 [R1+0x2638], R16 ;  /* 0x0026381001007387 */ /* 0x0041e80000100a00 */
        /* <DEDUP_REMOVED lines=32> */
[----:B------:R-:W4:Y:S02]  /*454f0*/  LDL.LU.64 R8, [R1+0x26c0] ;  /* 0x0026c00001087983 */ /* 0x000f240000300a00 */
[----:B----4-:R-:W-:Y:S02]  /*45500*/  HMMA.16816.F32.BF16 R20, R20, R8, R4 ;  /* 0x000000081414723c */ /* 0x010fe40000041804 */
[----:B------:R-:W2:Y:S04]  /*45510*/  LDL.LU.64 R6, [R1+0x26b8] ;  /* 0x0026b80001067983 */ /* 0x000ea80000300a00 */
[----:B------:R-:W2:-:S13]  /*45520*/  LDL.LU.64 R4, [R1+0x26b0] ;  /* 0x0026b00001047983 */ /* 0x000e9a0000300a00 */
[----:B------:R0:W-:Y:S04]  /*45530*/  STL.64 [R1+0x1d0], R20 ;  /* 0x0001d01401007387 */ /* 0x0001e80000100a00 */
[----:B------:R-:W-:Y:S01]  /*45540*/  STL.64 [R1+0x1d8], R22 ;  /* 0x0001d81601007387 */ /* 0x000fe20000100a00 */
[----:B0-----:R-:W-:Y:S02]  /*45550*/  IMAD.MOV.U32 R20, RZ, RZ, R3 ;  /* 0x000000ffff147224 */ /* 0x001fe400078e0003 */
[----:B------:R-:W-:Y:S01]  /*45560*/  IMAD.MOV.U32 R21, RZ, RZ, R29 ;  /* 0x000000ffff157224 */ /* 0x000fe200078e001d */
[----:B------:R-:W4:Y:S04]  /*45570*/  LDL.LU R3, [R1+0x26ac] ;  /* 0x0026ac0001037983 */ /* 0x000f280000300800 */
        /* <DEDUP_REMOVED lines=38> */
[----:B--2---:R-:W-:Y:S02]  /*457e0*/  HMMA.16816.F32.BF16 R20, R4, R20, R24 ;  /* 0x000000140414723c */ /* 0x004fe40000041818 */
[----:B------:R-:W2:-:S15]  /*457f0*/  LDL.LU.64 R24, [R1+0x2608] ;  /* 0x0026080001187983 */ /* 0x000e9e0000300a00 */
[----:B------:R-:W-:Y:S02]  /*45800*/  NOP ;  /* 0x0000000000007918 */ /* 0x000fe40000000000 */
[----:B------:R-:W-:Y:S04]  /*45810*/  STL.64 [R1+0x160], R20 ;  /* 0x0001601401007387 */ /* 0x000fe80000100a00 */
[----:B------:R-:W-:Y:S04]  /*45820*/  STL.64 [R1+0x168], R22 ;  /* 0x0001681601007387 */ /* 0x000fe80000100a00 */
[----:B------:R-:W0:Y:S04]  /*45830*/  LDSM.16.MT88.4 R20, [R28+UR5+0xb080] ;  /* 0x00b080051c14783b */ /* 0x000e280008004200 */
[----:B0-----:R0:W-:Y:S04]  /*45840*/  STL.64 [R1+0x2448], R22 ;  /* 0x0024481601007387 */ /* 0x0011e80000100a00 */
[----:B------:R1:W-:Y:S01]  /*45850*/  STL.64 [R1+0x2440], R20 ;  /* 0x0024401401007387 */ /* 0x0003e20000100a00 */
[----:B0-----:R-:W-:-:S03]  /*45860*/  IMAD.MOV.U32 R22, RZ, RZ, R14 ;  /* 0x000000ffff167224 */ /* 0x001fc600078e000e */
[----:B-1----:R-:W3:Y:S04]  /*45870*/  LDL.LU R20, [R1+0xd0] ;  /* 0x0000d00001147983 */ /* 0x002ee80000300800 */
[----:B------:R-:W3:Y:S04]  /*45880*/  LDL.LU R21, [R1+0xd4] ;  /* 0x0000d40001157983 */ /* 0x000ee80000300800 */
[----:B------:R-:W3:Y:S01]  /*45890*/  LDL.LU R14, [R1+0x2604] ;  /* 0x00260400010e7983 */ /* 0x000ee20000300800 */
[----:B------:R-:W-:-:S03]  /*458a0*/  IMAD.MOV.U32 R23, RZ, RZ, R15 ;  /* 0x000000ffff177224 */ /* 0x000fc600078e000f */
[----:B------:R-:W3:Y:S04]  /*458b0*/  LDL.LU R15, [R1+0x2600] ;  /* 0x00260000010f7983 */ /* 0x000ee80000300800 */
[----:B------:R-:W-:Y:S01]  /*458c0*/  STL [R1+0x1b44], R28 ;  /* 0x001b441c01007387 */ /* 0x000fe20000100800 */
        /* <DEDUP_REMOVED lines=37> */
[----:B--2---:R-:W-:Y:S01]  /*45b20*/  HMMA.16816.F32.BF16 R24, R4, R16, R24 ;  /* 0x000000100418723c */ /* 0x004fe20000041818 */
[----:B---3--:R-:W-:-:S02]  /*45b30*/  IMAD.MOV.U32 R16, RZ, RZ, R29 ;  /* 0x000000ffff107224 */ /* 0x008fc400078e001d */
[----:B----4-:R-:W-:-:S15]  /*45b40*/  IMAD.MOV.U32 R17, RZ, RZ, R3 ;  /* 0x000000ffff117224 */ /* 0x010fde00078e0003 */
[----:B------:R-:W-:Y:S01]  /*45b50*/  NOP ;  /* 0x0000000000007918 */ /* 0x000fe20000000000 */
[----:B------:R-:W-:Y:S04]  /*45b60*/  STL.64 [R1+0xf0], R24 ;  /* 0x0000f01801007387 */ /* 0x000fe80000100a00 */
[----:B------:R0:W-:Y:S04]  /*45b70*/  STL.64 [R1+0xf8], R26 ;  /* 0x0000f81a01007387 */ /* 0x0001e80000100a00 */
[----:B0-----:R-:W2:Y:S04]  /*45b80*/  LDL.LU.64 R26, [R1+0x2560] ;  /* 0x00256000011a7983 */ /* 0x001ea80000300a00 */
[----:B------:R-:W2:Y:S04]  /*45b90*/  LDL.LU.64 R24, [R1+0x2558] ;  /* 0x0025580001187983 */ /* 0x000ea80000300a00 */
[----:B------:R0:W-:Y:S02]  /*45ba0*/  STL.64 [R1+0x2550], R18 ;  /* 0x0025501201007387 */ /* 0x0001e40000100a00 */
[----:B0-----:R-:W-:-:S02]  /*45bb0*/  IMAD.MOV.U32 R18, RZ, RZ, R2 ;  /* 0x000000ffff127224 */ /* 0x001fc400078e0002 */
[----:B------:R-:W-:-:S07]  /*45bc0*/  IMAD.MOV.U32 R19, RZ, RZ, R0 ;  /* 0x000000ffff137224 */ /* 0x000fce00078e0000 */
[C---:B------:R-:W-:Y:S08]  /*45bd0*/  HMMA.16816.F32.BF16 R16, R4.reuse, R12, R16 ;  /* 0x0000000c0410723c */ /* 0x040ff00000041810 */
[----:B------:R-:W-:Y:S01]  /*45be0*/  HMMA.16816.F32.BF16 R4, R4, R8, R20 ;  /* 0x000000080404723c */ /* 0x000fe20000041814 */
[----:B------:R-:W-:Y:S10]  /*45bf0*/  STL.64 [R1+0x2488], R14 ;  /* 0x0024880e01007387 */ /* 0x000ff40000100a00 */
[----:B------:R-:W-:-:S02]  /*45c00*/  IMAD.MOV.U32 R2, RZ, RZ, R19 ;  /* 0x000000ffff027224 */ /* 0x000fc400078e0013 */
[----:B------:R-:W-:Y:S02]  /*45c10*/  IMAD.MOV.U32 R3, RZ, RZ, R18 ;  /* 0x000000ffff037224 */ /* 0x000fe400078e0012 */
[----:B------:R-:W-:Y:S02]  /*45c20*/  IMAD.MOV.U32 R28, RZ, RZ, R17 ;  /* 0x000000ffff1c7224 */ /* 0x000fe400078e0011 */
[----:B------:R-:W-:Y:S01]  /*45c30*/  IMAD.MOV.U32 R29, RZ, RZ, R16 ;  /* 0x000000ffff1d7224 */ /* 0x000fe200078e0010 */
[----:B------:R-:W-:Y:S04]  /*45c40*/  STL [R1+0x1dbc], R2 ;  /* 0x001dbc0201007387 */ /* 0x000fe80000100800 */
[----:B------:R-:W-:Y:S04]  /*45c50*/  STL [R1+0x1db8], R3 ;  /* 0x001db80301007387 */ /* 0x000fe80000100800 */
[----:B------:R-:W-:Y:S04]  /*45c60*/  STL [R1+0x1db4], R28 ;  /* 0x001db41c01007387 */ /* 0x000fe80000100800 */
[----:B------:R-:W-:Y:S04]  /*45c70*/  STL [R1+0x1db0], R29 ;  /* 0x001db01d01007387 */ /* 0x000fe80000100800 */
[----:B------:R-:W-:Y:S04]  /*45c80*/  STL.64 [R1+0xd0], R4 ;  /* 0x0000d00401007387 */ /* 0x000fe80000100a00 */
[----:B------:R0:W-:Y:S01]  /*45c90*/  STL [R1+0xd8], R6 ;  /* 0x0000d80601007387 */ /* 0x0001e20000100800 */
[----:B------:R-:W-:-:S03]  /*45ca0*/  IMAD.MOV.U32 R0, RZ, RZ, R7 ;  /* 0x000000ffff007224 */ /* 0x000fc600078e0007 */
[----:B------:R-:W-:Y:S04]  /*45cb0*/  STL.64 [R1+0x2540], R10 ;  /* 0x0025400a01007387 */ /* 0x000fe80000100a00 */
[----:B------:R-:W3:Y:S04]  /*45cc0*/  LDL R7, [R1+0x7c] ;  /* 0x00007c0001077983 */ /* 0x000ee80000100800 */
[----:B0-----:R-:W3:Y:S04]  /*45cd0*/  LDL R6, [R1+0x78] ;  /* 0x0000780001067983 */ /* 0x001ee80000100800 */
[----:B---3--:R0:W-:Y:S04]  /*45ce0*/  STL.64 [R1+0x24f0], R6 ;  /* 0x0024f00601007387 */ /* 0x0081e80000100a00 */
[----:B0-----:R-:W3:Y:S04]  /*45cf0*/  LDL.64 R6, [R1+0x88] ;  /* 0x0000880001067983 */ /* 0x001ee80000100a00 */
[----:B---3--:R0:W-:Y:S04]  /*45d00*/  STL.64 [R1+0x2508], R6 ;  /* 0x0025080601007387 */ /* 0x0081e80000100a00 */
[----:B------:R-:W3:Y:S04]  /*45d10*/  LDL.LU R12, [R1+0x8c0] ;  /* 0x0008c000010c7983 */ /* 0x000ee80000300800 */
[----:B------:R-:W3:Y:S04]  /*45d20*/  LDL.LU R13, [R1+0x8c4] ;  /* 0x0008c400010d7983 */ /* 0x000ee80000300800 */
[----:B------:R-:W4:Y:S04]  /*45d30*/  LDL.LU R14, [R1+0x8c8] ;  /* 0x0008c800010e7983 */ /* 0x000f280000300800 */
[----:B------:R-:W4:Y:S04]  /*45d40*/  LDL.LU R15, [R1+0x8cc] ;  /* 0x0008cc00010f7983 */ /* 0x000f280000300800 */
[----:B------:R-:W2:Y:S04]  /*45d50*/  LDL.64 R18, [R1+0xc8] ;  /* 0x0000c80001127983 */ /* 0x000ea80000100a00 */
[----:B0-----:R-:W2:Y:S04]  /*45d60*/  LDL R6, [R1+0x98] ;  /* 0x0000980001067983 */ /* 0x001ea80000100800 */
[----:B------:R-:W2:Y:S04]  /*45d70*/  LDL R7, [R1+0x9c] ;  /* 0x00009c0001077983 */ /* 0x000ea80000100800 */
[----:B--2---:R0:W-:Y:S04]  /*45d80*/  STL.64 [R1+0x2520], R6 ;  /* 0x0025200601007387 */ /* 0x0041e80000100a00 */
[----:B0-----:R-:W2:Y:S04]  /*45d90*/  LDL R6, [R1+0xa8] ;  /* 0x0000a80001067983 */ /* 0x001ea80000100800 */
[----:B------:R-:W2:Y:S04]  /*45da0*/  LDL R7, [R1+0xac] ;  /* 0x0000ac0001077983 */ /* 0x000ea80000100800 */
[----:B--2---:R0:W-:Y:S04]  /*45db0*/  STL.64 [R1+0x2538], R6 ;  /* 0x0025380601007387 */ /* 0x0041e80000100a00 */
[----:B0-----:R-:W2:Y:S04]  /*45dc0*/  LDL R6, [R1+0xb8] ;  /* 0x0000b80001067983 */ /* 0x001ea80000100800 */
[----:B------:R-:W2:Y:S04]  /*45dd0*/  LDL R7, [R1+0xbc] ;  /* 0x0000bc0001077983 */ /* 0x000ea80000100800 */
[----:B--2---:R0:W-:Y:S04]  /*45de0*/  STL.64 [R1+0x2548], R6 ;  /* 0x0025480601007387 */ /* 0x0041e80000100a00 */
[----:B------:R-:W2:Y:S04]  /*45df0*/  LDL.LU R4, [R1+0x590] ;  /* 0x0005900001047983 */ /* 0x000ea80000300800 */
[----:B------:R-:W2:Y:S04]  /*45e00*/  LDL.LU R5, [R1+0x594] ;  /* 0x0005940001057983 */ /* 0x000ea80000300800 */
[----:B0-----:R-:W2:Y:S04]  /*45e10*/  LDL.LU R6, [R1+0x598] ;  /* 0x0005980001067983 */ /* 0x001ea80000300800 */
[----:B------:R-:W2:Y:S04]  /*45e20*/  LDL.LU R7, [R1+0x59c] ;  /* 0x00059c0001077983 */ /* 0x000ea80000300800 */
[----:B------:R-:W2:Y:S04]  /*45e30*/  LDL.LU R8, [R1+0x580] ;  /* 0x0005800001087983 */ /* 0x000ea80000300800 */
[----:B------:R-:W2:Y:S04]  /*45e40*/  LDL.LU R9, [R1+0x584] ;  /* 0x0005840001097983 */ /* 0x000ea80000300800 */
[----:B------:R-:W2:Y:S04]  /*45e50*/  LDL.LU R10, [R1+0x588] ;  /* 0x00058800010a7983 */ /* 0x000ea80000300800 */
[----:B------:R-:W2:Y:S04]  /*45e60*/  LDL.LU R11, [R1+0x58c] ;  /* 0x00058c00010b7983 */ /* 0x000ea80000300800 */
[----:B----4-:R-:W-:Y:S04]  /*45e70*/  STL.64 [R1+0x2500], R14 ;  /* 0x0025000e01007387 */ /* 0x010fe80000100a00 */
[----:B---3--:R0:W-:Y:S04]  /*45e80*/  STL.64 [R1+0x24f8], R12 ;  /* 0x0024f80c01007387 */ /* 0x0081e80000100a00 */
        /* <DEDUP_REMOVED lines=10> */
[----:B--2---:R-:W-:Y:S01]  /*45f30*/  HMMA.16816.F32.BF16 R4, R24, R18, R4 ;  /* 0x000000121804723c */ /* 0x004fe20000041804 */
[----:B------:R-:W-:-:S02]  /*45f40*/  IMAD.MOV.U32 R29, RZ, RZ, R18 ;  /* 0x000000ffff1d7224 */ /* 0x000fc400078e0012 */
[----:B------:R-:W-:-:S15]  /*45f50*/  IMAD.MOV.U32 R3, RZ, RZ, R19 ;  /* 0x000000ffff037224 */ /* 0x000fde00078e0013 */
[----:B------:R-:W-:Y:S01]  /*45f60*/  NOP ;  /* 0x0000000000007918 */ /* 0x000fe20000000000 */
[----:B------:R-:W-:Y:S01]  /*45f70*/  IMAD.MOV.U32 R17, RZ, RZ, R7 ;  /* 0x000000ffff117224 */ /* 0x000fe200078e0007 */
[----:B----4-:R-:W-:Y:S04]  /*45f80*/  STL.64 [R1+0x2530], R14 ;  /* 0x0025300e01007387 */ /* 0x010fe80000100a00 */
[----:B---3--:R0:W-:Y:S04]  /*45f90*/  STL.64 [R1+0x2528], R12 ;  /* 0x0025280c01007387 */ /* 0x0081e80000100a00 */
[----:B0-----:R-:W2:Y:S04]  /*45fa0*/  LDL.LU R12, [R1+0x570] ;  /* 0x00057000010c7983 */ /* 0x001ea80000300800 */
[----:B------:R-:W2:Y:S04]  /*45fb0*/  LDL.LU R13, [R1+0x574] ;  /* 0x00057400010d7983 */ /* 0x000ea80000300800 */
[----:B------:R-:W2:Y:S04]  /*45fc0*/  LDL.LU R14, [R1+0x578] ;  /* 0x00057800010e7983 */ /* 0x000ea80000300800 */
[----:B------:R-:W2:Y:S04]  /*45fd0*/  LDL.LU R15, [R1+0x57c] ;  /* 0x00057c00010f7983 */ /* 0x000ea80000300800 */
[----:B------:R-:W3:Y:S04]  /*45fe0*/  LDL.64 R22, [R1+0x68] ;  /* 0x0000680001167983 */ /* 0x000ee80000100a00 */
[----:B------:R-:W-:Y:S04]  /*45ff0*/  STL [R1+0x1dc0], R0 ;  /* 0x001dc00001007387 */ /* 0x000fe80000100800 */
[----:B------:R-:W4:Y:S04]  /*46000*/  LDL.LU.64 R18, [R1+0x2550] ;  /* 0x0025500001127983 */ /* 0x000f280000300a00 */
[----:B------:R-:W-:Y:S04]  /*46010*/  STL.64 [R1+0xee0], R4 ;  /* 0x000ee00401007387 */ /* 0x000fe80000100a00 */
[----:B------:R0:W-:Y:S04]  /*46020*/  STL.64 [R1+0xee8], R6 ;  /* 0x000ee80601007387 */ /* 0x0001e80000100a00 */
[----:B0-----:R-:W2:Y:S01]  /*46030*/  LDL.LU.64 R6, [R1+0x2548] ;  /* 0x0025480001067983 */ /* 0x001ea20000300a00 */
[----:B------:R-:W-:-:S05]  /*46040*/  IMAD.MOV.U32 R16, RZ, RZ, R5 ;  /* 0x000000ffff107224 */ /* 0x000fca00078e0005 */
[----:B------:R0:W-:Y:S04]  /*46050*/  STL [R1+0x1b4c], R16 ;  /* 0x001b4c1001007387 */ /* 0x0001e80000100800 */
[----:B------:R1:W-:Y:S04]  /*46060*/  STL [R1+0x1b48], R17 ;  /* 0x001b481101007387 */ /* 0x0003e80000100800 */
[----:B----4-:R4:W-:Y:S04]  /*46070*/  STL.64 [R1+0x24c0], R18 ;  /* 0x0024c01201007387 */ /* 0x0109e80000100a00 */
[----:B0-----:R-:W3:Y:S04]  /*46080*/  LDL.LU R16, [R1+0x540] ;  /* 0x0005400001107983 */ /* 0x001ee80000300800 */
[----:B-1----:R-:W3:Y:S04]  /*46090*/  LDL.LU R17, [R1+0x544] ;  /* 0x0005440001117983 */ /* 0x002ee80000300800 */
[----:B----4-:R-:W3:Y:S04]  /*460a0*/  LDL.LU R18, [R1+0x548] ;  /* 0x0005480001127983 */ /* 0x010ee80000300800 */
[----:B------:R-:W3:Y:S01]  /*460b0*/  LDL.LU R19, [R1+0x54c] ;  /* 0x00054c0001137983 */ /* 0x000ee20000300800 */
[----:B--2---:R-:W-:Y:S03]  /*460c0*/  HMMA.16816.F32.BF16 R4, R24, R6, R8 ;  /* 0x000000061804723c */ /* 0x004fe60000041808 */
[----:B------:R-:W2:-:S15]  /*460d0*/  LDL.LU.64 R10, [R1+0x2540] ;  /* 0x00254000010a7983 */ /* 0x000e9e0000300a00 */
[----:B------:R-:W-:Y:S01]  /*460e0*/  NOP ;  /* 0x0000000000007918 */ /* 0x000fe20000000000 */
[----:B------:R-:W-:Y:S01]  /*460f0*/  STL.64 [R1+0xe60], R4 ;  /* 0x000e600401007387 */ /* 0x000fe20000100a00 */
[----:B------:R-:W-:-:S03]  /*46100*/  IMAD.MOV.U32 R9, RZ, RZ, R6 ;  /* 0x000000ffff097224 */ /* 0x000fc600078e0006 */
[----:B------:R0:W-:Y:S04]  /*46110*/  STL.64 [R1+0xe68], R6 ;  /* 0x000e680601007387 */ /* 0x0001e80000100a00 */
[----:B0-----:R-:W4:Y:S01]  /*46120*/  LDL.LU.64 R6, [R1+0x2538] ;  /* 0x0025380001067983 */ /* 0x001f220000300a00 */
[----:B------:R-:W-:-:S05]  /*46130*/  IMAD.MOV.U32 R8, RZ, RZ, R4 ;  /* 0x000000ffff087224 */ /* 0x000fca00078e0004 */
[----:B------:R-:W-:Y:S04]  /*46140*/  STL [R1+0x1b54], R8 ;  /* 0x001b540801007387 */ /* 0x000fe80000100800 */
[----:B------:R-:W-:Y:S01]  /*46150*/  STL [R1+0x1b50], R9 ;  /* 0x001b500901007387 */ /* 0x000fe20000100800 */
[----:B----4-:R-:W-:Y:S03]  /*46160*/  HMMA.16816.F32.BF16 R4, R24, R6, R12 ;  /* 0x000000061804723c */ /* 0x010fe6000004180c */
[----:B------:R-:W4:Y:S04]  /*46170*/  LDL.LU.64 R14, [R1+0x2530] ;  /* 0x00253000010e7983 */ /* 0x000f280000300a00 */
[----:B------:R-:W4:-:S12]  /*46180*/  LDL.LU.64 R12, [R1+0x2528] ;  /* 0x00252800010c7983 */ /* 0x000f180000300a00 */
        /* <DEDUP_REMOVED lines=8> */
[----:B0-----:R-:W4:Y:S01]  /*46210*/  LDL.LU.64 R6, [R1+0x2508] ;  /* 0x0025080001067983 */ /* 0x001f220000300a00 */
[----:B------:R-:W0:Y:S01]  /*46220*/  S2R R2, SR_TID.X ;  /* 0x0000000000027919 */ /* 0x000e220000002100 */
[----:B----4-:R-:W-:Y:S01]  /*46230*/  HMMA.16816.F32.BF16 R12, R24, R6, R12 ;  /* 0x00000006180c723c */ /* 0x010fe2000004180c */
[----:B------:R-:W-:-:S02]  /*46240*/  IMAD.MOV.U32 R9, RZ, RZ, R6 ;  /* 0x000000ffff097224 */ /* 0x000fc400078e0006 */
[----:B------:R-:W-:-:S15]  /*46250*/  IMAD.MOV.U32 R8, RZ, RZ, R7 ;  /* 0x000000ffff087224 */ /* 0x000fde00078e0007 */
[----:B------:R-:W-:Y:S01]  /*46260*/  NOP ;  /* 0x0000000000007918 */ /* 0x000fe20000000000 */
[----:B------:R-:W-:Y:S04]  /*46270*/  STL.64 [R1+0xcf0], R12 ;  /* 0x000cf00c01007387 */ /* 0x000fe80000100a00 */
[----:B------:R1:W-:Y:S04]  /*46280*/  STL.64 [R1+0xcf8], R14 ;  /* 0x000cf80e01007387 */ /* 0x0003e80000100a00 */
[----:B-1----:R-:W4:Y:S04]  /*46290*/  LDL.LU.64 R14, [R1+0x2500] ;  /* 0x00250000010e7983 */ /* 0x002f280000300a00 */
[----:B------:R-:W4:Y:S04]  /*462a0*/  LDL.LU.64 R12, [R1+0x24f8] ;  /* 0x0024f800010c7983 */ /* 0x000f280000300a00 */
[----:B------:R-:W3:Y:S01]  /*462b0*/  LDL.LU.64 R6, [R1+0x24f0] ;  /* 0x0024f00001067983 */ /* 0x000ee20000300a00 */
[C---:B0-----:R-:W-:Y:S01]  /*462c0*/  LOP3.LUT R20, R2.reuse, 0x7, RZ, 0xc0, !PT ;  /* 0x0000000702147812 */ /* 0x041fe200078ec0ff */
[----:B------:R-:W-:-:S04]  /*462d0*/  IMAD.SHL.U32 R28, R2, 0x2, RZ ;  /* 0x00000002021c7824 */ /* 0x000fc800078e00ff */
[----:B------:R-:W-:Y:S02]  /*462e0*/  IMAD R20, R20, 0x110, RZ ;  /* 0x0000011014147824 */ /* 0x000fe400078e02ff */
[----:B------:R-:W-:-:S03]  /*462f0*/  IMAD.SHL.U32 R21, R2, 0x80, RZ ;  /* 0x0000008002157824 */ /* 0x000fc600078e00ff */
[----:B------:R-:W-:-:S04]  /*46300*/  LOP3.LUT R28, R20, 0x10, R28, 0x78, !PT ;  /* 0x00000010141c7812 */ /* 0x000fc800078e781c */
[----:B------:R-:W-:Y:S01]  /*46310*/  LOP3.LUT R28, R28, 0x800, R21, 0xf8, !PT ;  /* 0x000008001c1c7812 */ /* 0x000fe200078ef815 */
[----:B------:R-:W-:Y:S04]  /*46320*/  STL [R1+0x242c], R8 ;  /* 0x00242c0801007387 */ /* 0x000fe80000100800 */
[----:B------:R-:W-:Y:S01]  /*46330*/  STL [R1+0x2428], R9 ;  /* 0x0024280901007387 */ /* 0x000fe20000100800 */
[----:B------:R-:W-:-:S03]  /*46340*/  LOP3.LUT R28, R28, 0x20, RZ, 0x3c, !PT ;  /* 0x000000201c1c7812 */ /* 0x000fc600078e3cff */
[----:B--2---:R3:W-:Y:S02]  /*46350*/  STL.64 [R1+0x24e8], R10 ;  /* 0x0024e80a01007387 */ /* 0x0047e40000100a00 */
[----:B---3--:R-:W-:Y:S02]  /*46360*/  HMMA.16816.F32.BF16 R8, R24, R6, R16 ;  /* 0x000000061808723c */ /* 0x008fe40000041810 */
[----:B------:R-:W0:Y:S04]  /*46370*/  LDSM.16.MT88.4 R4, [R28+UR5+0xb000] ;  /* 0x00b000051c04783b */ /* 0x000e280008004200 */
[----:B0-----:R0:W-:-:S13]  /*46380*/  STL.64 [R1+0x2368], R6 ;  /* 0x0023680601007387 */ /* 0x0011da0000100a00 */
[----:B------:R-:W-:Y:S04]  /*46390*/  STL.64 [R1+0xc70], R8 ;  /* 0x000c700801007387 */ /* 0x000fe80000100a00 */
[----:B------:R4:W-:Y:S04]  /*463a0*/  STL.64 [R1+0xc78], R10 ;  /* 0x000c780a01007387 */ /* 0x0009e80000100a00 */
[----:B------:R1:W-:Y:S04]  /*463b0*/  STL.64 [R1+0x2360], R4 ;  /* 0x0023600401007387 */ /* 0x0003e80000100a00 */
[----:B0-----:R-:W2:Y:S01]  /*463c0*/  LDL.64 R6, [R1+0x28] ;  /* 0x0000280001067983 */ /* 0x001ea20000100a00 */
[----:B----4-:R-:W-:Y:S01]  /*463d0*/  HMMA.16816.F32.BF16 R8, R24, R22, R12 ;  /* 0x000000161808723c */ /* 0x010fe2000004180c */
[----:B-1----:R-:W-:-:S02]  /*463e0*/  IMAD.MOV.U32 R5, RZ, RZ, R22 ;  /* 0x000000ffff057224 */ /* 0x002fc400078e0016 */
[----:B------:R-:W-:-:S15]  /*463f0*/  IMAD.MOV.U32 R4, RZ, RZ, R23 ;  /* 0x000000ffff047224 */ /* 0x000fde00078e0017 */
[----:B------:R-:W-:Y:S01]  /*46400*/  NOP ;  /* 0x0000000000007918 */ /* 0x000fe20000000000 */
[----:B------:R0:W-:Y:S04]  /*46410*/  STL.64 [R1+0xc00], R8 ;  /* 0x000c000801007387 */ /* 0x0001e80000100a00 */
[----:B------:R1:W-:Y:S04]  /*46420*/  STL.64 [R1+0xc08], R10 ;  /* 0x000c080a01007387 */ /* 0x0003e80000100a00 */
[----:B--2---:R-:W-:Y:S04]  /*46430*/  STL.64 [R1+0x24b8], R6 ;  /* 0x0024b80601007387 */ /* 0x004fe80000100a00 */
        /* <DEDUP_REMOVED lines=13> */
[----:B0-----:R-:W3:Y:S04]  /*46510*/  LDL.LU R8, [R1+0x8b0] ;  /* 0x0008b00001087983 */ /* 0x001ee80000300800 */
[----:B------:R-:W3:Y:S04]  /*46520*/  LDL.LU R9, [R1+0x8b4] ;  /* 0x0008b40001097983 */ /* 0x000ee80000300800 */
[----:B-1----:R-:W3:Y:S04]  /*46530*/  LDL.LU R10, [R1+0x8b8] ;  /* 0x0008b800010a7983 */ /* 0x002ee80000300800 */
[----:B------:R-:W3:Y:S04]  /*46540*/  LDL.LU R11, [R1+0x8bc] ;  /* 0x0008bc00010b7983 */ /* 0x000ee80000300800 */
        /* <DEDUP_REMOVED lines=8> */
[----:B------:R-:W2:Y:S04]  /*465d0*/  LDL.LU R5, [R1+0x8a4] ;  /* 0x0008a40001057983 */ /* 0x000ea80000300800 */
[----:B0-----:R-:W2:Y:S04]  /*465e0*/  LDL.LU R6, [R1+0x8a8] ;  /* 0x0008a80001067983 */ /* 0x001ea80000300800 */
[----:B------:R-:W2:Y:S04]  /*465f0*/  LDL.LU R7, [R1+0x8ac] ;  /* 0x0008ac0001077983 */ /* 0x000ea80000300800 */
[----:B------:R0:W-:Y:S04]  /*46600*/  STL.64 [R1+0x2498], R14 ;  /* 0x0024980e01007387 */ /* 0x0001e80000100a00 */
[----:B----4-:R1:W-:Y:S04]  /*46610*/  STL.64 [R1+0x2490], R12 ;  /* 0x0024900c01007387 */ /* 0x0103e80000100a00 */
[----:B0-----:R-:W4:Y:S04]  /*46620*/  LDL.64 R14, [R1+0x18] ;  /* 0x00001800010e7983 */ /* 0x001f280000100a00 */
[----:B----4-:R0:W-:Y:S04]  /*46630*/  STL.64 [R1+0x24a8], R14 ;  /* 0x0024a80e01007387 */ /* 0x0101e80000100a00 */
[----:B-1----:R-:W4:Y:S04]  /*46640*/  LDL.LU R12, [R1+0x880] ;  /* 0x00088000010c7983 */ /* 0x002f280000300800 */
[----:B------:R-:W4:Y:S04]  /*46650*/  LDL.LU R13, [R1+0x884] ;  /* 0x00088400010d7983 */ /* 0x000f280000300800 */
[----:B0-----:R-:W4:Y:S04]  /*46660*/  LDL.LU R14, [R1+0x888] ;  /* 0x00088800010e7983 */ /* 0x001f280000300800 */
[----:B------:R-:W4:Y:S04]  /*46670*/  LDL.LU R15, [R1+0x88c] ;  /* 0x00088c00010f7983 */ /* 0x000f280000300800 */
[----:B---3--:R-:W-:Y:S04]  /*46680*/  STL.64 [R1+0x2458], R22 ;  /* 0x0024581601007387 */ /* 0x008fe80000100a00 */
[----:B------:R0:W-:Y:S04]  /*46690*/  STL.64 [R1+0x2450], R20 ;  /* 0x0024501401007387 */ /* 0x0001e80000100a00 */
[----:B0-----:R-:W3:Y:S04]  /*466a0*/  LDL.LU R20, [R1+0x840] ;  /* 0x0008400001147983 */ /* 0x001ee80000300800 */
[----:B------:R-:W3:Y:S04]  /*466b0*/  LDL.LU R21, [R1+0x844] ;  /* 0x0008440001157983 */ /* 0x000ee80000300800 */
[----:B------:R-:W2:Y:S04]  /*466c0*/  LDL.LU R22, [R1+0x848] ;  /* 0x0008480001167983 */ /* 0x000ea80000300800 */
[----:B------:R-:W2:Y:S04]  /*466d0*/  LDL.LU R23, [R1+0x84c] ;  /* 0x00084c0001177983 */ /* 0x000ea80000300800 */
[----:B--2---:R-:W-:Y:S04]  /*466e0*/  STL.64 [R1+0x2470], R22 ;  /* 0x0024701601007387 */ /* 0x004fe80000100a00 */
[----:B---3--:R0:W-:Y:S04]  /*466f0*/  STL.64 [R1+0x2468], R20 ;  /* 0x0024681401007387 */ /* 0x0081e80000100a00 */
[----:B0-----:R-:W2:Y:S04]  /*46700*/  LDL.LU R20, [R1+0x850] ;  /* 0x0008500001147983 */ /* 0x001ea80000300800 */
[----:B------:R-:W2:Y:S04]  /*46710*/  LDL.LU R21, [R1+0x854] ;  /* 0x0008540001157983 */ /* 0x000ea80000300800 */
[----:B------:R-:W3:Y:S04]  /*46720*/  LDL.LU R22, [R1+0x858] ;  /* 0x0008580001167983 */ /* 0x000ee80000300800 */
[----:B------:R-:W3:Y:S01]  /*46730*/  LDL.LU R23, [R1+0x85c] ;  /* 0x00085c0001177983 */ /* 0x000ee20000300800 */
[----:B------:R-:W-:Y:S03]  /*46740*/  HMMA.16816.F32.BF16 R8, R24, R18, R8 ;  /* 0x000000121808723c */ /* 0x000fe60000041808 */
[----:B---3--:R0:W-:Y:S04]  /*46750*/  STL.64 [R1+0x2480], R22 ;  /* 0x0024801601007387 */ /* 0x0081e80000100a00 */
[----:B--2---:R1:W-:Y:S04]  /*46760*/  STL.64 [R1+0x2478], R20 ;  /* 0x0024781401007387 */ /* 0x0043e80000100a00 */
[----:B0-----:R-:W2:Y:S04]  /*46770*/  LDL.64 R22, [R1+0x8] ;  /* 0x0000080001167983 */ /* 0x001ea80000100a00 */
[----:B--2---:R0:W-:Y:S04]  /*46780*/  STL.64 [R1+0x24a0], R22 ;  /* 0x0024a01601007387 */ /* 0x0041e80000100a00 */
[----:B-1----:R-:W2:Y:S04]  /*46790*/  LDL.LU R20, [R1+0x870] ;  /* 0x0008700001147983 */ /* 0x002ea80000300800 */
[----:B------:R-:W2:Y:S04]  /*467a0*/  LDL.LU R21, [R1+0x874] ;  /* 0x0008740001157983 */ /* 0x000ea80000300800 */
[----:B0-----:R-:W2:Y:S04]  /*467b0*/  LDL.LU R22, [R1+0x878] ;  /* 0x0008780001167983 */ /* 0x001ea80000300800 */
        /* <DEDUP_REMOVED lines=18> */
[----:B------:R0:W-:Y:S04]  /*468e0*/  STL.64 [R1+0xbb0], R16 ;  /* 0x000bb01001007387 */ /* 0x0001e80000100a00 */
[----:B------:R1:W-:Y:S01]  /*468f0*/  STL.64 [R1+0xbb8], R18 ;  /* 0x000bb81201007387 */ /* 0x0003e20000100a00 */
[----:B0-----:R-:W-:-:S03]  /*46900*/  IMAD.MOV.U32 R17, RZ, RZ, R6 ;  /* 0x000000ffff117224 */ /* 0x001fc600078e0006 */
[----:B-1----:R-:W2:Y:S01]  /*46910*/  LDL.LU.64 R18, [R1+0x24c0] ;  /* 0x0024c00001127983 */ /* 0x002ea20000300a00 */
[----:B------:R-:W-:-:S03]  /*46920*/  IMAD.MOV.U32 R16, RZ, RZ, R7 ;  /* 0x000000ffff107224 */ /* 0x000fc600078e0007 */
[----:B------:R-:W4:Y:S04]  /*46930*/  LDL.LU.64 R6, [R1+0x24b8] ;  /* 0x0024b80001067983 */ /* 0x000f280000300a00 */
[----:B------:R-:W2:Y:S01]  /*46940*/  LDL.LU.64 R4, [R1+0x24b0] ;  /* 0x0024b00001047983 */ /* 0x000ea20000300a00 */
[----:B----4-:R-:W-:-:S15]  /*46950*/  HMMA.16816.F32.BF16 R12, R24, R6, R12 ;  /* 0x00000006180c723c */ /* 0x010fde000004180c */
[----:B------:R-:W-:-:S04]  /*46960*/  NOP ;  /* 0x0000000000007918 */ /* 0x000fc80000000000 */
[----:B------:R-:W-:Y:S04]  /*46970*/  STL.64 [R1+0xba0], R12 ;  /* 0x000ba00c01007387 */ /* 0x000fe80000100a00 */
[----:B------:R0:W-:Y:S04]  /*46980*/  STL.64 [R1+0xba8], R14 ;  /* 0x000ba80e01007387 */ /* 0x0001e80000100a00 */
[----:B0-----:R-:W4:Y:S04]  /*46990*/  LDL.LU.64 R14, [R1+0x24a8] ;  /* 0x0024a800010e7983 */ /* 0x001f280000300a00 */
[----:B------:R0:W-:Y:S04]  /*469a0*/  STL.64 [R1+0x23a0], R6 ;  /* 0x0023a00601007387 */ /* 0x0001e80000100a00 */
[----:B--2---:R-:W-:Y:S01]  /*469b0*/  STL.64 [R1+0x2430], R4 ;  /* 0x0024300401007387 */ /* 0x004fe20000100a00 */
[----:B0-----:R-:W-:-:S02]  /*469c0*/  IMAD.MOV.U32 R6, RZ, RZ, R29 ;  /* 0x000000ffff067224 */ /* 0x001fc400078e001d */
[----:B------:R-:W-:Y:S01]  /*469d0*/  IMAD.MOV.U32 R7, RZ, RZ, R3 ;  /* 0x000000ffff077224 */ /* 0x000fe200078e0003 */
[----:B----4-:R-:W-:Y:S01]  /*469e0*/  HMMA.16816.F32.BF16 R20, R24, R14, R20 ;  /* 0x0000000e1814723c */ /* 0x010fe20000041814 */
        /* <DEDUP_REMOVED lines=16> */
[----:B------:R-:W4:Y:S02]  /*46af0*/  LDL.LU.64 R20, [R1+0x2478] ;  /* 0x0024780001147983 */ /* 0x000f240000300a00 */
[----:B----4-:R-:W-:-:S15]  /*46b00*/  HMMA.16816.F32.BF16 R20, R24, R18, R20 ;  /* 0x000000121814723c */ /* 0x010fde0000041814 */
[----:B------:R-:W-:-:S04]  /*46b10*/  NOP ;  /* 0x0000000000007918 */ /* 0x000fc80000000000 */
[----:B------:R-:W-:Y:S04]  /*46b20*/  STL.64 [R1+0xb70], R20 ;  /* 0x000b701401007387 */ /* 0x000fe80000100a00 */
[----:B------:R0:W-:Y:S04]  /*46b30*/  STL.64 [R1+0xb78], R22 ;  /* 0x000b781601007387 */ /* 0x0001e80000100a00 */
[----:B0-----:R-:W2:Y:S04]  /*46b40*/  LDL.LU.64 R22, [R1+0x2470] ;  /* 0x0024700001167983 */ /* 0x001ea80000300a00 */
[----:B------:R-:W2:Y:S04]  /*46b50*/  LDL.LU.64 R20, [R1+0x2468] ;  /* 0x0024680001147983 */ /* 0x000ea80000300a00 */
[----:B------:R3:W-:Y:S04]  /*46b60*/  STL.64 [R1+0x2380], R18 ;  /* 0x0023801201007387 */ /* 0x0007e80000100a00 */
[----:B------:R0:W-:Y:S01]  /*46b70*/  STL.64 [R1+0x2438], R16 ;  /* 0x0024381001007387 */ /* 0x0001e20000100a00 */
[----:B---3--:R-:W-:-:S03]  /*46b80*/  IMAD.MOV.U32 R18, RZ, RZ, R10 ;  /* 0x000000ffff127224 */ /* 0x008fc600078e000a */
[----:B0-----:R-:W3:Y:S04]  /*46b90*/  LDL.LU R16, [R1+0x340] ;  /* 0x0003400001107983 */ /* 0x001ee80000300800 */
[----:B------:R-:W3:Y:S04]  /*46ba0*/  LDL.LU R17, [R1+0x344] ;  /* 0x0003440001117983 */ /* 0x000ee80000300800 */
[----:B------:R-:W4:Y:S01]  /*46bb0*/  LDL.LU R10, [R1+0x2464] ;  /* 0x00246400010a7983 */ /* 0x000f220000300800 */
[----:B------:R-:W-:-:S03]  /*46bc0*/  IMAD.MOV.U32 R19, RZ, RZ, R11 ;  /* 0x000000ffff137224 */ /* 0x000fc600078e000b */
[----:B------:R-:W4:Y:S01]  /*46bd0*/  LDL.LU R11, [R1+0x2460] ;  /* 0x00246000010b7983 */ /* 0x000f220000300800 */
[----:B--2---:R-:W-:-:S15]  /*46be0*/  HMMA.16816.F32.BF16 R20, R24, R14, R20 ;  /* 0x0000000e1814723c */ /* 0x004fde0000041814 */
[----:B------:R-:W-:-:S04]  /*46bf0*/  NOP ;  /* 0x0000000000007918 */ /* 0x000fc80000000000 */
[----:B------:R-:W-:Y:S04]  /*46c00*/  STL.64 [R1+0xb60], R20 ;  /* 0x000b601401007387 */ /* 0x000fe80000100a00 */
[----:B------:R0:W-:Y:S04]  /*46c10*/  STL.64 [R1+0xb68], R22 ;  /* 0x000b681601007387 */ /* 0x0001e80000100a00 */
[----:B0-----:R-:W4:Y:S04]  /*46c20*/  LDL.LU.64 R22, [R1+0x2458] ;  /* 0x0024580001167983 */ /* 0x001f280000300a00 */
[----:B------:R-:W4:Y:S04]  /*46c30*/  LDL.LU.64 R20, [R1+0x2450] ;  /* 0x0024500001147983 */ /* 0x000f280000300a00 */
[----:B------:R0:W-:Y:S04]  /*46c40*/  STL.64 [R1+0x2378], R14 ;  /* 0x0023780e01007387 */ /* 0x0001e80000100a00 */
[----:B------:R-:W-:Y:S04]  /*46c50*/  STL.64 [R1+0x23c8], R12 ;  /* 0x0023c80c01007387 */ /* 0x000fe80000100a00 */
[----:B0-----:R-:W2:Y:S04]  /*46c60*/  LDL R14, [R1+0xb8] ;  /* 0x0000b800010e7983 */ /* 0x001ea80000100800 */
[----:B------:R-:W2:Y:S01]  /*46c70*/  LDL R15, [R1+0xbc] ;  /* 0x0000bc00010f7983 */ /* 0x000ea20000100800 */
[----:B----4-:R-:W-:Y:S03]  /*46c80*/  HMMA.16816.F32.BF16 R24, R24, R10, R20 ;  /* 0x0000000a1818723c */ /* 0x010fe60000041814 */
[----:B------:R-:W3:Y:S04]  /*46c90*/  LDL.LU.64 R22, [R1+0x2448] ;  /* 0x0024480001167983 */ /* 0x000ee80000300a00 */
[----:B------:R-:W3:-:S12]  /*46ca0*/  LDL.LU.64 R20, [R1+0x2440] ;  /* 0x0024400001147983 */ /* 0x000ed80000300a00 */
[----:B------:R0:W-:Y:S04]  /*46cb0*/  STL.64 [R1+0x540], R24 ;  /* 0x0005401801007387 */ /* 0x0001e80000100a00 */
[----:B------:R1:W-:Y:S04]  /*46cc0*/  STL.64 [R1+0x548], R26 ;  /* 0x0005481a01007387 */ /* 0x0003e80000100a00 */
[----:B0-----:R-:W2:Y:S04]  /*46cd0*/  LDL.LU R24, [R1+0x330] ;  /* 0x0003300001187983 */ /* 0x001ea80000300800 */
[----:B------:R-:W2:Y:S04]  /*46ce0*/  LDL.LU R25, [R1+0x334] ;  /* 0x0003340001197983 */ /* 0x000ea80000300800 */
[----:B-1----:R-:W2:Y:S04]  /*46cf0*/  LDL.LU R26, [R1+0x338] ;  /* 0x00033800011a7983 */ /* 0x002ea80000300800 */
[----:B------:R-:W2:Y:S04]  /*46d00*/  LDL.LU R27, [R1+0x33c] ;  /* 0x00033c00011b7983 */ /* 0x000ea80000300800 */
[----:B------:R-:W-:Y:S01]  /*46d10*/  STL.64 [R1+0x2370], R10 ;  /* 0x0023700a01007387 */ /* 0x000fe20000100a00 */
[----:B---3--:R-:W-:Y:S03]  /*46d20*/  HMMA.16816.F32.BF16 R4, R20, R6, R16 ;  /* 0x000000061404723c */ /* 0x008fe60000041810 */
[----:B------:R-:W3:-:S15]  /*46d30*/  LDL.LU.64 R16, [R1+0x2438] ;  /* 0x0024380001107983 */ /* 0x000ede0000300a00 */
[----:B------:R-:W-:Y:S01]  /*46d40*/  NOP ;  /* 0x0000000000007918 */ /* 0x000fe20000000000 */
[----:B------:R0:W-:Y:S04]  /*46d50*/  STL.64 [R1+0xed0], R4 ;  /* 0x000ed00401007387 */ /* 0x0001e80000100a00 */
[----:B------:R-:W-:Y:S04]  /*46d60*/  STL.64 [R1+0xed8], R6 ;  /* 0x000ed80601007387 */ /* 0x000fe80000100a00 */
[----:B0-----:R-:W4:Y:S01]  /*46d70*/  LDL.LU.64 R4, [R1+0x2430] ;  /* 0x0024300001047983 */ /* 0x001f220000300a00 */
[----:B--2---:R-:W-:Y:S01]  /*46d80*/  HMMA.16816.F32.BF16 R12, R20, R14, R24 ;  /* 0x0000000e140c723c */ /* 0x004fe20000041818 */
[----:B------:R-:W-:-:S02]  /*46d90*/  IMAD.MOV.U32 R18, RZ, RZ, R8 ;  /* 0x000000ffff127224 */ /* 0x000fc400078e0008 */
[----:B------:R-:W-:Y:S01]  /*46da0*/  IMAD.MOV.U32 R19, RZ, RZ, R9 ;  /* 0x000000ffff137224 */ /* 0x000fe200078e0009 */
[----:B------:R-:W2:-:S15]  /*46db0*/  LDL.LU R8, [R1+0x242c] ;  /* 0x00242c0001087983 */ /* 0x000e9e0000300800 */
[----:B------:R-:W-:Y:S04]  /*46dc0*/  STL.64 [R1+0xe50], R12 ;  /* 0x000e500c01007387 */ /* 0x000fe80000100a00 */
[----:B------:R-:W-:Y:S04]  /*46dd0*/  STL.64 [R1+0xe58], R14 ;  /* 0x000e580e01007387 */ /* 0x000fe80000100a00 */
[----:B------:R-:W2:Y:S04]  /*46de0*/  LDL.LU R9, [R1+0x2428] ;  /* 0x0024280001097983 */ /* 0x000ea80000300800 */
[----:B------:R4:W-:Y:S02]  /*46df0*/  STL.64 [R1+0x23d0], R18 ;  /* 0x0023d01201007387 */ /* 0x0009e40000100a00 */
[----:B----4-:R-:W-:-:S02]  /*46e00*/  IMAD.MOV.U32 R18, RZ, RZ, R5 ;  /* 0x000000ffff127224 */ /* 0x010fc400078e0005 */
[----:B------:R-:W-:-:S05]  /*46e10*/  IMAD.MOV.U32 R19, RZ, RZ, R4 ;  /* 0x000000ffff137224 */ /* 0x000fca00078e0004 */
[----:B------:R-:W-:Y:S04]  /*46e20*/  STL.64 [R1+0x23f0], R18 ;  /* 0x0023f01201007387 */ /* 0x000fe80000100a00 */
[----:B---3--:R0:W-:Y:S04]  /*46e30*/  STL.64 [R1+0x23e8], R16 ;  /* 0x0023e81001007387 */ /* 0x0081e80000100a00 */
[----:B------:R-:W3:Y:S04]  /*46e40*/  LDL R26, [R1+0x78] ;  /* 0x00007800011a7983 */ /* 0x000ee80000100800 */
[----:B------:R-:W3:Y:S04]  /*46e50*/  LDL R27, [R1+0x7c] ;  /* 0x00007c00011b7983 */ /* 0x000ee80000100800 */
[----:B---3--:R2:W-:Y:S04]  /*46e60*/  STL.64 [R1+0x23f8], R26 ;  /* 0x0023f81a01007387 */ /* 0x0085e80000100a00 */
[----:B0-----:R-:W3:Y:S04]  /*46e70*/  LDL.LU R16, [R1+0x2f0] ;  /* 0x0002f00001107983 */ /* 0x001ee80000300800 */
[----:B------:R-:W3:Y:S04]  /*46e80*/  LDL.LU R17, [R1+0x2f4] ;  /* 0x0002f40001117983 */ /* 0x000ee80000300800 */
[----:B------:R-:W4:Y:S04]  /*46e90*/  LDL.LU R18, [R1+0x2f8] ;  /* 0x0002f80001127983 */ /* 0x000f280000300800 */
[----:B------:R-:W4:Y:S04]  /*46ea0*/  LDL.LU R19, [R1+0x2fc] ;  /* 0x0002fc0001137983 */ /* 0x000f280000300800 */
[----:B------:R-:W3:Y:S04]  /*46eb0*/  LDL R6, [R1+0xa8] ;  /* 0x0000a80001067983 */ /* 0x000ee80000100800 */
[----:B------:R-:W3:Y:S01]  /*46ec0*/  LDL R7, [R1+0xac] ;  /* 0x0000ac0001077983 */ /* 0x000ee20000100800 */
[----:B--2---:R-:W-:-:S02]  /*46ed0*/  IMAD.MOV.U32 R26, RZ, RZ, R9 ;  /* 0x000000ffff1a7224 */ /* 0x004fc400078e0009 */
[----:B------:R-:W-:Y:S01]  /*46ee0*/  IMAD.MOV.U32 R27, RZ, RZ, R8 ;  /* 0x000000ffff1b7224 */ /* 0x000fe200078e0008 */
[----:B----4-:R-:W-:Y:S04]  /*46ef0*/  STL.64 [R1+0x2408], R18 ;  /* 0x0024081201007387 */ /* 0x010fe80000100a00 */
[----:B---3--:R-:W-:Y:S04]  /*46f00*/  STL.64 [R1+0x2400], R16 ;  /* 0x0024001001007387 */ /* 0x008fe80000100a00 */
[----:B------:R0:W-:Y:S04]  /*46f10*/  STL.64 [R1+0x2410], R26 ;  /* 0x0024101a01007387 */ /* 0x0001e80000100a00 */
[----:B0-----:R-:W2:Y:S04]  /*46f20*/  LDL.64 R26, [R1+0x98] ;  /* 0x00009800011a7983 */ /* 0x001ea80000100a00 */
[----:B------:R-:W3:Y:S04]  /*46f30*/  LDL.LU R16, [R1+0x300] ;  /* 0x0003000001107983 */ /* 0x000ee80000300800 */
[----:B------:R-:W3:Y:S04]  /*46f40*/  LDL.LU R17, [R1+0x304] ;  /* 0x0003040001117983 */ /* 0x000ee80000300800 */
[----:B------:R-:W4:Y:S04]  /*46f50*/  LDL.LU R18, [R1+0x308] ;  /* 0x0003080001127983 */ /* 0x000f280000300800 */
[----:B------:R-:W4:Y:S04]  /*46f60*/  LDL.LU R19, [R1+0x30c] ;  /* 0x00030c0001137983 */ /* 0x000f280000300800 */
        /* <DEDUP_REMOVED lines=9> */
[----:B------:R-:W4:Y:S04]  /*47000*/  LDL.LU R15, [R1+0x71c] ;  /* 0x00071c00010f7983 */ /* 0x000f280000300800 */
[----:B----4-:R-:W-:Y:S04]  /*47010*/  STL.64 [R1+0x23e0], R14 ;  /* 0x0023e00e01007387 */ /* 0x010fe80000100a00 */
[----:B---3--:R0:W-:Y:S04]  /*47020*/  STL.64 [R1+0x23d8], R12 ;  /* 0x0023d80c01007387 */ /* 0x0081e80000100a00 */
[----:B0-----:R-:W3:Y:S04]  /*47030*/  LDL.LU R12, [R1+0x720] ;  /* 0x00072000010c7983 */ /* 0x001ee80000300800 */
        /* <DEDUP_REMOVED lines=9> */
[----:B0-----:R-:W2:Y:S04]  /*470d0*/  LDL.LU R8, [R1+0x320] ;  /* 0x0003200001087983 */ /* 0x001ea80000300800 */
[----:B------:R-:W2:Y:S04]  /*470e0*/  LDL.LU R9, [R1+0x324] ;  /* 0x0003240001097983 */ /* 0x000ea80000300800 */
[----:B------:R-:W2:Y:S04]  /*470f0*/  LDL.LU R10, [R1+0x328] ;  /* 0x00032800010a7983 */ /* 0x000ea80000300800 */
[----:B------:R-:W2:Y:S02]  /*47100*/  LDL.LU R11, [R1+0x32c] ;  /* 0x00032c00010b7983 */ /* 0x000ea40000300800 */
[----:B--2---:R-:W-:-:S15]  /*47110*/  HMMA.16816.F32.BF16 R4, R20, R6, R8 ;  /* 0x000000061404723c */ /* 0x004fde0000041808 */
[----:B------:R-:W-:-:S04]  /*47120*/  NOP ;  /* 0x0000000000007918 */ /* 0x000fc80000000000 */
[----:B------:R0:W-:Y:S04]  /*47130*/  STL.64 [R1+0xde0], R4 ;  /* 0x000de00401007387 */ /* 0x0001e80000100a00 */
[----:B------:R1:W-:Y:S04]  /*47140*/  STL.64 [R1+0xde8], R6 ;  /* 0x000de80601007387 */ /* 0x0003e80000100a00 */
[----:B0-----:R-:W2:Y:S04]  /*47150*/  LDL.LU R4, [R1+0x6f0] ;  /* 0x0006f00001047983 */ /* 0x001ea80000300800 */
[----:B------:R-:W2:Y:S04]  /*47160*/  LDL.LU R5, [R1+0x6f4] ;  /* 0x0006f40001057983 */ /* 0x000ea80000300800 */
[----:B-1----:R-:W4:Y:S04]  /*47170*/  LDL.LU R6, [R1+0x6f8] ;  /* 0x0006f80001067983 */ /* 0x002f280000300800 */
[----:B------:R-:W4:Y:S01]  /*47180*/  LDL.LU R7, [R1+0x6fc] ;  /* 0x0006fc0001077983 */ /* 0x000f220000300800 */
[----:B------:R-:W-:Y:S01]  /*47190*/  HMMA.16816.F32.BF16 R16, R20, R26, R16 ;  /* 0x0000001a1410723c */ /* 0x000fe20000041810 */
[----:B------:R-:W-:-:S02]  /*471a0*/  IMAD.MOV.U32 R10, RZ, RZ, R2 ;  /* 0x000000ffff0a7224 */ /* 0x000fc400078e0002 */
[----:B------:R-:W-:Y:S02]  /*471b0*/  IMAD.MOV.U32 R11, RZ, RZ, R0 ;  /* 0x000000ffff0b7224 */ /* 0x000fe400078e0000 */
[----:B------:R-:W-:Y:S02]  /*471c0*/  IMAD.MOV.U32 R2, RZ, RZ, R26 ;  /* 0x000000ffff027224 */ /* 0x000fe400078e001a */
[----:B------:R-:W-:Y:S01]  /*471d0*/  IMAD.MOV.U32 R0, RZ, RZ, R27 ;  /* 0x000000ffff007224 */ /* 0x000fe200078e001b */
[----:B----4-:R-:W-:Y:S04]  /*471e0*/  STL.64 [R1+0x23c0], R6 ;  /* 0x0023c00601007387 */ /* 0x010fe80000100a00 */
        /* <DEDUP_REMOVED lines=18> */
[----:B------:R-:W4:-:S13]  /*47310*/  LDL.LU.64 R16, [R1+0x23e8] ;  /* 0x0023e80001107983 */ /* 0x000f1a0000300a00 */
[----:B------:R-:W-:Y:S04]  /*47320*/  STL.64 [R1+0xc60], R24 ;  /* 0x000c601801007387 */ /* 0x000fe80000100a00 */
[----:B------:R-:W-:Y:S04]  /*47330*/  STL.64 [R1+0xc68], R26 ;  /* 0x000c681a01007387 */ /* 0x000fe80000100a00 */
[----:B------:R-:W0:Y:S04]  /*47340*/  LDSM.16.MT88.4 R24, [R28+UR5+0xb080] ;  /* 0x00b080051c18783b */ /* 0x000e280008004200 */
[----:B0-----:R4:W-:Y:S04]  /*47350*/  STL.64 [R1+0x2230], R26 ;  /* 0x0022301a01007387 */ /* 0x0019e80000100a00 */
[----:B------:R-:W-:Y:S01]  /*47360*/  STL.64 [R1+0x2228], R24 ;  /* 0x0022281801007387 */ /* 0x000fe20000100a00 */
[----:B----4-:R-:W-:-:S02]  /*47370*/  IMAD.MOV.U32 R26, RZ, RZ, R17 ;  /* 0x000000ffff1a7224 */ /* 0x010fc400078e0011 */
[----:B------:R-:W-:Y:S02]  /*47380*/  IMAD.MOV.U32 R27, RZ, RZ, R16 ;  /* 0x000000ffff1b7224 */ /* 0x000fe400078e0010 */
[----:B---3--:R-:W-:Y:S01]  /*47390*/  HMMA.16816.F32.BF16 R16, R20, R18, R12 ;  /* 0x000000121410723c */ /* 0x008fe2000004180c */
[----:B------:R-:W3:Y:S04]  /*473a0*/  LDL.LU.64 R14, [R1+0x23e0] ;  /* 0x0023e000010e7983 */ /* 0x000ee80000300a00 */
[----:B------:R-:W3:-:S14]  /*473b0*/  LDL.LU.64 R12, [R1+0x23d8] ;  /* 0x0023d800010c7983 */ /* 0x000edc0000300a00 */
[----:B------:R-:W-:Y:S04]  /*473c0*/  STL.64 [R1+0xbf0], R16 ;  /* 0x000bf01001007387 */ /* 0x000fe80000100a00 */
[----:B------:R0:W-:Y:S04]  /*473d0*/  STL.64 [R1+0xbf8], R18 ;  /* 0x000bf81201007387 */ /* 0x0001e80000100a00 */
[----:B0-----:R-:W3:Y:S02]  /*473e0*/  LDL.LU.64 R18, [R1+0x23d0] ;  /* 0x0023d00001127983 */ /* 0x001ee40000300a00 */
[----:B---3--:R-:W-:Y:S02]  /*473f0*/  HMMA.16816.F32.BF16 R16, R20, R18, R12 ;  /* 0x000000121410723c */ /* 0x008fe4000004180c */
[----:B------:R-:W3:-:S15]  /*47400*/  LDL.LU.64 R12, [R1+0x23c8] ;  /* 0x0023c800010c7983 */ /* 0x000ede0000300a00 */
[----:B------:R-:W-:Y:S02]  /*47410*/  NOP ;  /* 0x0000000000007918 */ /* 0x000fe40000000000 */
[----:B------:R-:W-:Y:S04]  /*47420*/  STL.64 [R1+0x9b0], R16 ;  /* 0x0009b01001007387 */ /* 0x000fe80000100a00 */
[----:B------:R3:W-:Y:S02]  /*47430*/  STL.64 [R1+0x9b8], R18 ;  /* 0x0009b81201007387 */ /* 0x0007e40000100a00 */
[----:B---3--:R-:W-:Y:S02]  /*47440*/  IMAD.MOV.U32 R18, RZ, RZ, R13 ;  /* 0x000000ffff127224 */ /* 0x008fe400078e000d */
[----:B------:R-:W-:-:S05]  /*47450*/  IMAD.MOV.U32 R19, RZ, RZ, R12 ;  /* 0x000000ffff137224 */ /* 0x000fca00078e000c */
[----:B------:R0:W-:Y:S04]  /*47460*/  STL.64 [R1+0x2398], R18 ;  /* 0x0023981201007387 */ /* 0x0001e80000100a00 */
[----:B------:R-:W3:Y:S04]  /*47470*/  LDL.LU R16, [R1+0x6d0] ;  /* 0x0006d00001107983 */ /* 0x000ee80000300800 */
[----:B------:R-:W3:Y:S04]  /*47480*/  LDL.LU R17, [R1+0x6d4] ;  /* 0x0006d40001117983 */ /* 0x000ee80000300800 */
[----:B0-----:R-:W3:Y:S04]  /*47490*/  LDL.LU R18, [R1+0x6d8] ;  /* 0x0006d80001127983 */ /* 0x001ee80000300800 */
[----:B------:R-:W3:Y:S04]  /*474a0*/  LDL.LU R19, [R1+0x6dc] ;  /* 0x0006dc0001137983 */ /* 0x000ee80000300800 */
[----:B------:R-:W4:Y:S04]  /*474b0*/  LDL.LU R12, [R1+0x6b0] ;  /* 0x0006b000010c7983 */ /* 0x000f280000300800 */
        /* <DEDUP_REMOVED lines=12> */
[----:B------:R-:W-:Y:S04]  /*47580*/  STL.64 [R1+0x9a0], R8 ;  /* 0x0009a00801007387 */ /* 0x000fe80000100a00 */
[----:B------:R0:W-:Y:S04]  /*47590*/  STL.64 [R1+0x9a8], R10 ;  /* 0x0009a80a01007387 */ /* 0x0001e80000100a00 */
[----:B0-----:R-:W4:Y:S04]  /*475a0*/  LDL.LU.64 R10, [R1+0x23b0] ;  /* 0x0023b000010a7983 */ /* 0x001f280000300a00 */
[----:B------:R-:W4:Y:S01]  /*475b0*/  LDL.LU.64 R8, [R1+0x23a8] ;  /* 0x0023a80001087983 */ /* 0x000f220000300a00 */
[----:B---3--:R-:W-:Y:S03]  /*475c0*/  HMMA.16816.F32.BF16 R24, R20, R26, R4 ;  /* 0x0000001a1418723c */ /* 0x008fe60000041804 */
[----:B------:R-:W4:-:S15]  /*475d0*/  LDL.LU.64 R6, [R1+0x23a0] ;  /* 0x0023a00001067983 */ /* 0x000f1e0000300a00 */
[----:B------:R-:W-:Y:S01]  /*475e0*/  NOP ;  /* 0x0000000000007918 */ /* 0x000fe20000000000 */
[----:B------:R-:W-:Y:S04]  /*475f0*/  STL.64 [R1+0x990], R24 ;  /* 0x0009901801007387 */ /* 0x000fe80000100a00 */
[----:B------:R0:W-:Y:S02]  /*47600*/  STL.64 [R1+0x998], R26 ;  /* 0x0009981a01007387 */ /* 0x0001e40000100a00 */
[----:B0-----:R-:W-:Y:S01]  /*47610*/  IMAD.MOV.U32 R26, RZ, RZ, R29 ;  /* 0x000000ffff1a7224 */ /* 0x001fe200078e001d */
[----:B----4-:R-:W-:Y:S01]  /*47620*/  HMMA.16816.F32.BF16 R8, R20, R6, R8 ;  /* 0x000000061408723c */ /* 0x010fe20000041808 */
[----:B------:R-:W-:Y:S02]  /*47630*/  IMAD.MOV.U32 R27, RZ, RZ, R7 ;  /* 0x000000ffff1b7224 */ /* 0x000fe400078e0007 */
[----:B------:R-:W-:-:S15]  /*47640*/  IMAD.MOV.U32 R28, RZ, RZ, R6 ;  /* 0x000000ffff1c7224 */ /* 0x000fde00078e0006 */
[----:B------:R-:W-:Y:S01]  /*47650*/  NOP ;  /* 0x0000000000007918 */ /* 0x000fe20000000000 */
[----:B------:R0:W-:Y:S04]  /*47660*/  STL.64 [R1+0x980], R8 ;  /* 0x0009800801007387 */ /* 0x0001e80000100a00 */
[----:B------:R1:W-:Y:S04]  /*47670*/  STL.64 [R1+0x988], R10 ;  /* 0x0009880a01007387 */ /* 0x0003e80000100a00 */
[----:B0-----:R-:W3:Y:S04]  /*47680*/  LDL.LU R8, [R1+0x6a0] ;  /* 0x0006a00001087983 */ /* 0x001ee80000300800 */
[----:B------:R-:W3:Y:S04]  /*47690*/  LDL.LU R9, [R1+0x6a4] ;  /* 0x0006a40001097983 */ /* 0x000ee80000300800 */
[----:B-1----:R-:W3:Y:S04]  /*476a0*/  LDL.LU R10, [R1+0x6a8] ;  /* 0x0006a800010a7983 */ /* 0x002ee80000300800 */
[----:B------:R-:W3:Y:S04]  /*476b0*/  LDL.LU R11, [R1+0x6ac] ;  /* 0x0006ac00010b7983 */ /* 0x000ee80000300800 */
[----:B------:R-:W4:Y:S04]  /*476c0*/  LDL.LU R4, [R1+0x2e0] ;  /* 0x0002e00001047983 */ /* 0x000f280000300800 */
[----:B------:R-:W4:Y:S04]  /*476d0*/  LDL.LU R5, [R1+0x2e4] ;  /* 0x0002e40001057983 */ /* 0x000f280000300800 */
[----:B------:R-:W4:Y:S04]  /*476e0*/  LDL.LU R6, [R1+0x2e8] ;  /* 0x0002e80001067983 */ /* 0x000f280000300800 */
[----:B------:R-:W4:Y:S04]  /*476f0*/  LDL.LU R7, [R1+0x2ec] ;  /* 0x0002ec0001077983 */ /* 0x000f280000300800 */
[----:B------:R0:W-:Y:S02]  /*47700*/  STL [R1+0x2310], R27 ;  /* 0x0023101b01007387 */ /* 0x0001e40000100800 */
[----:B0-----:R-:W-:-:S07]  /*47710*/  IMAD.MOV.U32 R27, RZ, RZ, R3 ;  /* 0x000000ffff1b7224 */ /* 0x001fce00078e0003 */
[----:B------:R-:W-:Y:S01]  /*47720*/  HMMA.16816.F32.BF16 R24, R20, R26, R16 ;  /* 0x0000001a1418723c */ /* 0x000fe20000041810 */
        /* <DEDUP_REMOVED lines=8> */
[----:B--2---:R0:W-:Y:S04]  /*477b0*/  STL.64 [R1+0x2320], R26 ;  /* 0x0023201a01007387 */ /* 0x0041e80000100a00 */
[----:B------:R-:W-:Y:S01]  /*477c0*/  STL.64 [R1+0x2318], R24 ;  /* 0x0023181801007387 */ /* 0x000fe20000100a00 */
[----:B0-----:R-:W-:-:S02]  /*477d0*/  IMAD.MOV.U32 R26, RZ, RZ, R2 ;  /* 0x000000ffff1a7224 */ /* 0x001fc400078e0002 */
[----:B------:R-:W-:-:S05]  /*477e0*/  IMAD.MOV.U32 R27, RZ, RZ, R0 ;  /* 0x000000ffff1b7224 */ /* 0x000fca00078e0000 */
        /* <DEDUP_REMOVED lines=9> */
[----:B------:R-:W-:Y:S04]  /*47880*/  STL.64 [R1+0x960], R16 ;  /* 0x0009601001007387 */ /* 0x000fe80000100a00 */
[----:B------:R0:W-:Y:S04]  /*47890*/  STL.64 [R1+0x968], R18 ;  /* 0x0009681201007387 */ /* 0x0001e80000100a00 */
[----:B0-----:R-:W2:Y:S02]  /*478a0*/  LDL.LU.64 R18, [R1+0x2380] ;  /* 0x0023800001127983 */ /* 0x001ea40000300a00 */
[----:B--2---:R-:W-:-:S15]  /*478b0*/  HMMA.16816.F32.BF16 R12, R20, R18, R12 ;  /* 0x00000012140c723c */ /* 0x004fde000004180c */
        /* <DEDUP_REMOVED lines=9> */
[C---:B---3--:R-:W-:Y:S03]  /*47950*/  HMMA.16816.F32.BF16 R8, R20.reuse, R14, R8 ;  /* 0x0000000e1408723c */ /* 0x048fe60000041808 */
        /* <DEDUP_REMOVED lines=8> */
[----:B0-----:R-:W4:Y:S02]  /*479e0*/  LDL.LU.64 R10, [R1+0x2370] ;  /* 0x00237000010a7983 */ /* 0x001f240000300a00 */
[----:B----4-:R-:W-:Y:S02]  /*479f0*/  HMMA.16816.F32.BF16 R20, R20, R10, R4 ;  /* 0x0000000a1414723c */ /* 0x010fe40000041804 */
[----:B------:R-:W2:Y:S04]  /*47a00*/  LDL.LU.64 R6, [R1+0x2368] ;  /* 0x0023680001067983 */ /* 0x000ea80000300a00 */
[----:B------:R-:W2:-:S13]  /*47a10*/  LDL.LU.64 R4, [R1+0x2360] ;  /* 0x0023600001047983 */ /* 0x000e9a0000300a00 */
[----:B------:R-:W-:Y:S04]  /*47a20*/  STL.64 [R1+0x2f0], R20 ;  /* 0x0002f01401007387 */ /* 0x000fe80000100a00 */
[----:B------:R0:W-:Y:S04]  /*47a30*/  STL.64 [R1+0x2f8], R22 ;  /* 0x0002f81601007387 */ /* 0x0001e80000100a00 */
[----:B0-----:R-:W3:Y:S04]  /*47a40*/  LDL.64 R22, [R1+0x78] ;  /* 0x0000780001167983 */ /* 0x001ee80000100a00 */
[----:B---3--:R0:W-:Y:S04]  /*47a50*/  STL.64 [R1+0x2308], R22 ;  /* 0x0023081601007387 */ /* 0x0081e80000100a00 */
[----:B0-----:R-:W3:Y:S01]  /*47a60*/  LDL.64 R22, [R1+0x88] ;  /* 0x0000880001167983 */ /* 0x001ee20000100a00 */
[----:B--2---:R-:W-:Y:S01]  /*47a70*/  HMMA.16816.F32.BF16 R16, R4, R26, R16 ;  /* 0x0000001a0410723c */ /* 0x004fe20000041810 */
[----:B------:R-:W-:-:S02]  /*47a80*/  IMAD.MOV.U32 R2, RZ, RZ, R26 ;  /* 0x000000ffff027224 */ /* 0x000fc400078e001a */
[----:B------:R-:W-:Y:S01]  /*47a90*/  IMAD.MOV.U32 R0, RZ, RZ, R27 ;  /* 0x000000ffff007224 */ /* 0x000fe200078e001b */
[----:B---3--:R0:W-:Y:S04]  /*47aa0*/  STL.64 [R1+0x2328], R22 ;  /* 0x0023281601007387 */ /* 0x0081e80000100a00 */
[----:B------:R-:W2:Y:S04]  /*47ab0*/  LDL.LU R20, [R1+0x4f0] ;  /* 0x0004f00001147983 */ /* 0x000ea80000300800 */
[----:B------:R-:W2:Y:S04]  /*47ac0*/  LDL.LU R21, [R1+0x4f4] ;  /* 0x0004f40001157983 */ /* 0x000ea80000300800 */
[----:B0-----:R-:W2:Y:S04]  /*47ad0*/  LDL.LU R22, [R1+0x4f8] ;  /* 0x0004f80001167983 */ /* 0x001ea80000300800 */
[----:B------:R-:W2:Y:S04]  /*47ae0*/  LDL.LU R23, [R1+0x4fc] ;  /* 0x0004fc0001177983 */ /* 0x000ea80000300800 */
[----:B------:R0:W-:Y:S04]  /*47af0*/  STL [R1+0x223c], R10 ;  /* 0x00223c0a01007387 */ /* 0x0001e80000100800 */
[----:B------:R1:W-:Y:S04]  /*47b00*/  STL [R1+0x2238], R11 ;  /* 0x0022380b01007387 */ /* 0x0003e80000100800 */
[----:B------:R-:W3:Y:S04]  /*47b10*/  LDL.LU R8, [R1+0x510] ;  /* 0x0005100001087983 */ /* 0x000ee80000300800 */
[----:B------:R-:W3:Y:S04]  /*47b20*/  LDL.LU R9, [R1+0x514] ;  /* 0x0005140001097983 */ /* 0x000ee80000300800 */
[----:B0-----:R-:W3:Y:S04]  /*47b30*/  LDL.LU R10, [R1+0x518] ;  /* 0x00051800010a7983 */ /* 0x001ee80000300800 */
[----:B-1----:R-:W3:Y:S04]  /*47b40*/  LDL.LU R11, [R1+0x51c] ;  /* 0x00051c00010b7983 */ /* 0x002ee80000300800 */
[----:B------:R-:W-:Y:S04]  /*47b50*/  STL.64 [R1+0xec0], R16 ;  /* 0x000ec01001007387 */ /* 0x000fe80000100a00 */
[----:B------:R0:W-:Y:S04]  /*47b60*/  STL.64 [R1+0xec8], R18 ;  /* 0x000ec81201007387 */ /* 0x0001e80000100a00 */
[----:B0-----:R-:W4:Y:S04]  /*47b70*/  LDL.LU.64 R18, [R1+0x2358] ;  /* 0x0023580001127983 */ /* 0x001f280000300a00 */
[----:B------:R-:W4:Y:S04]  /*47b80*/  LDL.LU.64 R16, [R1+0x2350] ;  /* 0x0023500001107983 */ /* 0x000f280000300a00 */
[----:B------:R-:W3:Y:S04]  /*47b90*/  LDL.LU.64 R26, [R1+0x2348] ;  /* 0x00234800011a7983 */ /* 0x000ee80000300a00 */
[----:B------:R-:W-:Y:S04]  /*47ba0*/  STL [R1+0x2254], R0 ;  /* 0x0022540001007387 */ /* 0x000fe80000100800 */
[----:B------:R-:W-:Y:S01]  /*47bb0*/  STL [R1+0x2250], R2 ;  /* 0x0022500201007387 */ /* 0x000fe20000100800 */
[----:B---3--:R-:W-:Y:S01]  /*47bc0*/  HMMA.16816.F32.BF16 R8, R4, R26, R8 ;  /* 0x0000001a0408723c */ /* 0x008fe20000041808 */
[----:B------:R-:W-:-:S15]  /*47bd0*/  IMAD.MOV.U32 R3, RZ, RZ, R27 ;  /* 0x000000ffff037224 */ /* 0x000fde00078e001b */
[----:B------:R-:W-:-:S03]  /*47be0*/  NOP ;  /* 0x0000000000007918 */ /* 0x000fc60000000000 */
[----:B------:R0:W-:Y:S04]  /*47bf0*/  STL.64 [R1+0xe40], R8 ;  /* 0x000e400801007387 */ /* 0x0001e80000100a00 */
[----:B------:R-:W-:Y:S01]  /*47c00*/  STL.64 [R1+0xe48], R10 ;  /* 0x000e480a01007387 */ /* 0x000fe20000100a00 */
[----:B0-----:R-:W-:-:S03]  /*47c10*/  IMAD.MOV.U32 R8, RZ, RZ, R26 ;  /* 0x000000ffff087224 */ /* 0x001fc600078e001a */
[----:B------:R-:W4:Y:S02]  /*47c20*/  LDL.LU.64 R26, [R1+0x2340] ;  /* 0x00234000011a7983 */ /* 0x000f240000300a00 */
[----:B----4-:R-:W-:Y:S01]  /*47c30*/  HMMA.16816.F32.BF16 R16, R4, R26, R16 ;  /* 0x0000001a0410723c */ /* 0x010fe20000041810 */
[----:B------:R-:W-:-:S15]  /*47c40*/  IMAD.MOV.U32 R9, RZ, RZ, R27 ;  /* 0x000000ffff097224 */ /* 0x000fde00078e001b */
[----:B------:R-:W-:-:S03]  /*47c50*/  NOP ;  /* 0x0000000000007918 */ /* 0x000fc60000000000 */
[----:B------:R0:W-:Y:S04]  /*47c60*/  STL.64 [R1+0xdc0], R16 ;  /* 0x000dc01001007387 */ /* 0x0001e80000100a00 */
[----:B------:R1:W-:Y:S01]  /*47c70*/  STL.64 [R1+0xdc8], R18 ;  /* 0x000dc81201007387 */ /* 0x0003e20000100a00 */
[----:B0-----:R-:W-:-:S03]  /*47c80*/  IMAD.MOV.U32 R16, RZ, RZ, R26 ;  /* 0x000000ffff107224 */ /* 0x001fc600078e001a */
[----:B-1----:R-:W3:Y:S04]  /*47c90*/  LDL.LU.64 R18, [R1+0x2338] ;  /* 0x0023380001127983 */ /* 0x002ee80000300a00 */
[----:B------:R-:W2:Y:S04]  /*47ca0*/  LDL.LU.64 R26, [R1+0x2330] ;  /* 0x00233000011a7983 */ /* 0x000ea80000300a00 */
[----:B------:R0:W-:Y:S04]  /*47cb0*/  STL.64 [R1+0x22c0], R8 ;  /* 0x0022c00801007387 */ /* 0x0001e80000100a00 */
[----:B0-----:R-:W4:Y:S04]  /*47cc0*/  LDL.LU R8, [R1+0x4d0] ;  /* 0x0004d00001087983 */ /* 0x001f280000300800 */
[----:B------:R-:W4:Y:S04]  /*47cd0*/  LDL.LU R9, [R1+0x4d4] ;  /* 0x0004d40001097983 */ /* 0x000f280000300800 */
[----:B------:R-:W4:Y:S04]  /*47ce0*/  LDL.LU R10, [R1+0x4d8] ;  /* 0x0004d800010a7983 */ /* 0x000f280000300800 */
[----:B------:R-:W4:Y:S01]  /*47cf0*/  LDL.LU R11, [R1+0x4dc] ;  /* 0x0004dc00010b7983 */ /* 0x000f220000300800 */
[----:B--2---:R-:W-:Y:S03]  /*47d00*/  HMMA.16816.F32.BF16 R24, R4, R26, R20 ;  /* 0x0000001a0418723c */ /* 0x004fe60000041814 */
[----:B------:R-:W2:-:S15]  /*47d10*/  LDL.LU.64 R22, [R1+0x2328] ;  /* 0x0023280001167983 */ /* 0x000e9e0000300a00 */
[----:B------:R-:W-:Y:S01]  /*47d20*/  NOP ;  /* 0x0000000000007918 */ /* 0x000fe20000000000 */
[----:B------:R-:W-:Y:S04]  /*47d30*/  STL.64 [R1+0xd50], R24 ;  /* 0x000d501801007387 */ /* 0x000fe80000100a00 */
[----:B------:R0:W-:Y:S04]  /*47d40*/  STL.64 [R1+0xd58], R26 ;  /* 0x000d581a01007387 */ /* 0x0001e80000100a00 */
[----:B0-----:R-:W3:Y:S04]  /*47d50*/  LDL.LU.64 R26, [R1+0x2320] ;  /* 0x00232000011a7983 */ /* 0x001ee80000300a00 */
[----:B------:R-:W3:Y:S01]  /*47d60*/  LDL.LU.64 R24, [R1+0x2318] ;  /* 0x0023180001187983 */ /* 0x000ee20000300a00 */
[----:B--2---:R-:W-:Y:S01]  /*47d70*/  IMAD.MOV.U32 R17, RZ, RZ, R23 ;  /* 0x000000ffff117224 */ /* 0x004fe200078e0017 */
[----:B---3--:R-:W-:-:S15]  /*47d80*/  HMMA.16816.F32.BF16 R24, R4, R22, R24 ;  /* 0x000000160418723c */ /* 0x008fde0000041818 */
[----:B------:R-:W-:-:S04]  /*47d90*/  NOP ;  /* 0x0000000000007918 */ /* 0x000fc80000000000 */
[----:B------:R0:W-:Y:S04]  /*47da0*/  STL.64 [R1+0xcd0], R24 ;  /* 0x000cd01801007387 */ /* 0x0001e80000100a00 */
[----:B------:R1:W-:Y:S01]  /*47db0*/  STL.64 [R1+0xcd8], R26 ;  /* 0x000cd81a01007387 */ /* 0x0003e20000100a00 */
[----:B0-----:R-:W-:-:S03]  /*47dc0*/  IMAD.MOV.U32 R24, RZ, RZ, R22 ;  /* 0x000000ffff187224 */ /* 0x001fc600078e0016 */
[----:B-1----:R-:W2:Y:S04]  /*47dd0*/  LDL.LU R27, [R1+0x2310] ;  /* 0x00231000011b7983 */ /* 0x002ea80000300800 */
[----:B------:R-:W4:Y:S04]  /*47de0*/  LDL.LU.64 R22, [R1+0x2308] ;  /* 0x0023080001167983 */ /* 0x000f280000300a00 */
[----:B------:R0:W-:Y:S04]  /*47df0*/  STL.64 [R1+0x2270], R18 ;  /* 0x0022701201007387 */ /* 0x0001e80000100a00 */
[----:B------:R-:W-:Y:S01]  /*47e00*/  STL.64 [R1+0x2268], R16 ;  /* 0x0022681001007387 */ /* 0x000fe20000100a00 */
[----:B----4-:R-:W-:Y:S01]  /*47e10*/  HMMA.16816.F32.BF16 R8, R4, R22, R8 ;  /* 0x000000160408723c */ /* 0x010fe20000041808 */
[----:B------:R-:W-:-:S02]  /*47e20*/  IMAD.MOV.U32 R26, RZ, RZ, R22 ;  /* 0x000000ffff1a7224 */ /* 0x000fc400078e0016 */
[----:B------:R-:W-:-:S15]  /*47e30*/  IMAD.MOV.U32 R25, RZ, RZ, R23 ;  /* 0x000000ffff197224 */ /* 0x000fde00078e0017 */
[----:B------:R-:W-:Y:S01]  /*47e40*/  NOP ;  /* 0x0000000000007918 */ /* 0x000fe20000000000 */
[----:B------:R-:W-:Y:S04]  /*47e50*/  STL.64 [R1+0xc50], R8 ;  /* 0x000c500801007387 */ /* 0x000fe80000100a00 */
[----:B------:R-:W-:Y:S04]  /*47e60*/  STL.64 [R1+0xc58], R10 ;  /* 0x000c580a01007387 */ /* 0x000fe80000100a00 */
[----:B------:R-:W-:Y:S04]  /*47e70*/  STL [R1+0x22d0], R26 ;  /* 0x0022d01a01007387 */ /* 0x000fe80000100800 */
[----:B------:R-:W-:Y:S04]  /*47e80*/  STL.64 [R1+0x22c8], R24 ;  /* 0x0022c81801007387 */ /* 0x000fe80000100a00 */
[----:B0-----:R-:W3:Y:S01]  /*47e90*/  LDL.64 R18, [R1+0x8] ;  /* 0x0000080001127983 */ /* 0x001ee20000100a00 */
[----:B------:R-:W0:Y:S03]  /*47ea0*/  S2R R13, SR_TID.X ;  /* 0x00000000000d7919 */ /* 0x000e260000002100 */
[----:B---3--:R1:W-:Y:S04]  /*47eb0*/  STL.64 [R1+0x2288], R18 ;  /* 0x0022881201007387 */ /* 0x0083e80000100a00 */
[----:B-1----:R-:W3:Y:S01]  /*47ec0*/  LDL.64 R18, [R1+0x18] ;  /* 0x0000180001127983 */ /* 0x002ee20000100a00 */
[C---:B0-----:R-:W-:Y:S01]  /*47ed0*/  LOP3.LUT R29, R13.reuse, 0x7, RZ, 0xc0, !PT ;  /* 0x000000070d1d7812 */ /* 0x041fe200078ec0ff */
[----:B------:R-:W-:-:S02]  /*47ee0*/  IMAD.SHL.U32 R12, R13, 0x80, RZ ;  /* 0x000000800d0c7824 */ /* 0x000fc400078e00ff */
[----:B------:R-:W-:Y:S02]  /*47ef0*/  IMAD.SHL.U32 R13, R13, 0x2, RZ ;  /* 0x000000020d0d7824 */ /* 0x000fe400078e00ff */
[----:B------:R-:W-:-:S05]  /*47f00*/  IMAD R29, R29, 0x110, RZ ;  /* 0x000001101d1d7824 */ /* 0x000fca00078e02ff */
[----:B------:R-:W-:-:S04]  /*47f10*/  LOP3.LUT R13, R29, 0x10, R13, 0x78, !PT ;  /* 0x000000101d0d7812 */ /* 0x000fc800078e780d */
[----:B------:R-:W-:-:S04]  /*47f20*/  LOP3.LUT R13, R13, 0x800, R12, 0xf8, !PT ;  /* 0x000008000d0d7812 */ /* 0x000fc800078ef80c */
[----:B------:R-:W-:-:S05]  /*47f30*/  LOP3.LUT R13, R13, 0x40, RZ, 0x3c, !PT ;  /* 0x000000400d0d7812 */ /* 0x000fca00078e3cff */
[----:B------:R-:W0:Y:S04]  /*47f40*/  LDSM.16.MT88.4 R20, [R13+UR5+0xb000] ;  /* 0x00b000050d14783b */ /* 0x000e280008004200 */
[----:B---3--:R-:W-:Y:S04]  /*47f50*/  STL.64 [R1+0x22a0], R18 ;  /* 0x0022a01201007387 */ /* 0x008fe80000100a00 */
[----:B------:R-:W-:Y:S04]  /*47f60*/  STL.64 [R1+0x2298], R14 ;  /* 0x0022980e01007387 */ /* 0x000fe80000100a00 */
[----:B------:R1:W-:Y:S04]  /*47f70*/  STL [R1+0x2290], R13 ;  /* 0x0022900d01007387 */ /* 0x0003e80000100800 */
[----:B------:R-:W3:Y:S04]  /*47f80*/  LDL.LU R12, [R1+0x7e0] ;  /* 0x0007e000010c7983 */ /* 0x000ee80000300800 */
[----:B-1----:R-:W3:Y:S04]  /*47f90*/  LDL.LU R13, [R1+0x7e4] ;  /* 0x0007e400010d7983 */ /* 0x002ee80000300800 */
[----:B------:R-:W4:Y:S04]  /*47fa0*/  LDL.LU R14, [R1+0x7e8] ;  /* 0x0007e800010e7983 */ /* 0x000f280000300800 */
[----:B------:R-:W4:Y:S04]  /*47fb0*/  LDL.LU R15, [R1+0x7ec] ;  /* 0x0007ec00010f7983 */ /* 0x000f280000300800 */
[----:B----4-:R-:W-:Y:S04]  /*47fc0*/  STL.64 [R1+0x22b0], R14 ;  /* 0x0022b00e01007387 */ /* 0x010fe80000100a00 */
[----:B---3--:R-:W-:Y:S04]  /*47fd0*/  STL.64 [R1+0x22a8], R12 ;  /* 0x0022a80c01007387 */ /* 0x008fe80000100a00 */
[----:B------:R-:W3:Y:S04]  /*47fe0*/  LDL.LU R8, [R1+0x800] ;  /* 0x0008000001087983 */ /* 0x000ee80000300800 */
[----:B------:R-:W3:Y:S04]  /*47ff0*/  LDL.LU R9, [R1+0x804] ;  /* 0x0008040001097983 */ /* 0x000ee80000300800 */
[----:B------:R-:W4:Y:S04]  /*48000*/  LDL.LU R10, [R1+0x808] ;  /* 0x00080800010a7983 */ /* 0x000f280000300800 */
[----:B------:R-:W4:Y:S04]  /*48010*/  LDL.LU R11, [R1+0x80c] ;  /* 0x00080c00010b7983 */ /* 0x000f280000300800 */
[----:B----4-:R-:W-:Y:S04]  /*48020*/  STL.64 [R1+0x22e0], R10 ;  /* 0x0022e00a01007387 */ /* 0x010fe80000100a00 */
[----:B---3--:R1:W-:Y:S04]  /*48030*/  STL.64 [R1+0x22d8], R8 ;  /* 0x0022d80801007387 */ /* 0x0083e80000100a00 */
[----:B-1----:R-:W3:Y:S04]  /*48040*/  LDL.LU R8, [R1+0x810] ;  /* 0x0008100001087983 */ /* 0x002ee80000300800 */
[----:B------:R-:W3:Y:S04]  /*48050*/  LDL.LU R9, [R1+0x814] ;  /* 0x0008140001097983 */ /* 0x000ee80000300800 */
[----:B------:R-:W4:Y:S04]  /*48060*/  LDL.LU R10, [R1+0x818] ;  /* 0x00081800010a7983 */ /* 0x000f280000300800 */
[----:B------:R-:W4:Y:S04]  /*48070*/  LDL.LU R11, [R1+0x81c] ;  /* 0x00081c00010b7983 */ /* 0x000f280000300800 */
[----:B----4-:R1:W-:Y:S04]  /*48080*/  STL.64 [R1+0x22f0], R10 ;  /* 0x0022f00a01007387 */ /* 0x0103e80000100a00 */
[----:B---3--:R-:W-:Y:S04]  /*48090*/  STL.64 [R1+0x22e8], R8 ;  /* 0x0022e80801007387 */ /* 0x008fe80000100a00 */
[----:B-1----:R-:W3:Y:S01]  /*480a0*/  LDL.64 R10, [R1+0x58] ;  /* 0x00005800010a7983 */ /* 0x002ee20000100a00 */
[----:B--2---:R-:W-:-:S03]  /*480b0*/  IMAD.MOV.U32 R19, RZ, RZ, R27 ;  /* 0x000000ffff137224 */ /* 0x004fc600078e001b */
[----:B---3--:R1:W-:Y:S04]  /*480c0*/  STL.64 [R1+0x2300], R10 ;  /* 0x0023000a01007387 */ /* 0x0083e80000100a00 */
[----:B------:R-:W2:Y:S01]  /*480d0*/  LDL.64 R26, [R1+0x48] ;  /* 0x00004800011a7983 */ /* 0x000ea20000100a00 */
[----:B------:R-:W-:-:S03]  /*480e0*/  IMAD.MOV.U32 R18, RZ, RZ, R28 ;  /* 0x000000ffff127224 */ /* 0x000fc600078e001c */
[----:B-1----:R-:W3:Y:S04]  /*480f0*/  LDL.64 R10, [R1+0x68] ;  /* 0x00006800010a7983 */ /* 0x002ee80000100a00 */
[----:B--2---:R1:W-:Y:S04]  /*48100*/  STL.64 [R1+0x22f8], R26 ;  /* 0x0022f81a01007387 */ /* 0x0043e80000100a00 */
[----:B------:R-:W2:Y:S04]  /*48110*/  LDL.LU R24, [R1+0x820] ;  /* 0x0008200001187983 */ /* 0x000ea80000300800 */
[----:B------:R-:W2:Y:S04]  /*48120*/  LDL.LU R25, [R1+0x824] ;  /* 0x0008240001197983 */ /* 0x000ea80000300800 */
[----:B-1----:R-:W2:Y:S04]  /*48130*/  LDL.LU R26, [R1+0x828] ;  /* 0x00082800011a7983 */ /* 0x002ea80000300800 */
[----:B------:R-:W2:Y:S04]  /*48140*/  LDL.LU R27, [R1+0x82c] ;  /* 0x00082c00011b7983 */ /* 0x000ea80000300800 */
[----:B------:R1:W-:Y:S04]  /*48150*/  STL.64 [R1+0x22b8], R18 ;  /* 0x0022b81201007387 */ /* 0x0003e80000100a00 */
[----:B-1----:R-:W4:Y:S04]  /*48160*/  LDL.64 R18, [R1+0x38] ;  /* 0x0000380001127983 */ /* 0x002f280000100a00 */
[----:B------:R-:W2:Y:S04]  /*48170*/  LDL.LU R12, [R1+0x7f0] ;  /* 0x0007f000010c7983 */ /* 0x000ea80000300800 */
[----:B------:R-:W2:Y:S04]  /*48180*/  LDL.LU R13, [R1+0x7f4] ;  /* 0x0007f400010d7983 */ /* 0x000ea80000300800 */
[----:B------:R-:W2:Y:S04]  /*48190*/  LDL.LU R14, [R1+0x7f8] ;  /* 0x0007f800010e7983 */ /* 0x000ea80000300800 */
[----:B------:R-:W2:Y:S04]  /*481a0*/  LDL.LU R15, [R1+0x7fc] ;  /* 0x0007fc00010f7983 */ /* 0x000ea80000300800 */
[----:B0-----:R-:W-:Y:S04]  /*481b0*/  STL.64 [R1+0x20f8], R22 ;  /* 0x0020f81601007387 */ /* 0x001fe80000100a00 */
[----:B------:R0:W-:Y:S04]  /*481c0*/  STL.64 [R1+0x20f0], R20 ;  /* 0x0020f01401007387 */ /* 0x0001e80000100a00 */
[----:B0-----:R-:W3:Y:S04]  /*481d0*/  LDL.LU R20, [R1+0x830] ;  /* 0x0008300001147983 */ /* 0x001ee80000300800 */
[----:B------:R-:W3:Y:S04]  /*481e0*/  LDL.LU R21, [R1+0x834] ;  /* 0x0008340001157983 */ /* 0x000ee80000300800 */
[----:B------:R-:W3:Y:S04]  /*481f0*/  LDL.LU R22, [R1+0x838] ;  /* 0x0008380001167983 */ /* 0x000ee80000300800 */
[----:B------:R-:W3:Y:S02]  /*48200*/  LDL.LU R23, [R1+0x83c] ;  /* 0x00083c0001177983 */ /* 0x000ee40000300800 */
        /* <DEDUP_REMOVED lines=38> */
[----:B------:R-:W3:Y:S01]  /*48470*/  LDL.LU.64 R8, [R1+0x22d8] ;  /* 0x0022d80001087983 */ /* 0x000ee20000300a00 */
[----:B------:R-:W-:-:S03]  /*48480*/  IMAD.MOV.U32 R28, RZ, RZ, R26 ;  /* 0x000000ffff1c7224 */ /* 0x000fc600078e001a */
[----:B------:R-:W2:Y:S04]  /*48490*/  LDL.LU R26, [R1+0x22d0] ;  /* 0x0022d000011a7983 */ /* 0x000ea80000300800 */
[----:B------:R-:W2:Y:S01]  /*484a0*/  LDL.LU.64 R24, [R1+0x22c8] ;  /* 0x0022c80001187983 */ /* 0x000ea20000300a00 */
[----:B----4-:R-:W-:Y:S01]  /*484b0*/  IMAD.MOV.U32 R29, RZ, RZ, R19 ;  /* 0x000000ffff1d7224 */ /* 0x010fe200078e0013 */
[----:B---3--:R-:W-:-:S15]  /*484c0*/  HMMA.16816.F32.BF16 R8, R4, R18, R8 ;  /* 0x000000120408723c */ /* 0x008fde0000041808 */
[----:B------:R-:W-:-:S04]  /*484d0*/  NOP ;  /* 0x0000000000007918 */ /* 0x000fc80000000000 */
[----:B------:R0:W-:Y:S04]  /*484e0*/  STL.64 [R1+0xb20], R8 ;  /* 0x000b200801007387 */ /* 0x0001e80000100a00 */
[----:B------:R1:W-:Y:S04]  /*484f0*/  STL.64 [R1+0xb28], R10 ;  /* 0x000b280a01007387 */ /* 0x0003e80000100a00 */
[----:B0-----:R-:W3:Y:S01]  /*48500*/  LDL.LU.64 R8, [R1+0x22c0] ;  /* 0x0022c00001087983 */ /* 0x001ee20000300a00 */
[----:B-1----:R-:W-:-:S03]  /*48510*/  IMAD.MOV.U32 R11, RZ, RZ, R18 ;  /* 0x000000ffff0b7224 */ /* 0x002fc600078e0012 */
[----:B------:R-:W4:Y:S02]  /*48520*/  LDL.LU.64 R18, [R1+0x22b8] ;  /* 0x0022b80001127983 */ /* 0x000f240000300a00 */
[----:B----4-:R-:W-:Y:S02]  /*48530*/  HMMA.16816.F32.BF16 R16, R4, R18, R12 ;  /* 0x000000120410723c */ /* 0x010fe4000004180c */
[----:B------:R-:W4:Y:S04]  /*48540*/  LDL.LU.64 R14, [R1+0x22b0] ;  /* 0x0022b000010e7983 */ /* 0x000f280000300a00 */
[----:B------:R-:W4:-:S13]  /*48550*/  LDL.LU.64 R12, [R1+0x22a8] ;  /* 0x0022a800010c7983 */ /* 0x000f1a0000300a00 */
[----:B------:R-:W-:Y:S04]  /*48560*/  STL.64 [R1+0xb10], R16 ;  /* 0x000b101001007387 */ /* 0x000fe80000100a00 */
[----:B------:R0:W-:Y:S04]  /*48570*/  STL.64 [R1+0xb18], R18 ;  /* 0x000b181201007387 */ /* 0x0001e80000100a00 */
[----:B0-----:R-:W4:Y:S02]  /*48580*/  LDL.LU.64 R18, [R1+0x22a0] ;  /* 0x0022a00001127983 */ /* 0x001f240000300a00 */
[----:B----4-:R-:W-:Y:S01]  /*48590*/  HMMA.16816.F32.BF16 R12, R4, R18, R12 ;  /* 0x00000012040c723c */ /* 0x010fe2000004180c */
[----:B------:R-:W-:-:S15]  /*485a0*/  IMAD.MOV.U32 R10, RZ, RZ, R18 ;  /* 0x000000ffff0a7224 */ /* 0x000fde00078e0012 */
[----:B------:R-:W-:-:S03]  /*485b0*/  NOP ;  /* 0x0000000000007918 */ /* 0x000fc60000000000 */
[----:B------:R0:W-:Y:S04]  /*485c0*/  STL.64 [R1+0xb00], R12 ;  /* 0x000b000c01007387 */ /* 0x0001e80000100a00 */
[----:B------:R1:W-:Y:S01]  /*485d0*/  STL.64 [R1+0xb08], R14 ;  /* 0x000b080e01007387 */ /* 0x0003e20000100a00 */
[----:B0-----:R-:W-:-:S03]  /*485e0*/  IMAD.MOV.U32 R12, RZ, RZ, R19 ;  /* 0x000000ffff0c7224 */ /* 0x001fc600078e0013 */
[----:B-1----:R-:W4:Y:S04]  /*485f0*/  LDL.LU.64 R14, [R1+0x2298] ;  /* 0x00229800010e7983 */ /* 0x002f280000300a00 */
[----:B------:R-:W2:Y:S04]  /*48600*/  LDL.LU R13, [R1+0x2290] ;  /* 0x00229000010d7983 */ /* 0x000ea80000300800 */
        /* <DEDUP_REMOVED lines=10> */
[----:B------:R-:W3:Y:S01]  /*486b0*/  LDL.LU.64 R16, [R1+0x2268] ;  /* 0x0022680001107983 */ /* 0x000ee20000300a00 */
        /* <DEDUP_REMOVED lines=19> */
[----:B------:R-:W2:Y:S04]  /*487f0*/  LDL.LU.64 R20, [R1+0x2240] ;  /* 0x0022400001147983 */ /* 0x000ea80000300a00 */
[----:B------:R-:W2:Y:S04]  /*48800*/  LDL.LU R10, [R1+0x223c] ;  /* 0x00223c00010a7983 */ /* 0x000ea80000300800 */
[----:B------:R0:W-:Y:S04]  /*48810*/  STL.64 [R1+0x2130], R18 ;  /* 0x0021301201007387 */ /* 0x0001e80000100a00 */
[----:B0-----:R-:W2:Y:S04]  /*48820*/  LDL.64 R18, [R1+0x28] ;  /* 0x0000280001127983 */ /* 0x001ea80000100a00 */
[----:B--2---:R-:W-:Y:S04]  /*48830*/  STL.64 [R1+0x2148], R18 ;  /* 0x0021481201007387 */ /* 0x004fe80000100a00 */
[----:B------:R-:W-:Y:S04]  /*48840*/  STL.64 [R1+0x2110], R14 ;  /* 0x0021100e01007387 */ /* 0x000fe80000100a00 */
[----:B------:R0:W-:Y:S04]  /*48850*/  STL [R1+0x2108], R13 ;  /* 0x0021080d01007387 */ /* 0x0001e80000100800 */
[----:B------:R-:W2:Y:S04]  /*48860*/  LDL.LU R12, [R1+0x210] ;  /* 0x00021000010c7983 */ /* 0x000ea80000300800 */
[----:B0-----:R-:W2:Y:S04]  /*48870*/  LDL.LU R13, [R1+0x214] ;  /* 0x00021400010d7983 */ /* 0x001ea80000300800 */
[----:B------:R-:W2:Y:S04]  /*48880*/  LDL.LU R14, [R1+0x218] ;  /* 0x00021800010e7983 */ /* 0x000ea80000300800 */
[----:B------:R-:W2:Y:S01]  /*48890*/  LDL.LU R15, [R1+0x21c] ;  /* 0x00021c00010f7983 */ /* 0x000ea20000300800 */
[----:B------:R-:W-:-:S02]  /*488a0*/  IMAD.MOV.U32 R18, RZ, RZ, R11 ;  /* 0x000000ffff127224 */ /* 0x000fc400078e000b */
[----:B------:R-:W-:Y:S01]  /*488b0*/  IMAD.MOV.U32 R19, RZ, RZ, R29 ;  /* 0x000000ffff137224 */ /* 0x000fe200078e001d */
        /* <DEDUP_REMOVED lines=9> */
[----:B------:R-:W-:-:S05]  /*48950*/  IMAD.MOV.U32 R19, RZ, RZ, R27 ;  /* 0x000000ffff137224 */ /* 0x000fca00078e001b */
        /* <DEDUP_REMOVED lines=9> */
[----:B------:R0:W-:Y:S02]  /*489f0*/  STL.64 [R1+0x2190], R18 ;  /* 0x0021901201007387 */ /* 0x0001e40000100a00 */
[----:B0-----:R-:W-:Y:S02]  /*48a00*/  IMAD.MOV.U32 R18, RZ, RZ, R21 ;  /* 0x000000ffff127224 */ /* 0x001fe400078e0015 */
        /* <DEDUP_REMOVED lines=18> */
[----:B---3--:R-:W-:Y:S02]  /*48b30*/  IMAD.MOV.U32 R19, RZ, RZ, R17 ;  /* 0x000000ffff137224 */ /* 0x008fe400078e0011 */
[----:B------:R-:W-:Y:S02]  /*48b40*/  IMAD.MOV.U32 R22, RZ, RZ, R16 ;  /* 0x000000ffff167224 */ /* 0x000fe400078e0010 */
[----:B------:R-:W-:Y:S01]  /*48b50*/  IMAD.MOV.U32 R23, RZ, RZ, R9 ;  /* 0x000000ffff177224 */ /* 0x000fe200078e0009 */
[----:B------:R-:W-:Y:S04]  /*48b60*/  STL.64 [R1+0x21d8], R18 ;  /* 0x0021d81201007387 */ /* 0x000fe80000100a00 */
[----:B----4-:R-:W-:Y:S04]  /*48b70*/  STL.64 [R1+0x2188], R14 ;  /* 0x0021880e01007387 */ /* 0x010fe80000100a00 */
[----:B--2---:R0:W-:Y:S04]  /*48b80*/  STL.64 [R1+0x2180], R12 ;  /* 0x0021800c01007387 */ /* 0x0041e80000100a00 */
[----:B0-----:R-:W2:Y:S04]  /*48b90*/  LDL.LU R12, [R1+0x260] ;  /* 0x00026000010c7983 */ /* 0x001ea80000300800 */
[----:B------:R-:W2:Y:S04]  /*48ba0*/  LDL.LU R13, [R1+0x264] ;  /* 0x00026400010d7983 */ /* 0x000ea80000300800 */
[----:B------:R-:W3:Y:S04]  /*48bb0*/  LDL.LU R14, [R1+0x268] ;  /* 0x00026800010e7983 */ /* 0x000ee80000300800 */
[----:B------:R-:W3:Y:S04]  /*48bc0*/  LDL.LU R15, [R1+0x26c] ;  /* 0x00026c00010f7983 */ /* 0x000ee80000300800 */
[----:B------:R-:W-:Y:S04]  /*48bd0*/  STL.64 [R1+0x21f8], R22 ;  /* 0x0021f81601007387 */ /* 0x000fe80000100a00 */
[----:B------:R-:W4:Y:S04]  /*48be0*/  LDL.64 R18, [R1+0x98] ;  /* 0x0000980001127983 */ /* 0x000f280000100a00 */
[----:B----4-:R0:W-:Y:S04]  /*48bf0*/  STL.64 [R1+0x21f0], R18 ;  /* 0x0021f01201007387 */ /* 0x0101e80000100a00 */
[----:B------:R-:W4:Y:S04]  /*48c00*/  LDL.LU R16, [R1+0x2b0] ;  /* 0x0002b00001107983 */ /* 0x000f280000300800 */
[----:B------:R-:W4:Y:S04]  /*48c10*/  LDL.LU R17, [R1+0x2b4] ;  /* 0x0002b40001117983 */ /* 0x000f280000300800 */
[----:B0-----:R-:W2:Y:S04]  /*48c20*/  LDL.LU R18, [R1+0x2b8] ;  /* 0x0002b80001127983 */ /* 0x001ea80000300800 */
[----:B------:R-:W2:Y:S01]  /*48c30*/  LDL.LU R19, [R1+0x2bc] ;  /* 0x0002bc0001137983 */ /* 0x000ea20000300800 */
[----:B------:R-:W-:-:S02]  /*48c40*/  IMAD.MOV.U32 R22, RZ, RZ, R8 ;  /* 0x000000ffff167224 */ /* 0x000fc400078e0008 */
[----:B------:R-:W-:Y:S01]  /*48c50*/  IMAD.MOV.U32 R23, RZ, RZ, R3 ;  /* 0x000000ffff177224 */ /* 0x000fe200078e0003 */
[----:B--2---:R-:W-:Y:S04]  /*48c60*/  STL.64 [R1+0x2208], R18 ;  /* 0x0022081201007387 */ /* 0x004fe80000100a00 */
[----:B----4-:R0:W-:Y:S04]  /*48c70*/  STL.64 [R1+0x2200], R16 ;  /* 0x0022001001007387 */ /* 0x0101e80000100a00 */
[----:B------:R-:W-:Y:S04]  /*48c80*/  STL.64 [R1+0x2210], R22 ;  /* 0x0022101601007387 */ /* 0x000fe80000100a00 */
        /* <DEDUP_REMOVED lines=8> */
[----:B----4-:R-:W-:Y:S04]  /*48d10*/  STL.64 [R1+0x2220], R18 ;  /* 0x0022201201007387 */ /* 0x010fe80000100a00 */
[----:B--2---:R0:W-:Y:S04]  /*48d20*/  STL.64 [R1+0x2218], R16 ;  /* 0x0022181001007387 */ /* 0x0041e80000100a00 */
        /* <DEDUP_REMOVED lines=27> */
[----:B------:R-:W3:Y:S04]  /*48ee0*/  LDL.LU R14, [R1+0x2a8] ;  /* 0x0002a800010e7983 */ /* 0x000ee80000300800 */
[----:B------:R-:W3:Y:S04]  /*48ef0*/  LDL.LU R15, [R1+0x2ac] ;  /* 0x0002ac00010f7983 */ /* 0x000ee80000300800 */
[----:B------:R-:W2:Y:S04]  /*48f00*/  LDL.LU.64 R26, [R1+0x2230] ;  /* 0x00223000011a7983 */ /* 0x000ea80000300a00 */
[----:B------:R-:W2:Y:S01]  /*48f10*/  LDL.LU.64 R24, [R1+0x2228] ;  /* 0x0022280001187983 */ /* 0x000ea20000300a00 */
[----:B------:R-:W-:-:S02]  /*48f20*/  IMAD.MOV.U32 R22, RZ, RZ, R2 ;  /* 0x000000ffff167224 */ /* 0x000fc400078e0002 */
[----:B------:R-:W-:Y:S01]  /*48f30*/  IMAD.MOV.U32 R23, RZ, RZ, R0 ;  /* 0x000000ffff177224 */ /* 0x000fe200078e0000 */
[----:B------:R0:W-:Y:S04]  /*48f40*/  STL.64 [R1+0x320], R4 ;  /* 0x0003200401007387 */ /* 0x0001e80000100a00 */
[----:B------:R1:W-:Y:S04]  /*48f50*/  STL.64 [R1+0x328], R6 ;  /* 0x0003280601007387 */ /* 0x0003e80000100a00 */
[----:B0-----:R-:W4:Y:S04]  /*48f60*/  LDL.LU R4, [R1+0x200] ;  /* 0x0002000001047983 */ /* 0x001f280000300800 */
[----:B------:R-:W4:Y:S04]  /*48f70*/  LDL.LU R5, [R1+0x204] ;  /* 0x0002040001057983 */ /* 0x000f280000300800 */
[----:B-1----:R-:W4:Y:S04]  /*48f80*/  LDL.LU R6, [R1+0x208] ;  /* 0x0002080001067983 */ /* 0x002f280000300800 */
        /* <DEDUP_REMOVED lines=16> */
[----:B------:R0:W-:Y:S04]  /*49090*/  STL.64 [R1+0xda0], R20 ;  /* 0x000da01401007387 */ /* 0x0001e80000100a00 */
[----:B------:R1:W-:Y:S04]  /*490a0*/  STL.64 [R1+0xda8], R22 ;  /* 0x000da81601007387 */ /* 0x0003e80000100a00 */
[----:B0-----:R-:W2:Y:S04]  /*490b0*/  LDL.LU R20, [R1+0x690] ;  /* 0x0006900001147983 */ /* 0x001ea80000300800 */
[----:B------:R-:W2:Y:S04]  /*490c0*/  LDL.LU R21, [R1+0x694] ;  /* 0x0006940001157983 */ /* 0x000ea80000300800 */
[----:B-1----:R-:W2:Y:S04]  /*490d0*/  LDL.LU R22, [R1+0x698] ;  /* 0x0006980001167983 */ /* 0x002ea80000300800 */
        /* <DEDUP_REMOVED lines=65> */
[----:B------:R0:W-:Y:S04]  /*494f0*/  STL.64 [R1+0x6f8], R18 ;  /* 0x0006f81201007387 */ /* 0x0001e80000100a00 */
[----:B0-----:R-:W4:Y:S02]  /*49500*/  LDL.LU.64 R18, [R1+0x2100] ;  /* 0x0021000001127983 */ /* 0x001f240000300a00 */
[----:B----4-:R-:W-:Y:S02]  /*49510*/  HMMA.16816.F32.BF16 R4, R24, R18, R4 ;  /* 0x000000121804723c */ /* 0x010fe40000041804 */
[----:B------:R0:W-:Y:S04]  /*49520*/  STL.64 [R1+0x20a0], R18 ;  /* 0x0020a01201007387 */ /* 0x0001e80000100a00 */
[----:B0-----:R-:W4:-:S13]  /*49530*/  LDL.64 R18, [R1+0x78] ;  /* 0x0000780001127983 */ /* 0x001f1a0000100a00 */
[----:B------:R-:W-:Y:S04]  /*49540*/  STL.64 [R1+0x6e0], R4 ;  /* 0x0006e00401007387 */ /* 0x000fe80000100a00 */
[----:B------:R-:W-:Y:S04]  /*49550*/  STL.64 [R1+0x6e8], R6 ;  /* 0x0006e80601007387 */ /* 0x000fe80000100a00 */
[----:B---3--:R-:W0:Y:S01]  /*49560*/  LDSM.16.MT88.4 R4, [R13+UR5+0xb080] ;  /* 0x00b080050d04783b */ /* 0x008e220008004200 */
[----:B--2---:R-:W-:Y:S03]  /*49570*/  HMMA.16816.F32.BF16 R20, R24, R14, R20 ;  /* 0x0000000e1814723c */ /* 0x004fe60000041814 */
[----:B----4-:R1:W-:Y:S02]  /*49580*/  STL.64 [R1+0x20b8], R18 ;  /* 0x0020b81201007387 */ /* 0x0103e40000100a00 */
[----:B-1----:R-:W-:-:S02]  /*49590*/  IMAD.MOV.U32 R18, RZ, RZ, R8 ;  /* 0x000000ffff127224 */ /* 0x002fc400078e0008 */
[----:B------:R-:W-:-:S05]  /*495a0*/  IMAD.MOV.U32 R19, RZ, RZ, R3 ;  /* 0x000000ffff137224 */ /* 0x000fca00078e0003 */
[----:B------:R1:W-:Y:S04]  /*495b0*/  STL.64 [R1+0x20d0], R18 ;  /* 0x0020d01201007387 */ /* 0x0003e80000100a00 */
[----:B------:R-:W2:Y:S04]  /*495c0*/  LDL.LU R16, [R1+0x1f0] ;  /* 0x0001f00001107983 */ /* 0x000ea80000300800 */
[----:B------:R-:W2:Y:S04]  /*495d0*/  LDL.LU R17, [R1+0x1f4] ;  /* 0x0001f40001117983 */ /* 0x000ea80000300800 */
[----:B-1----:R-:W2:Y:S04]  /*495e0*/  LDL.LU R18, [R1+0x1f8] ;  /* 0x0001f80001127983 */ /* 0x002ea80000300800 */
[----:B------:R-:W2:Y:S04]  /*495f0*/  LDL.LU R19, [R1+0x1fc] ;  /* 0x0001fc0001137983 */ /* 0x000ea80000300800 */
[----:B0-----:R-:W-:Y:S04]  /*49600*/  STL.64 [R1+0x1ff8], R6 ;  /* 0x001ff80601007387 */ /* 0x001fe80000100a00 */
[----:B------:R0:W-:Y:S04]  /*49610*/  STL.64 [R1+0x1ff0], R4 ;  /* 0x001ff00401007387 */ /* 0x0001e80000100a00 */
[----:B0-----:R-:W3:Y:S04]  /*49620*/  LDL.LU R4, [R1+0x4b0] ;  /* 0x0004b00001047983 */ /* 0x001ee80000300800 */
[----:B------:R-:W3:Y:S04]  /*49630*/  LDL.LU R5, [R1+0x4b4] ;  /* 0x0004b40001057983 */ /* 0x000ee80000300800 */
[----:B------:R-:W3:Y:S04]  /*49640*/  LDL.LU R6, [R1+0x4b8] ;  /* 0x0004b80001067983 */ /* 0x000ee80000300800 */
[----:B------:R-:W3:Y:S04]  /*49650*/  LDL.LU R7, [R1+0x4bc] ;  /* 0x0004bc0001077983 */ /* 0x000ee80000300800 */
[----:B------:R-:W-:Y:S04]  /*49660*/  STL.64 [R1+0x6d0], R20 ;  /* 0x0006d01401007387 */ /* 0x000fe80000100a00 */
[----:B------:R0:W-:Y:S04]  /*49670*/  STL.64 [R1+0x6d8], R22 ;  /* 0x0006d81601007387 */ /* 0x0001e80000100a00 */
[----:B0-----:R-:W3:Y:S04]  /*49680*/  LDL.LU.64 R22, [R1+0x20f8] ;  /* 0x0020f80001167983 */ /* 0x001ee80000300a00 */
[----:B------:R-:W3:Y:S04]  /*49690*/  LDL.LU.64 R20, [R1+0x20f0] ;  /* 0x0020f00001147983 */ /* 0x000ee80000300a00 */
[----:B------:R0:W-:Y:S04]  /*496a0*/  STL.64 [R1+0x20e8], R14 ;  /* 0x0020e80e01007387 */ /* 0x0001e80000100a00 */
[----:B0-----:R-:W3:Y:S01]  /*496b0*/  LDL.64 R14, [R1+0xc8] ;  /* 0x0000c800010e7983 */ /* 0x001ee20000100a00 */
[----:B--2---:R-:W-:Y:S03]  /*496c0*/  HMMA.16816.F32.BF16 R24, R24, R10, R16 ;  /* 0x0000000a1818723c */ /* 0x004fe60000041810 */
[----:B------:R-:W2:Y:S04]  /*496d0*/  LDL.64 R18, [R1+0xa8] ;  /* 0x0000a80001127983 */ /* 0x000ea80000100a00 */
[----:B--2---:R0:W-:-:S12]  /*496e0*/  STL.64 [R1+0x20d8], R18 ;  /* 0x0020d81201007387 */ /* 0x0041d80000100a00 */
[----:B------:R1:W-:Y:S04]  /*496f0*/  STL.64 [R1+0x2e0], R24 ;  /* 0x0002e01801007387 */ /* 0x0003e80000100a00 */
[----:B------:R2:W-:Y:S04]  /*49700*/  STL.64 [R1+0x2e8], R26 ;  /* 0x0002e81a01007387 */ /* 0x0005e80000100a00 */
[----:B0-----:R-:W4:Y:S04]  /*49710*/  LDL.64 R18, [R1+0xb8] ;  /* 0x0000b80001127983 */ /* 0x001f280000100a00 */
[----:B----4-:R3:W-:Y:S04]  /*49720*/  STL.64 [R1+0x20e0], R18 ;  /* 0x0020e01201007387 */ /* 0x0107e80000100a00 */
[----:B-1----:R-:W4:Y:S04]  /*49730*/  LDL.LU R24, [R1+0x460] ;  /* 0x0004600001187983 */ /* 0x002f280000300800 */
[----:B------:R-:W4:Y:S04]  /*49740*/  LDL.LU R25, [R1+0x464] ;  /* 0x0004640001197983 */ /* 0x000f280000300800 */
[----:B--2---:R-:W2:Y:S04]  /*49750*/  LDL.LU R26, [R1+0x468] ;  /* 0x00046800011a7983 */ /* 0x004ea80000300800 */
[----:B------:R-:W2:Y:S01]  /*49760*/  LDL.LU R27, [R1+0x46c] ;  /* 0x00046c00011b7983 */ /* 0x000ea20000300800 */
[----:B---3--:R-:W-:Y:S01]  /*49770*/  HMMA.16816.F32.BF16 R16, R20, R14, R4 ;  /* 0x0000000e1410723c */ /* 0x008fe20000041804 */
[----:B------:R-:W-:-:S02]  /*49780*/  IMAD.MOV.U32 R5, RZ, RZ, R14 ;  /* 0x000000ffff057224 */ /* 0x000fc400078e000e */
[----:B------:R-:W-:-:S15]  /*49790*/  IMAD.MOV.U32 R4, RZ, RZ, R15 ;  /* 0x000000ffff047224 */ /* 0x000fde00078e000f */
[----:B------:R-:W-:Y:S01]  /*497a0*/  NOP ;  /* 0x0000000000007918 */ /* 0x000fe20000000000 */
[----:B------:R-:W-:Y:S01]  /*497b0*/  IMAD.MOV.U32 R13, RZ, RZ, R19 ;  /* 0x000000ffff0d7224 */ /* 0x000fe200078e0013 */
[----:B--2---:R-:W-:Y:S04]  /*497c0*/  STL.64 [R1+0x20c8], R26 ;  /* 0x0020c81a01007387 */ /* 0x004fe80000100a00 */
[----:B----4-:R0:W-:Y:S04]  /*497d0*/  STL.64 [R1+0x20c0], R24 ;  /* 0x0020c01801007387 */ /* 0x0101e80000100a00 */
[----:B0-----:R-:W2:Y:S04]  /*497e0*/  LDL.LU R24, [R1+0x480] ;  /* 0x0004800001187983 */ /* 0x001ea80000300800 */
[----:B------:R-:W2:Y:S04]  /*497f0*/  LDL.LU R25, [R1+0x484] ;  /* 0x0004840001197983 */ /* 0x000ea80000300800 */
[----:B------:R-:W2:Y:S04]  /*49800*/  LDL.LU R26, [R1+0x488] ;  /* 0x00048800011a7983 */ /* 0x000ea80000300800 */
[----:B------:R-:W2:Y:S04]  /*49810*/  LDL.LU R27, [R1+0x48c] ;  /* 0x00048c00011b7983 */ /* 0x000ea80000300800 */
[----:B------:R0:W-:Y:S04]  /*49820*/  STL [R1+0x2004], R10 ;  /* 0x0020040a01007387 */ /* 0x0001e80000100800 */
[----:B------:R1:W-:Y:S04]  /*49830*/  STL [R1+0x2000], R11 ;  /* 0x0020000b01007387 */ /* 0x0003e80000100800 */
[----:B------:R-:W3:Y:S04]  /*49840*/  LDL.LU R8, [R1+0x490] ;  /* 0x0004900001087983 */ /* 0x000ee80000300800 */
[----:B------:R-:W3:Y:S04]  /*49850*/  LDL.LU R9, [R1+0x494] ;  /* 0x0004940001097983 */ /* 0x000ee80000300800 */
[----:B0-----:R-:W3:Y:S04]  /*49860*/  LDL.LU R10, [R1+0x498] ;  /* 0x00049800010a7983 */ /* 0x001ee80000300800 */
[----:B-1----:R-:W3:Y:S04]  /*49870*/  LDL.LU R11, [R1+0x49c] ;  /* 0x00049c00010b7983 */ /* 0x002ee80000300800 */
[----:B------:R-:W4:Y:S04]  /*49880*/  LDL.LU.64 R14, [R1+0x20e8] ;  /* 0x0020e800010e7983 */ /* 0x000f280000300a00 */
[----:B------:R-:W-:Y:S04]  /*49890*/  STL.64 [R1+0xeb0], R16 ;  /* 0x000eb01001007387 */ /* 0x000fe80000100a00 */
[----:B------:R0:W-:Y:S04]  /*498a0*/  STL.64 [R1+0xeb8], R18 ;  /* 0x000eb81201007387 */ /* 0x0001e80000100a00 */
[----:B0-----:R-:W2:Y:S04]  /*498b0*/  LDL.LU.64 R18, [R1+0x20e0] ;  /* 0x0020e00001127983 */ /* 0x001ea80000300a00 */
[----:B------:R0:W-:Y:S04]  /*498c0*/  STL [R1+0x200c], R4 ;  /* 0x00200c0401007387 */ /* 0x0001e80000100800 */
[----:B------:R1:W-:Y:S04]  /*498d0*/  STL [R1+0x2008], R5 ;  /* 0x0020080501007387 */ /* 0x0003e80000100800 */
[----:B0-----:R-:W2:Y:S04]  /*498e0*/  LDL.LU R4, [R1+0x4a0] ;  /* 0x0004a00001047983 */ /* 0x001ea80000300800 */
[----:B-1----:R-:W2:Y:S04]  /*498f0*/  LDL.LU R5, [R1+0x4a4] ;  /* 0x0004a40001057983 */ /* 0x002ea80000300800 */
[----:B------:R-:W2:Y:S04]  /*49900*/  LDL.LU R6, [R1+0x4a8] ;  /* 0x0004a80001067983 */ /* 0x000ea80000300800 */
[----:B------:R-:W2:Y:S01]  /*49910*/  LDL.LU R7, [R1+0x4ac] ;  /* 0x0004ac0001077983 */ /* 0x000ea20000300800 */
[----:B------:R-:W-:-:S05]  /*49920*/  IMAD.MOV.U32 R12, RZ, RZ, R17 ;  /* 0x000000ffff0c7224 */ /* 0x000fca00078e0011 */
[----:B------:R-:W-:Y:S04]  /*49930*/  STL [R1+0x1b5c], R12 ;  /* 0x001b5c0c01007387 */ /* 0x000fe80000100800 */
[----:B------:R-:W-:Y:S04]  /*49940*/  STL [R1+0x1b58], R13 ;  /* 0x001b580d01007387 */ /* 0x000fe80000100800 */
[----:B----4-:R0:W-:Y:S04]  /*49950*/  STL.64 [R1+0x2040], R14 ;  /* 0x0020400e01007387 */ /* 0x0101e80000100a00 */
[----:B0-----:R-:W4:Y:S01]  /*49960*/  LDL.64 R14, [R1+0x88] ;  /* 0x00008800010e7983 */ /* 0x001f220000100a00 */
[----:B--2---:R-:W-:-:S15]  /*49970*/  HMMA.16816.F32.BF16 R4, R20, R18, R4 ;  /* 0x000000121404723c */ /* 0x004fde0000041804 */
[----:B------:R-:W-:-:S04]  /*49980*/  NOP ;  /* 0x0000000000007918 */ /* 0x000fc80000000000 */
[----:B------:R-:W-:Y:S04]  /*49990*/  STL.64 [R1+0xe30], R4 ;  /* 0x000e300401007387 */ /* 0x000fe80000100a00 */
[----:B------:R0:W-:Y:S02]  /*499a0*/  STL.64 [R1+0xe38], R6 ;  /* 0x000e380601007387 */ /* 0x0001e40000100a00 */
[----:B0-----:R-:W-:Y:S02]  /*499b0*/  IMAD.MOV.U32 R7, RZ, RZ, R18 ;  /* 0x000000ffff077224 */ /* 0x001fe400078e0012 */
[----:B------:R-:W-:Y:S02]  /*499c0*/  IMAD.MOV.U32 R6, RZ, RZ, R19 ;  /* 0x000000ffff067224 */ /* 0x000fe400078e0013 */
[----:B------:R-:W3:Y:S04]  /*499d0*/  LDL.LU.64 R18, [R1+0x20d8] ;  /* 0x0020d80001127983 */ /* 0x000ee80000300a00 */
[----:B------:R0:W-:Y:S04]  /*499e0*/  STL.64 [R1+0x2058], R6 ;  /* 0x0020580601007387 */ /* 0x0001e80000100a00 */
[----:B------:R-:W4:Y:S04]  /*499f0*/  LDL.LU R4, [R1+0x470] ;  /* 0x0004700001047983 */ /* 0x000f280000300800 */
[----:B------:R-:W4:Y:S04]  /*49a00*/  LDL.LU R5, [R1+0x474] ;  /* 0x0004740001057983 */ /* 0x000f280000300800 */
[----:B0-----:R-:W4:Y:S04]  /*49a10*/  LDL.LU R6, [R1+0x478] ;  /* 0x0004780001067983 */ /* 0x001f280000300800 */
[----:B------:R-:W4:Y:S01]  /*49a20*/  LDL.LU R7, [R1+0x47c] ;  /* 0x00047c0001077983 */ /* 0x000f220000300800 */
[----:B---3--:R-:W-:-:S15]  /*49a30*/  HMMA.16816.F32.BF16 R8, R20, R18, R8 ;  /* 0x000000121408723c */ /* 0x008fde0000041808 */
[----:B------:R-:W-:-:S04]  /*49a40*/  NOP ;  /* 0x0000000000007918 */ /* 0x000fc80000000000 */
[----:B------:R0:W-:Y:S04]  /*49a50*/  STL.64 [R1+0xdb0], R8 ;  /* 0x000db00801007387 */ /* 0x0001e80000100a00 */
[----:B------:R-:W-:Y:S01]  /*49a60*/  STL.64 [R1+0xdb8], R10 ;  /* 0x000db80a01007387 */ /* 0x000fe20000100a00 */
[----:B0-----:R-:W-:Y:S02]  /*49a70*/  IMAD.MOV.U32 R9, RZ, RZ, R18 ;  /* 0x000000ffff097224 */ /* 0x001fe400078e0012 */
[----:B------:R-:W-:Y:S02]  /*49a80*/  IMAD.MOV.U32 R8, RZ, RZ, R19 ;  /* 0x000000ffff087224 */ /* 0x000fe400078e0013 */
[----:B------:R-:W2:Y:S02]  /*49a90*/  LDL.LU.64 R18, [R1+0x20d0] ;  /* 0x0020d00001127983 */ /* 0x000ea40000300a00 */
[----:B--2---:R-:W-:Y:S02]  /*49aa0*/  HMMA.16816.F32.BF16 R16, R20, R18, R24 ;  /* 0x000000121410723c */ /* 0x004fe40000041818 */
[----:B------:R-:W2:Y:S04]  /*49ab0*/  LDL.LU.64 R26, [R1+0x20c8] ;  /* 0x0020c800011a7983 */ /* 0x000ea80000300a00 */
[----:B------:R-:W2:-:S13]  /*49ac0*/  LDL.LU.64 R24, [R1+0x20c0] ;  /* 0x0020c00001187983 */ /* 0x000e9a0000300a00 */
[----:B------:R-:W-:Y:S04]  /*49ad0*/  STL.64 [R1+0xd40], R16 ;  /* 0x000d401001007387 */ /* 0x000fe80000100a00 */
[----:B------:R0:W-:Y:S04]  /*49ae0*/  STL.64 [R1+0xd48], R18 ;  /* 0x000d481201007387 */ /* 0x0001e80000100a00 */
[----:B0-----:R-:W2:Y:S01]  /*49af0*/  LDL.LU.64 R18, [R1+0x20b8] ;  /* 0x0020b80001127983 */ /* 0x001ea20000300a00 */
[----:B----4-:R-:W-:-:S15]  /*49b00*/  HMMA.16816.F32.BF16 R4, R20, R14, R4 ;  /* 0x0000000e1404723c */ /* 0x010fde0000041804 */
[----:B------:R-:W-:-:S04]  /*49b10*/  NOP ;  /* 0x0000000000007918 */ /* 0x000fc80000000000 */
[----:B------:R-:W-:Y:S04]  /*49b20*/  STL.64 [R1+0xcc0], R4 ;  /* 0x000cc00401007387 */ /* 0x000fe80000100a00 */
[----:B------:R2:W-:Y:S01]  /*49b30*/  STL.64 [R1+0xcc8], R6 ;  /* 0x000cc80601007387 */ /* 0x0005e20000100a00 */
[----:B------:R-:W-:Y:S02]  /*49b40*/  IMAD.MOV.U32 R29, RZ, RZ, R14 ;  /* 0x000000ffff1d7224 */ /* 0x000fe400078e000e */
[----:B------:R-:W-:Y:S01]  /*49b50*/  IMAD.MOV.U32 R28, RZ, RZ, R15 ;  /* 0x000000ffff1c7224 */ /* 0x000fe200078e000f */
[----:B--2---:R-:W-:Y:S01]  /*49b60*/  HMMA.16816.F32.BF16 R4, R20, R18, R24 ;  /* 0x000000121404723c */ /* 0x004fe20000041818 */
[----:B------:R-:W-:Y:S02]  /*49b70*/  IMAD.MOV.U32 R10, RZ, RZ, R18 ;  /* 0x000000ffff0a7224 */ /* 0x000fe400078e0012 */
        /* <DEDUP_REMOVED lines=18> */
[----:B--2---:R0:W-:Y:S04]  /*49ca0*/  STL.64 [R1+0x2068], R6 ;  /* 0x0020680601007387 */ /* 0x0041e80000100a00 */
[----:B------:R-:W-:Y:S04]  /*49cb0*/  STL.64 [R1+0x2060], R4 ;  /* 0x0020600401007387 */ /* 0x000fe80000100a00 */
[----:B------:R-:W2:Y:S04]  /*49cc0*/  LDL.LU R16, [R1+0x7a0] ;  /* 0x0007a00001107983 */ /* 0x000ea80000300800 */
[----:B------:R-:W2:Y:S04]  /*49cd0*/  LDL.LU R17, [R1+0x7a4] ;  /* 0x0007a40001117983 */ /* 0x000ea80000300800 */
[----:B------:R-:W2:Y:S04]  /*49ce0*/  LDL.LU R18, [R1+0x7a8] ;  /* 0x0007a80001127983 */ /* 0x000ea80000300800 */
[----:B------:R-:W2:Y:S01]  /*49cf0*/  LDL.LU R19, [R1+0x7ac] ;  /* 0x0007ac0001137983 */ /* 0x000ea20000300800 */
        /* <DEDUP_REMOVED lines=8> */
[----:B------:R-:W2:Y:S04]  /*49d80*/  LDL.64 R26, [R1+0x68] ;  /* 0x00006800011a7983 */ /* 0x000ea80000100a00 */
[----:B------:R0:W-:Y:S04]  /*49d90*/  STL.64 [R1+0x2078], R6 ;  /* 0x0020780601007387 */ /* 0x0001e80000100a00 */
[----:B0-----:R-:W2:Y:S04]  /*49da0*/  LDL.64 R6, [R1+0x38] ;  /* 0x0000380001067983 */ /* 0x001ea80000100a00 */
[----:B--2---:R0:W-:Y:S04]  /*49db0*/  STL.64 [R1+0x2090], R6 ;  /* 0x0020900601007387 */ /* 0x0041e80000100a00 */
[----:B0-----:R-:W2:Y:S04]  /*49dc0*/  LDL.64 R6, [R1+0x48] ;  /* 0x0000480001067983 */ /* 0x001ea80000100a00 */
[----:B--2---:R0:W-:Y:S04]  /*49dd0*/  STL.64 [R1+0x2098], R6 ;  /* 0x0020980601007387 */ /* 0x0041e80000100a00 */
[----:B0-----:R-:W2:Y:S04]  /*49de0*/  LDL.64 R6, [R1+0x58] ;  /* 0x0000580001067983 */ /* 0x001ea80000100a00 */
[----:B------:R0:W-:Y:S04]  /*49df0*/  STL.64 [R1+0x2050], R14 ;  /* 0x0020500e01007387 */ /* 0x0001e80000100a00 */
[----:B----4-:R1:W-:Y:S04]  /*49e00*/  STL.64 [R1+0x2048], R12 ;  /* 0x0020480c01007387 */ /* 0x0103e80000100a00 */
[----:B0-----:R-:W4:Y:S04]  /*49e10*/  LDL.64 R14, [R1+0x18] ;  /* 0x00001800010e7983 */ /* 0x001f280000100a00 */
[----:B----4-:R0:W-:Y:S04]  /*49e20*/  STL.64 [R1+0x2070], R14 ;  /* 0x0020700e01007387 */ /* 0x0101e80000100a00 */
[----:B-1----:R-:W4:Y:S04]  /*49e30*/  LDL.LU R12, [R1+0x770] ;  /* 0x00077000010c7983 */ /* 0x002f280000300800 */
[----:B------:R-:W4:Y:S04]  /*49e40*/  LDL.LU R13, [R1+0x774] ;  /* 0x00077400010d7983 */ /* 0x000f280000300800 */
[----:B0-----:R-:W2:Y:S04]  /*49e50*/  LDL.LU R14, [R1+0x778] ;  /* 0x00077800010e7983 */ /* 0x001ea80000300800 */
        /* <DEDUP_REMOVED lines=13> */
[----:B------:R-:W4:Y:S01]  /*49f30*/  LDL.LU R11, [R1+0x74c] ;  /* 0x00074c00010b7983 */ /* 0x000f220000300800 */
[----:B------:R-:W0:Y:S02]  /*49f40*/  S2R R3, SR_TID.X ;  /* 0x0000000000037919 */ /* 0x000e240000002100 */
[C---:B0-----:R-:W-:Y:S01]  /*49f50*/  LOP3.LUT R0, R3.reuse, 0x7, RZ, 0xc0, !PT ;  /* 0x0000000703007812 */ /* 0x041fe200078ec0ff */
[----:B------:R-:W-:-:S02]  /*49f60*/  IMAD.SHL.U32 R2, R3, 0x80, RZ ;  /* 0x0000008003027824 */ /* 0x000fc400078e00ff */
[----:B------:R-:W-:Y:S02]  /*49f70*/  IMAD.SHL.U32 R3, R3, 0x2, RZ ;  /* 0x0000000203037824 */ /* 0x000fe400078e00ff */
[----:B------:R-:W-:Y:S01]  /*49f80*/  IMAD R0, R0, 0x110, RZ ;  /* 0x0000011000007824 */ /* 0x000fe200078e02ff */
[----:B----4-:R0:W-:Y:S04]  /*49f90*/  STL.64 [R1+0x2038], R10 ;  /* 0x0020380a01007387 */ /* 0x0101e80000100a00 */
[----:B---3--:R-:W-:Y:S04]  /*49fa0*/  STL.64 [R1+0x2030], R8 ;  /* 0x0020300801007387 */ /* 0x008fe80000100a00 */
[----:B0-----:R-:W3:Y:S04]  /*49fb0*/  LDL.64 R10, [R1+0x8] ;  /* 0x00000800010a7983 */ /* 0x001ee80000100a00 */
[----:B------:R-:W-:Y:S04]  /*49fc0*/  STL.64 [R1+0xac0], R16 ;  /* 0x000ac01001007387 */ /* 0x000fe80000100a00 */
[----:B------:R0:W-:Y:S04]  /*49fd0*/  STL.64 [R1+0xac8], R18 ;  /* 0x000ac81201007387 */ /* 0x0001e80000100a00 */
[----:B0-----:R-:W4:Y:S04]  /*49fe0*/  LDL.LU.64 R18, [R1+0x20b0] ;  /* 0x0020b00001127983 */ /* 0x001f280000300a00 */
[----:B------:R-:W4:Y:S01]  /*49ff0*/  LDL.LU.64 R16, [R1+0x20a8] ;  /* 0x0020a80001107983 */ /* 0x000f220000300a00 */
[----:B------:R-:W-:-:S04]  /*4a000*/  LOP3.LUT R3, R0, 0x10, R3, 0x78, !PT ;  /* 0x0000001000037812 */ /* 0x000fc800078e7803 */
[----:B------:R-:W-:-:S04]  /*4a010*/  LOP3.LUT R3, R3, 0x800, R2, 0xf8, !PT ;  /* 0x0000080003037812 */ /* 0x000fc800078ef802 */
[----:B------:R-:W-:Y:S01]  /*4a020*/  LOP3.LUT R3, R3, 0x60, RZ, 0x3c, !PT ;  /* 0x0000006003037812 */ /* 0x000fe200078e3cff */
[----:B------:R-:W-:Y:S02]  /*4a030*/  IMAD.MOV.U32 R2, RZ, RZ, R26 ;  /* 0x000000ffff027224 */ /* 0x000fe400078e001a */
[----:B------:R-:W-:Y:S02]  /*4a040*/  IMAD.MOV.U32 R0, RZ, RZ, R27 ;  /* 0x000000ffff007224 */ /* 0x000fe400078e001b */
[----:B------:R-:W0:Y:S04]  /*4a050*/  LDSM.16.MT88.4 R24, [R3+UR5+0xb000] ;  /* 0x00b000050318783b */ /* 0x000e280008004200 */
[----:B0-----:R-:W-:Y:S04]  /*4a060*/  STL.64 [R1+0x1ec8], R26 ;  /* 0x001ec81a01007387 */ /* 0x001fe80000100a00 */
[----:B------:R0:W-:Y:S04]  /*4a070*/  STL.64 [R1+0x1ec0], R24 ;  /* 0x001ec01801007387 */ /* 0x0001e80000100a00 */
[----:B0-----:R-:W2:Y:S04]  /*4a080*/  LDL.LU R24, [R1+0x790] ;  /* 0x0007900001187983 */ /* 0x001ea80000300800 */
[----:B------:R-:W2:Y:S04]  /*4a090*/  LDL.LU R25, [R1+0x794] ;  /* 0x0007940001197983 */ /* 0x000ea80000300800 */
[----:B------:R-:W2:Y:S04]  /*4a0a0*/  LDL.LU R26, [R1+0x798] ;  /* 0x00079800011a7983 */ /* 0x000ea80000300800 */
[----:B------:R-:W2:Y:S01]  /*4a0b0*/  LDL.LU R27, [R1+0x79c] ;  /* 0x00079c00011b7983 */ /* 0x000ea20000300800 */
[----:B----4-:R-:W-:-:S15]  /*4a0c0*/  HMMA.16816.F32.BF16 R16, R20, R6, R16 ;  /* 0x000000061410723c */ /* 0x010fde0000041810 */
[----:B------:R-:W-:-:S04]  /*4a0d0*/  NOP ;  /* 0x0000000000007918 */ /* 0x000fc80000000000 */
[----:B------:R0:W-:Y:S04]  /*4a0e0*/  STL.64 [R1+0xab0], R16 ;  /* 0x000ab01001007387 */ /* 0x0001e80000100a00 */
[----:B------:R1:W-:Y:S01]  /*4a0f0*/  STL.64 [R1+0xab8], R18 ;  /* 0x000ab81201007387 */ /* 0x0003e20000100a00 */
[----:B0-----:R-:W-:-:S03]  /*4a100*/  IMAD.MOV.U32 R17, RZ, RZ, R6 ;  /* 0x000000ffff117224 */ /* 0x001fc600078e0006 */
[----:B-1----:R-:W4:Y:S01]  /*4a110*/  LDL.LU.64 R18, [R1+0x20a0] ;  /* 0x0020a00001127983 */ /* 0x002f220000300a00 */
[----:B------:R-:W-:-:S03]  /*4a120*/  IMAD.MOV.U32 R16, RZ, RZ, R7 ;  /* 0x000000ffff107224 */ /* 0x000fc600078e0007 */
[----:B------:R-:W2:Y:S02]  /*4a130*/  LDL.LU.64 R6, [R1+0x2098] ;  /* 0x0020980001067983 */ /* 0x000ea40000300a00 */
[----:B--2---:R-:W-:-:S15]  /*4a140*/  HMMA.16816.F32.BF16 R24, R20, R6, R24 ;  /* 0x000000061418723c */ /* 0x004fde0000041818 */
        /* <DEDUP_REMOVED lines=14> */
[----:B------:R-:W2:Y:S02]  /*4a230*/  LDL.LU.64 R6, [R1+0x2078] ;  /* 0x0020780001067983 */ /* 0x000ea40000300a00 */
[----:B--2---:R-:W-:Y:S02]  /*4a240*/  HMMA.16816.F32.BF16 R4, R20, R6, R12 ;  /* 0x000000061404723c */ /* 0x004fe4000004180c */
[----:B------:R-:W2:-:S15]  /*4a250*/  LDL.LU.64 R14, [R1+0x2070] ;  /* 0x00207000010e7983 */ /* 0x000e9e0000300a00 */
[----:B------:R-:W-:Y:S02]  /*4a260*/  NOP ;  /* 0x0000000000007918 */ /* 0x000fe40000000000 */
[----:B------:R-:W-:Y:S04]  /*4a270*/  STL.64 [R1+0xa80], R4 ;  /* 0x000a800401007387 */ /* 0x000fe80000100a00 */
[----:B------:R0:W-:Y:S04]  /*4a280*/  STL.64 [R1+0xa88], R6 ;  /* 0x000a880601007387 */ /* 0x0001e80000100a00 */
[----:B0-----:R-:W2:Y:S04]  /*4a290*/  LDL.LU.64 R6, [R1+0x2068] ;  /* 0x0020680001067983 */ /* 0x001ea80000300a00 */
        /* <DEDUP_REMOVED lines=21> */
[----:B------:R-:W-:Y:S04]  /*4a3f0*/  STL.64 [R1+0xa50], R8 ;  /* 0x000a500801007387 */ /* 0x000fe80000100a00 */
[----:B------:R0:W-:Y:S04]  /*4a400*/  STL.64 [R1+0xa58], R10 ;  /* 0x000a580a01007387 */ /* 0x0001e80000100a00 */
[----:B0-----:R-:W3:Y:S04]  /*4a410*/  LDL.LU.64 R10, [R1+0x2028] ;  /* 0x00202800010a7983 */ /* 0x001ee80000300a00 */
[----:B------:R-:W3:Y:S04]  /*4a420*/  LDL.LU.64 R8, [R1+0x2020] ;  /* 0x0020200001087983 */ /* 0x000ee80000300a00 */
[----:B------:R0:W-:Y:S02]  /*4a430*/  STL.64 [R1+0x1ed8], R18 ;  /* 0x001ed81201007387 */ /* 0x0001e40000100a00 */
[----:B0-----:R-:W-:-:S02]  /*4a440*/  IMAD.MOV.U32 R18, RZ, RZ, R13 ;  /* 0x000000ffff127224 */ /* 0x001fc400078e000d */
[----:B------:R-:W-:Y:S01]  /*4a450*/  IMAD.MOV.U32 R19, RZ, RZ, R12 ;  /* 0x000000ffff137224 */ /* 0x000fe200078e000c */
[----:B---3--:R-:W-:-:S15]  /*4a460*/  HMMA.16816.F32.BF16 R8, R20, R14, R8 ;  /* 0x0000000e1408723c */ /* 0x008fde0000041808 */
[----:B------:R-:W-:-:S04]  /*4a470*/  NOP ;  /* 0x0000000000007918 */ /* 0x000fc80000000000 */
[----:B------:R-:W-:Y:S04]  /*4a480*/  STL.64 [R1+0xa40], R8 ;  /* 0x000a400801007387 */ /* 0x000fe80000100a00 */
[----:B------:R0:W-:Y:S04]  /*4a490*/  STL.64 [R1+0xa48], R10 ;  /* 0x000a480a01007387 */ /* 0x0001e80000100a00 */
[----:B0-----:R-:W3:Y:S04]  /*4a4a0*/  LDL.LU.64 R10, [R1+0x2018] ;  /* 0x00201800010a7983 */ /* 0x001ee80000300a00 */
[----:B------:R-:W4:Y:S04]  /*4a4b0*/  LDL.LU.64 R8, [R1+0x2010] ;  /* 0x0020100001087983 */ /* 0x000f280000300a00 */
[----:B------:R0:W-:Y:S04]  /*4a4c0*/  STL.64 [R1+0x1ef0], R18 ;  /* 0x001ef01201007387 */ /* 0x0001e80000100a00 */
[----:B------:R1:W-:Y:S04]  /*4a4d0*/  STL.64 [R1+0x1ed0], R14 ;  /* 0x001ed00e01007387 */ /* 0x0003e80000100a00 */
[----:B------:R-:W2:Y:S04]  /*4a4e0*/  LDL.LU R12, [R1+0x5b0] ;  /* 0x0005b000010c7983 */ /* 0x000ea80000300800 */
[----:B------:R-:W2:Y:S01]  /*4a4f0*/  LDL.LU R13, [R1+0x5b4] ;  /* 0x0005b400010d7983 */ /* 0x000ea20000300800 */
[----:B0-----:R-:W-:-:S02]  /*4a500*/  IMAD.MOV.U32 R18, RZ, RZ, R4 ;  /* 0x000000ffff127224 */ /* 0x001fc400078e0004 */
[----:B------:R-:W-:Y:S01]  /*4a510*/  IMAD.MOV.U32 R19, RZ, RZ, R5 ;  /* 0x000000ffff137224 */ /* 0x000fe200078e0005 */
[----:B-1----:R-:W2:Y:S04]  /*4a520*/  LDL.LU R14, [R1+0x5b8] ;  /* 0x0005b800010e7983 */ /* 0x002ea80000300800 */
[----:B------:R-:W2:Y:S04]  /*4a530*/  LDL.LU R15, [R1+0x5bc] ;  /* 0x0005bc00010f7983 */ /* 0x000ea80000300800 */
[----:B------:R-:W2:Y:S04]  /*4a540*/  LDL.LU R4, [R1+0x200c] ;  /* 0x00200c0001047983 */ /* 0x000ea80000300800 */
[----:B------:R-:W2:Y:S04]  /*4a550*/  LDL.LU R5, [R1+0x2008] ;  /* 0x0020080001057983 */ /* 0x000ea80000300800 */
[----:B------:R0:W-:Y:S04]  /*4a560*/  STL.64 [R1+0x1f08], R18 ;  /* 0x001f081201007387 */ /* 0x0001e80000100a00 */
[----:B0-----:R-:W2:Y:S04]  /*4a570*/  LDL.LU.64 R18, [R1+0x28] ;  /* 0x0000280001127983 */ /* 0x001ea80000300a00 */
[----:B--2---:R-:W-:Y:S04]  /*4a580*/  STL.64 [R1+0x1f20], R18 ;  /* 0x001f201201007387 */ /* 0x004fe80000100a00 */
[----:B------:R-:W-:Y:S04]  /*4a590*/  STL.64 [R1+0x1ee8], R14 ;  /* 0x001ee80e01007387 */ /* 0x000fe80000100a00 */
        /* <DEDUP_REMOVED lines=36> */
[----:B--2---:R3:W-:Y:S04]  /*4a7e0*/  STL.64 [R1+0x1f78], R18 ;  /* 0x001f781201007387 */ /* 0x0047e80000100a00 */
[----:B------:R-:W-:Y:S01]  /*4a7f0*/  STL.64 [R1+0x1f70], R16 ;  /* 0x001f701001007387 */ /* 0x000fe20000100a00 */
[----:B---3--:R-:W-:-:S02]  /*4a800*/  IMAD.MOV.U32 R18, RZ, RZ, R10 ;  /* 0x000000ffff127224 */ /* 0x008fc400078e000a */
[----:B------:R-:W-:Y:S01]  /*4a810*/  IMAD.MOV.U32 R19, RZ, RZ, R11 ;  /* 0x000000ffff137224 */ /* 0x000fe200078e000b */
[----:B------:R-:W2:Y:S04]  /*4a820*/  LDL.LU R10, [R1+0x2004] ;  /* 0x00200400010a7983 */ /* 0x000ea80000300800 */
[----:B------:R-:W2:Y:S04]  /*4a830*/  LDL.LU R11, [R1+0x2000] ;  /* 0x00200000010b7983 */ /* 0x000ea80000300800 */
[----:B------:R0:W-:Y:S02]  /*4a840*/  STL.64 [R1+0x1f90], R18 ;  /* 0x001f901201007387 */ /* 0x0001e40000100a00 */
[----:B0-----:R-:W-:-:S02]  /*4a850*/  IMAD.MOV.U32 R18, RZ, RZ, R29 ;  /* 0x000000ffff127224 */ /* 0x001fc400078e001d */
[----:B------:R-:W-:-:S05]  /*4a860*/  IMAD.MOV.U32 R19, RZ, RZ, R28 ;  /* 0x000000ffff137224 */ /* 0x000fca00078e001c */
[----:B------:R4:W-:Y:S04]  /*4a870*/  STL.64 [R1+0x1fa8], R18 ;  /* 0x001fa81201007387 */ /* 0x0009e80000100a00 */
[----:B------:R-:W3:Y:S04]  /*4a880*/  LDL.LU R24, [R1+0x650] ;  /* 0x0006500001187983 */ /* 0x000ee80000300800 */
[----:B------:R-:W3:Y:S04]  /*4a890*/  LDL.LU R25, [R1+0x654] ;  /* 0x0006540001197983 */ /* 0x000ee80000300800 */
[----:B------:R-:W2:Y:S04]  /*4a8a0*/  LDL.LU R26, [R1+0x658] ;  /* 0x00065800011a7983 */ /* 0x000ea80000300800 */
[----:B------:R-:W2:Y:S01]  /*4a8b0*/  LDL.LU R27, [R1+0x65c] ;  /* 0x00065c00011b7983 */ /* 0x000ea20000300800 */
[----:B----4-:R-:W-:-:S02]  /*4a8c0*/  IMAD.MOV.U32 R18, RZ, RZ, R9 ;  /* 0x000000ffff127224 */ /* 0x010fc400078e0009 */
[----:B------:R-:W-:Y:S01]  /*4a8d0*/  IMAD.MOV.U32 R19, RZ, RZ, R8 ;  /* 0x000000ffff137224 */ /* 0x000fe200078e0008 */
[----:B--2---:R-:W-:Y:S04]  /*4a8e0*/  STL.64 [R1+0x1fb8], R26 ;  /* 0x001fb81a01007387 */ /* 0x004fe80000100a00 */
[----:B---3--:R0:W-:Y:S04]  /*4a8f0*/  STL.64 [R1+0x1fb0], R24 ;  /* 0x001fb01801007387 */ /* 0x0081e80000100a00 */
[----:B------:R1:W-:Y:S04]  /*4a900*/  STL.64 [R1+0x1fc0], R18 ;  /* 0x001fc01201007387 */ /* 0x0003e80000100a00 */
[----:B0-----:R-:W2:Y:S04]  /*4a910*/  LDL.LU R24, [R1+0x660] ;  /* 0x0006600001187983 */ /* 0x001ea80000300800 */
[----:B------:R-:W2:Y:S04]  /*4a920*/  LDL.LU R25, [R1+0x664] ;  /* 0x0006640001197983 */ /* 0x000ea80000300800 */
[----:B------:R-:W3:Y:S04]  /*4a930*/  LDL.LU R26, [R1+0x668] ;  /* 0x00066800011a7983 */ /* 0x000ee80000300800 */
[----:B------:R-:W3:Y:S01]  /*4a940*/  LDL.LU R27, [R1+0x66c] ;  /* 0x00066c00011b7983 */ /* 0x000ee20000300800 */
[----:B-1----:R-:W-:-:S02]  /*4a950*/  IMAD.MOV.U32 R18, RZ, RZ, R7 ;  /* 0x000000ffff127224 */ /* 0x002fc400078e0007 */
[----:B------:R-:W-:Y:S01]  /*4a960*/  IMAD.MOV.U32 R19, RZ, RZ, R6 ;  /* 0x000000ffff137224 */ /* 0x000fe200078e0006 */
[----:B---3--:R-:W-:Y:S04]  /*4a970*/  STL.64 [R1+0x1fd0], R26 ;  /* 0x001fd01a01007387 */ /* 0x008fe80000100a00 */
[----:B--2---:R0:W-:Y:S04]  /*4a980*/  STL.64 [R1+0x1fc8], R24 ;  /* 0x001fc81801007387 */ /* 0x0041e80000100a00 */
[----:B------:R1:W-:Y:S04]  /*4a990*/  STL.64 [R1+0x1fd8], R18 ;  /* 0x001fd81201007387 */ /* 0x0003e80000100a00 */
[----:B0-----:R-:W2:Y:S04]  /*4a9a0*/  LDL.LU R24, [R1+0x670] ;  /* 0x0006700001187983 */ /* 0x001ea80000300800 */
[----:B------:R-:W2:Y:S04]  /*4a9b0*/  LDL.LU R25, [R1+0x674] ;  /* 0x0006740001197983 */ /* 0x000ea80000300800 */
[----:B------:R-:W3:Y:S04]  /*4a9c0*/  LDL.LU R26, [R1+0x678] ;  /* 0x00067800011a7983 */ /* 0x000ee80000300800 */
[----:B------:R-:W3:Y:S01]  /*4a9d0*/  LDL.LU R27, [R1+0x67c] ;  /* 0x00067c00011b7983 */ /* 0x000ee20000300800 */
[----:B-1----:R-:W-:-:S02]  /*4a9e0*/  IMAD.MOV.U32 R19, RZ, RZ, R4 ;  /* 0x000000ffff137224 */ /* 0x002fc400078e0004 */
[----:B------:R-:W-:Y:S01]  /*4a9f0*/  IMAD.MOV.U32 R18, RZ, RZ, R5 ;  /* 0x000000ffff127224 */ /* 0x000fe200078e0005 */
        /* <DEDUP_REMOVED lines=37> */
[----:B------:R-:W-:Y:S04]  /*4ac50*/  STL.64 [R1+0x310], R20 ;  /* 0x0003101401007387 */ /* 0x000fe80000100a00 */
[----:B------:R-:W-:Y:S04]  /*4ac60*/  STL.64 [R1+0x318], R22 ;  /* 0x0003181601007387 */ /* 0x000fe80000100a00 */
[----:B------:R-:W0:Y:S04]  /*4ac70*/  LDSM.16.MT88.4 R20, [R3+UR5+0xb080] ;  /* 0x00b080050314783b */ /* 0x000e280008004200 */
[----:B0-----:R0:W-:Y:S04]  /*4ac80*/  STL.64 [R1+0x1da0], R22 ;  /* 0x001da01601007387 */ /* 0x0011e80000100a00 */
[----:B------:R-:W-:Y:S04]  /*4ac90*/  STL.64 [R1+0x1d98], R20 ;  /* 0x001d981401007387 */ /* 0x000fe80000100a00 */
[----:B0-----:R-:W4:Y:S01]  /*4aca0*/  LDL.LU.64 R22, [R1+0x98] ;  /* 0x0000980001167983 */ /* 0x001f220000300a00 */
        /* <DEDUP_REMOVED lines=13> */
[----:B------:R-:W4:Y:S04]  /*4ad80*/  LDL.LU.64 R26, [R1+0x1fb8] ;  /* 0x001fb800011a7983 */ /* 0x000f280000300a00 */
[----:B------:R-:W4:-:S13]  /*4ad90*/  LDL.LU.64 R24, [R1+0x1fb0] ;  /* 0x001fb00001187983 */ /* 0x000f1a0000300a00 */
[----:B------:R-:W-:Y:S04]  /*4ada0*/  STL.64 [R1+0xd90], R16 ;  /* 0x000d901001007387 */ /* 0x000fe80000100a00 */
[----:B------:R0:W-:Y:S04]  /*4adb0*/  STL.64 [R1+0xd98], R18 ;  /* 0x000d981201007387 */ /* 0x0001e80000100a00 */
[----:B0-----:R-:W2:Y:S01]  /*4adc0*/  LDL.LU.64 R18, [R1+0x1fa8] ;  /* 0x001fa80001127983 */ /* 0x001ea20000300a00 */
[----:B----4-:R-:W-:-:S15]  /*4add0*/  HMMA.16816.F32.BF16 R24, R4, R22, R24 ;  /* 0x000000160418723c */ /* 0x010fde0000041818 */
[----:B------:R-:W-:-:S04]  /*4ade0*/  NOP ;  /* 0x0000000000007918 */ /* 0x000fc80000000000 */
[----:B------:R0:W-:Y:S01]  /*4adf0*/  STL.64 [R1+0xd20], R24 ;  /* 0x000d201801007387 */ /* 0x0001e20000100a00 */
[C---:B--2---:R-:W-:Y:S03]  /*4ae00*/  HMMA.16816.F32.BF16 R16, R4.reuse, R18, R12 ;  /* 0x000000120410723c */ /* 0x044fe6000004180c */
[----:B------:R1:W-:Y:S04]  /*4ae10*/  STL.64 [R1+0xd28], R26 ;  /* 0x000d281a01007387 */ /* 0x0003e80000100a00 */
[----:B0-----:R-:W2:Y:S04]  /*4ae20*/  LDL.LU R24, [R1+0x1e0] ;  /* 0x0001e00001187983 */ /* 0x001ea80000300800 */
[----:B------:R-:W2:Y:S04]  /*4ae30*/  LDL.LU R25, [R1+0x1e4] ;  /* 0x0001e40001197983 */ /* 0x000ea80000300800 */
[----:B-1----:R-:W2:Y:S04]  /*4ae40*/  LDL.LU R26, [R1+0x1e8] ;  /* 0x0001e800011a7983 */ /* 0x002ea80000300800 */
[----:B------:R-:W2:Y:S04]  /*4ae50*/  LDL.LU R27, [R1+0x1ec] ;  /* 0x0001ec00011b7983 */ /* 0x000ea80000300800 */
[----:B------:R-:W-:Y:S04]  /*4ae60*/  STL.64 [R1+0x1ea0], R22 ;  /* 0x001ea01601007387 */ /* 0x000fe80000100a00 */
[----:B------:R-:W3:Y:S04]  /*4ae70*/  LDL.LU.64 R14, [R1+0x1fa0] ;  /* 0x001fa000010e7983 */ /* 0x000ee80000300a00 */
[----:B------:R-:W3:Y:S04]  /*4ae80*/  LDL.LU.64 R12, [R1+0x1f98] ;  /* 0x001f9800010c7983 */ /* 0x000ee80000300a00 */
        /* <DEDUP_REMOVED lines=8> */
[----:B0-----:R-:W4:Y:S04]  /*4af10*/  LDL.LU.64 R18, [R1+0x1f78] ;  /* 0x001f780001127983 */ /* 0x001f280000300a00 */
[----:B------:R-:W4:Y:S01]  /*4af20*/  LDL.LU.64 R16, [R1+0x1f70] ;  /* 0x001f700001107983 */ /* 0x000f220000300a00 */
[----:B------:R-:W-:-:S02]  /*4af30*/  IMAD.MOV.U32 R22, RZ, RZ, R2 ;  /* 0x000000ffff167224 */ /* 0x000fc400078e0002 */
[----:B------:R-:W-:-:S07]  /*4af40*/  IMAD.MOV.U32 R23, RZ, RZ, R0 ;  /* 0x000000ffff177224 */ /* 0x000fce00078e0000 */
[----:B----4-:R-:W-:Y:S01]  /*4af50*/  HMMA.16816.F32.BF16 R20, R4, R22, R16 ;  /* 0x000000160414723c */ /* 0x010fe20000041810 */
[----:B------:R-:W3:-:S15]  /*4af60*/  LDL.LU.64 R18, [R1+0x1f68] ;  /* 0x001f680001127983 */ /* 0x000ede0000300a00 */
[----:B------:R-:W-:-:S03]  /*4af70*/  NOP ;  /* 0x0000000000007918 */ /* 0x000fc60000000000 */
[----:B------:R-:W-:Y:S04]  /*4af80*/  STL.64 [R1+0x900], R20 ;  /* 0x0009001401007387 */ /* 0x000fe80000100a00 */
[----:B------:R0:W-:Y:S04]  /*4af90*/  STL.64 [R1+0x908], R22 ;  /* 0x0009081601007387 */ /* 0x0001e80000100a00 */
[----:B0-----:R-:W4:Y:S01]  /*4afa0*/  LDL.LU.64 R22, [R1+0xb8] ;  /* 0x0000b80001167983 */ /* 0x001f220000300a00 */
[C---:B---3--:R-:W-:Y:S03]  /*4afb0*/  HMMA.16816.F32.BF16 R16, R4.reuse, R18, R12 ;  /* 0x000000120410723c */ /* 0x048fe6000004180c */
[----:B----4-:R0:W-:Y:S04]  /*4afc0*/  STL.64 [R1+0x1ea8], R22 ;  /* 0x001ea81601007387 */ /* 0x0101e80000100a00 */
[----:B0-----:R-:W3:Y:S04]  /*4afd0*/  LDL.LU.64 R22, [R1+0xc8] ;  /* 0x0000c80001167983 */ /* 0x001ee80000300a00 */
        /* <DEDUP_REMOVED lines=38> */
[----:B----4-:R-:W-:-:S15]  /*4b240*/  HMMA.16816.F32.BF16 R12, R4, R18, R12 ;  /* 0x00000012040c723c */ /* 0x010fde000004180c */
[----:B------:R-:W-:-:S04]  /*4b250*/  NOP ;  /* 0x0000000000007918 */ /* 0x000fc80000000000 */
[----:B------:R-:W-:Y:S04]  /*4b260*/  STL.64 [R1+0x340], R12 ;  /* 0x0003400c01007387 */ /* 0x000fe80000100a00 */
[----:B------:R0:W-:Y:S04]  /*4b270*/  STL.64 [R1+0x348], R14 ;  /* 0x0003480e01007387 */ /* 0x0001e80000100a00 */
[----:B0-----:R-:W4:Y:S04]  /*4b280*/  LDL.LU.64 R14, [R1+0x1ed0] ;  /* 0x001ed000010e7983 */ /* 0x001f280000300a00 */
[----:B------:R0:W-:Y:S04]  /*4b290*/  STL.64 [R1+0x1e30], R18 ;  /* 0x001e301201007387 */ /* 0x0001e80000100a00 */
[----:B------:R-:W4:Y:S04]  /*4b2a0*/  LDL.LU R16, [R1+0x5a0] ;  /* 0x0005a00001107983 */ /* 0x000f280000300800 */
[----:B------:R-:W4:Y:S04]  /*4b2b0*/  LDL.LU R17, [R1+0x5a4] ;  /* 0x0005a40001117983 */ /* 0x000f280000300800 */
[----:B0-----:R-:W4:Y:S04]  /*4b2c0*/  LDL.LU R18, [R1+0x5a8] ;  /* 0x0005a80001127983 */ /* 0x001f280000300800 */
[----:B------:R-:W4:Y:S02]  /*4b2d0*/  LDL.LU R19, [R1+0x5ac] ;  /* 0x0005ac0001137983 */ /* 0x000f240000300800 */
[----:B----4-:R-:W-:-:S15]  /*4b2e0*/  HMMA.16816.F32.BF16 R16, R4, R14, R16 ;  /* 0x0000000e0410723c */ /* 0x010fde0000041810 */
[----:B------:R-:W-:-:S04]  /*4b2f0*/  NOP ;  /* 0x0000000000007918 */ /* 0x000fc80000000000 */
[----:B------:R0:W-:Y:S04]  /*4b300*/  STL.64 [R1+0x330], R16 ;  /* 0x0003301001007387 */ /* 0x0001e80000100a00 */
[----:B------:R1:W-:Y:S04]  /*4b310*/  STL.64 [R1+0x338], R18 ;  /* 0x0003381201007387 */ /* 0x0003e80000100a00 */
[----:B0-----:R-:W4:Y:S04]  /*4b320*/  LDL.LU R16, [R1+0x400] ;  /* 0x0004000001107983 */ /* 0x001f280000300800 */
[----:B------:R-:W4:Y:S04]  /*4b330*/  LDL.LU R17, [R1+0x404] ;  /* 0x0004040001117983 */ /* 0x000f280000300800 */
[----:B-1----:R-:W3:Y:S04]  /*4b340*/  LDL.LU R18, [R1+0x408] ;  /* 0x0004080001127983 */ /* 0x002ee80000300800 */
[----:B------:R-:W3:Y:S01]  /*4b350*/  LDL.LU R19, [R1+0x40c] ;  /* 0x00040c0001137983 */ /* 0x000ee20000300800 */
[----:B--2---:R-:W-:Y:S03]  /*4b360*/  HMMA.16816.F32.BF16 R4, R4, R10, R24 ;  /* 0x0000000a0404723c */ /* 0x004fe60000041818 */
[----:B---3--:R-:W-:Y:S04]  /*4b370*/  STL.64 [R1+0x1eb8], R18 ;  /* 0x001eb81201007387 */ /* 0x008fe80000100a00 */
[----:B----4-:R0:W-:Y:S04]  /*4b380*/  STL.64 [R1+0x1eb0], R16 ;  /* 0x001eb01001007387 */ /* 0x0101e80000100a00 */
[----:B0-----:R-:W2:Y:S04]  /*4b390*/  LDL.LU R16, [R1+0x430] ;  /* 0x0004300001107983 */ /* 0x001ea80000300800 */
[----:B------:R-:W2:Y:S04]  /*4b3a0*/  LDL.LU R17, [R1+0x434] ;  /* 0x0004340001117983 */ /* 0x000ea80000300800 */
[----:B------:R-:W2:Y:S04]  /*4b3b0*/  LDL.LU R18, [R1+0x438] ;  /* 0x0004380001127983 */ /* 0x000ea80000300800 */
[----:B------:R-:W2:Y:S04]  /*4b3c0*/  LDL.LU R19, [R1+0x43c] ;  /* 0x00043c0001137983 */ /* 0x000ea80000300800 */
[----:B------:R-:W-:Y:S04]  /*4b3d0*/  STL [R1+0x1dc8], R14 ;  /* 0x001dc80e01007387 */ /* 0x000fe80000100800 */
[----:B------:R0:W-:Y:S04]  /*4b3e0*/  STL [R1+0x1dc4], R15 ;  /* 0x001dc40f01007387 */ /* 0x0001e80000100800 */
[----:B0-----:R-:W3:Y:S04]  /*4b3f0*/  LDL.LU.64 R14, [R1+0xa8] ;  /* 0x0000a800010e7983 */ /* 0x001ee80000300a00 */
[----:B------:R-:W2:Y:S04]  /*4b400*/  LDL.LU.64 R26, [R1+0x1ec8] ;  /* 0x001ec800011a7983 */ /* 0x000ea80000300a00 */
[----:B------:R-:W2:Y:S04]  /*4b410*/  LDL.LU.64 R24, [R1+0x1ec0] ;  /* 0x001ec00001187983 */ /* 0x000ea80000300a00 */
[----:B------:R0:W-:Y:S04]  /*4b420*/  STL.64 [R1+0x1da8], R10 ;  /* 0x001da80a01007387 */ /* 0x0001e80000100a00 */
[----:B------:R-:W4:Y:S04]  /*4b430*/  LDL.LU R8, [R1+0x420] ;  /* 0x0004200001087983 */ /* 0x000f280000300800 */
[----:B------:R1:W-:Y:S04]  /*4b440*/  STL.64 [R1+0x2d0], R4 ;  /* 0x0002d00401007387 */ /* 0x0003e80000100a00 */
[----:B------:R1:W-:Y:S04]  /*4b450*/  STL.64 [R1+0x2d8], R6 ;  /* 0x0002d80601007387 */ /* 0x0003e80000100a00 */
[----:B------:R-:W4:Y:S04]  /*4b460*/  LDL.LU R9, [R1+0x424] ;  /* 0x0004240001097983 */ /* 0x000f280000300800 */
[----:B0-----:R-:W4:Y:S04]  /*4b470*/  LDL.LU R10, [R1+0x428] ;  /* 0x00042800010a7983 */ /* 0x001f280000300800 */
[----:B------:R-:W4:Y:S01]  /*4b480*/  LDL.LU R11, [R1+0x42c] ;  /* 0x00042c00010b7983 */ /* 0x000f220000300800 */
[----:B-1----:R-:W-:-:S02]  /*4b490*/  IMAD.MOV.U32 R5, RZ, RZ, R22 ;  /* 0x000000ffff057224 */ /* 0x002fc400078e0016 */
[----:B------:R-:W-:Y:S02]  /*4b4a0*/  IMAD.MOV.U32 R6, RZ, RZ, R2 ;  /* 0x000000ffff067224 */ /* 0x000fe400078e0002 */
[----:B------:R-:W-:Y:S02]  /*4b4b0*/  IMAD.MOV.U32 R7, RZ, RZ, R0 ;  /* 0x000000ffff077224 */ /* 0x000fe400078e0000 */
[----:B------:R-:W-:Y:S01]  /*4b4c0*/  IMAD.MOV.U32 R4, RZ, RZ, R23 ;  /* 0x000000ffff047224 */ /* 0x000fe200078e0017 */
[----:B--2---:R-:W-:-:S15]  /*4b4d0*/  HMMA.16816.F32.BF16 R16, R24, R22, R16 ;  /* 0x000000161810723c */ /* 0x004fde0000041810 */
[----:B------:R-:W-:-:S04]  /*4b4e0*/  NOP ;  /* 0x0000000000007918 */ /* 0x000fc80000000000 */
[----:B------:R-:W-:Y:S04]  /*4b4f0*/  STL.64 [R1+0xe80], R16 ;  /* 0x000e801001007387 */ /* 0x000fe80000100a00 */
[----:B------:R0:W-:Y:S04]  /*4b500*/  STL.64 [R1+0xe88], R18 ;  /* 0x000e881201007387 */ /* 0x0001e80000100a00 */
[----:B0-----:R-:W2:Y:S04]  /*4b510*/  LDL.LU.64 R18, [R1+0x1eb8] ;  /* 0x001eb80001127983 */ /* 0x001ea80000300a00 */
[----:B------:R-:W2:Y:S04]  /*4b520*/  LDL.LU.64 R16, [R1+0x1eb0] ;  /* 0x001eb00001107983 */ /* 0x000ea80000300a00 */
[----:B------:R-:W4:Y:S04]  /*4b530*/  LDL.LU.64 R22, [R1+0x1ea8] ;  /* 0x001ea80001167983 */ /* 0x000f280000300a00 */
[----:B------:R-:W-:Y:S04]  /*4b540*/  STL [R1+0x1dcc], R5 ;  /* 0x001dcc0501007387 */ /* 0x000fe80000100800 */
[----:B------:R-:W-:Y:S04]  /*4b550*/  STL.64 [R1+0x1e28], R6 ;  /* 0x001e280601007387 */ /* 0x000fe80000100a00 */
[----:B------:R0:W-:Y:S04]  /*4b560*/  STL [R1+0x1e20], R4 ;  /* 0x001e200401007387 */ /* 0x0001e80000100800 */
[----:B0-----:R-:W3:Y:S04]  /*4b570*/  LDL.LU R4, [R1+0x410] ;  /* 0x0004100001047983 */ /* 0x001ee80000300800 */
[----:B------:R-:W3:Y:S04]  /*4b580*/  LDL.LU R5, [R1+0x414] ;  /* 0x0004140001057983 */ /* 0x000ee80000300800 */
[----:B------:R-:W3:Y:S04]  /*4b590*/  LDL.LU R6, [R1+0x418] ;  /* 0x0004180001067983 */ /* 0x000ee80000300800 */
[----:B------:R-:W3:Y:S01]  /*4b5a0*/  LDL.LU R7, [R1+0x41c] ;  /* 0x00041c0001077983 */ /* 0x000ee20000300800 */
[C---:B----4-:R-:W-:Y:S08]  /*4b5b0*/  HMMA.16816.F32.BF16 R8, R24.reuse, R22, R8 ;  /* 0x000000161808723c */ /* 0x050ff00000041808 */
[----:B---3--:R-:W-:Y:S11]  /*4b5c0*/  HMMA.16816.F32.BF16 R4, R24, R14, R4 ;  /* 0x0000000e1804723c */ /* 0x008ff60000041804 */
[----:B------:R0:W-:Y:S04]  /*4b5d0*/  STL.64 [R1+0xe00], R8 ;  /* 0x000e000801007387 */ /* 0x0001e80000100a00 */
[----:B------:R1:W-:Y:S01]  /*4b5e0*/  STL.64 [R1+0xe08], R10 ;  /* 0x000e080a01007387 */ /* 0x0003e20000100a00 */
[----:B0-----:R-:W-:-:S02]  /*4b5f0*/  IMAD.MOV.U32 R9, RZ, RZ, R22 ;  /* 0x000000ffff097224 */ /* 0x001fc400078e0016 */
[----:B-1----:R-:W-:Y:S02]  /*4b600*/  IMAD.MOV.U32 R11, RZ, RZ, R14 ;  /* 0x000000ffff0b7224 */ /* 0x002fe400078e000e */
[----:B------:R-:W-:Y:S02]  /*4b610*/  IMAD.MOV.U32 R10, RZ, RZ, R15 ;  /* 0x000000ffff0a7224 */ /* 0x000fe400078e000f */
[----:B------:R-:W-:Y:S02]  /*4b620*/  IMAD.MOV.U32 R8, RZ, RZ, R23 ;  /* 0x000000ffff087224 */ /* 0x000fe400078e0017 */
[----:B------:R-:W2:Y:S04]  /*4b630*/  LDL.LU.64 R22, [R1+0x1ea0] ;  /* 0x001ea00001167983 */ /* 0x000ea80000300a00 */
[----:B------:R-:W-:Y:S04]  /*4b640*/  STL.64 [R1+0xd80], R4 ;  /* 0x000d800401007387 */ /* 0x000fe80000100a00 */
[----:B------:R-:W-:Y:S04]  /*4b650*/  STL.64 [R1+0xd88], R6 ;  /* 0x000d880601007387 */ /* 0x000fe80000100a00 */
[----:B------:R-:W-:Y:S04]  /*4b660*/  STL.64 [R1+0x1dd8], R10 ;  /* 0x001dd80a01007387 */ /* 0x000fe80000100a00 */
[----:B------:R0:W-:Y:S04]  /*4b670*/  STL.64 [R1+0x1dd0], R8 ;  /* 0x001dd00801007387 */ /* 0x0001e80000100a00 */
[----:B0-----:R-:W3:Y:S04]  /*4b680*/  LDL.LU R8, [R1+0x360] ;  /* 0x0003600001087983 */ /* 0x001ee80000300800 */
[----:B------:R-:W3:Y:S04]  /*4b690*/  LDL.LU R9, [R1+0x364] ;  /* 0x0003640001097983 */ /* 0x000ee80000300800 */
[----:B------:R-:W4:Y:S04]  /*4b6a0*/  LDL.LU R10, [R1+0x368] ;  /* 0x00036800010a7983 */ /* 0x000f280000300800 */
[----:B------:R-:W4:Y:S04]  /*4b6b0*/  LDL.LU R11, [R1+0x36c] ;  /* 0x00036c00010b7983 */ /* 0x000f280000300800 */
[----:B----4-:R0:W-:Y:S04]  /*4b6c0*/  STL.64 [R1+0x1de8], R10 ;  /* 0x001de80a01007387 */ /* 0x0101e80000100a00 */
[----:B---3--:R-:W-:Y:S04]  /*4b6d0*/  STL.64 [R1+0x1de0], R8 ;  /* 0x001de00801007387 */ /* 0x008fe80000100a00 */
[----:B0-----:R-:W3:Y:S01]  /*4b6e0*/  LDL.LU.64 R10, [R1+0x8] ;  /* 0x00000800010a7983 */ /* 0x001ee20000300a00 */
[----:B--2---:R-:W-:Y:S03]  /*4b6f0*/  HMMA.16816.F32.BF16 R4, R24, R22, R16 ;  /* 0x000000161804723c */ /* 0x004fe60000041810 */
[----:B---3--:R0:W-:Y:S04]  /*4b700*/  STL.64 [R1+0x1e00], R10 ;  /* 0x001e000a01007387 */ /* 0x0081e80000100a00 */
[----:B0-----:R-:W2:Y:S01]  /*4b710*/  LDL.LU.64 R10, [R1+0x18] ;  /* 0x00001800010a7983 */ /* 0x001ea20000300a00 */
[----:B------:R-:W-:-:S02]  /*4b720*/  IMAD.MOV.U32 R13, RZ, RZ, R22 ;  /* 0x000000ffff0d7224 */ /* 0x000fc400078e0016 */
[----:B------:R-:W-:Y:S01]  /*4b730*/  IMAD.MOV.U32 R12, RZ, RZ, R23 ;  /* 0x000000ffff0c7224 */ /* 0x000fe200078e0017 */
[----:B--2---:R-:W-:Y:S08]  /*4b740*/  STL.64 [R1+0x1e18], R10 ;  /* 0x001e180a01007387 */ /* 0x004ff00000100a00 */
[----:B------:R-:W-:Y:S04]  /*4b750*/  STL.64 [R1+0xd00], R4 ;  /* 0x000d000401007387 */ /* 0x000fe80000100a00 */
[----:B------:R-:W-:Y:S04]  /*4b760*/  STL.64 [R1+0xd08], R6 ;  /* 0x000d080601007387 */ /* 0x000fe80000100a00 */
[----:B------:R0:W-:Y:S04]  /*4b770*/  STL.64 [R1+0x1e48], R12 ;  /* 0x001e480c01007387 */ /* 0x0001e80000100a00 */
[----:B------:R-:W2:Y:S04]  /*4b780*/  LDL.LU R16, [R1+0x3a0] ;  /* 0x0003a00001107983 */ /* 0x000ea80000300800 */
[----:B------:R-:W2:Y:S04]  /*4b790*/  LDL.LU R17, [R1+0x3a4] ;  /* 0x0003a40001117983 */ /* 0x000ea80000300800 */
[----:B------:R-:W3:Y:S04]  /*4b7a0*/  LDL.LU R18, [R1+0x3a8] ;  /* 0x0003a80001127983 */ /* 0x000ee80000300800 */
[----:B------:R-:W3:Y:S04]  /*4b7b0*/  LDL.LU R19, [R1+0x3ac] ;  /* 0x0003ac0001137983 */ /* 0x000ee80000300800 */
[----:B0-----:R-:W4:Y:S04]  /*4b7c0*/  LDL.LU R12, [R1+0x3b0] ;  /* 0x0003b000010c7983 */ /* 0x001f280000300800 */
[----:B------:R-:W4:Y:S04]  /*4b7d0*/  LDL.LU R13, [R1+0x3b4] ;  /* 0x0003b400010d7983 */ /* 0x000f280000300800 */
[----:B------:R-:W2:Y:S04]  /*4b7e0*/  LDL.LU R14, [R1+0x3b8] ;  /* 0x0003b800010e7983 */ /* 0x000ea80000300800 */
[----:B------:R-:W2:Y:S04]  /*4b7f0*/  LDL.LU R15, [R1+0x3bc] ;  /* 0x0003bc00010f7983 */ /* 0x000ea80000300800 */
[----:B------:R-:W3:Y:S04]  /*4b800*/  LDL.LU R20, [R1+0x3f0] ;  /* 0x0003f00001147983 */ /* 0x000ee80000300800 */
[----:B------:R-:W3:Y:S04]  /*4b810*/  LDL.LU R21, [R1+0x3f4] ;  /* 0x0003f40001157983 */ /* 0x000ee80000300800 */
[----:B------:R-:W3:Y:S04]  /*4b820*/  LDL.LU R22, [R1+0x3f8] ;  /* 0x0003f80001167983 */ /* 0x000ee80000300800 */
[----:B------:R-:W3:Y:S04]  /*4b830*/  LDL.LU R23, [R1+0x3fc] ;  /* 0x0003fc0001177983 */ /* 0x000ee80000300800 */
[----:B--2---:R0:W-:Y:S04]  /*4b840*/  STL.64 [R1+0x1e58], R14 ;  /* 0x001e580e01007387 */ /* 0x0041e80000100a00 */
[----:B----4-:R-:W-:Y:S04]  /*4b850*/  STL.64 [R1+0x1e50], R12 ;  /* 0x001e500c01007387 */ /* 0x010fe80000100a00 */
[----:B0-----:R-:W2:Y:S04]  /*4b860*/  LDL.LU.64 R14, [R1+0x58] ;  /* 0x00005800010e7983 */ /* 0x001ea80000300a00 */
[----:B--2---:R0:W-:Y:S04]  /*4b870*/  STL.64 [R1+0x1e68], R14 ;  /* 0x001e680e01007387 */ /* 0x0041e80000100a00 */
[----:B0-----:R-:W2:Y:S04]  /*4b880*/  LDL.LU.64 R14, [R1+0x68] ;  /* 0x00006800010e7983 */ /* 0x001ea80000300a00 */
[----:B--2---:R0:W-:Y:S04]  /*4b890*/  STL.64 [R1+0x1e80], R14 ;  /* 0x001e800e01007387 */ /* 0x0041e80000100a00 */
[----:B0-----:R-:W2:Y:S04]  /*4b8a0*/  LDL.LU.64 R14, [R1+0x78] ;  /* 0x00007800010e7983 */ /* 0x001ea80000300a00 */
[----:B--2---:R0:W-:Y:S04]  /*4b8b0*/  STL.64 [R1+0x1e98], R14 ;  /* 0x001e980e01007387 */ /* 0x0041e80000100a00 */
[----:B0-----:R-:W2:Y:S04]  /*4b8c0*/  LDL.LU.64 R14, [R1+0x88] ;  /* 0x00008800010e7983 */ /* 0x001ea80000300a00 */
[----:B---3--:R0:W-:Y:S04]  /*4b8d0*/  STL.64 [R1+0x1e40], R18 ;  /* 0x001e401201007387 */ /* 0x0081e80000100a00 */
[----:B------:R1:W-:Y:S04]  /*4b8e0*/  STL.64 [R1+0x1e38], R16 ;  /* 0x001e381001007387 */ /* 0x0003e80000100a00 */
[----:B0-----:R-:W3:Y:S04]  /*4b8f0*/  LDL.LU.64 R18, [R1+0x48] ;  /* 0x0000480001127983 */ /* 0x001ee80000300a00 */
[----:B---3--:R0:W-:Y:S04]  /*4b900*/  STL.64 [R1+0x1e60], R18 ;  /* 0x001e601201007387 */ /* 0x0081e80000100a00 */
[----:B-1----:R-:W3:Y:S04]  /*4b910*/  LDL.LU R16, [R1+0x3c0] ;  /* 0x0003c00001107983 */ /* 0x002ee80000300800 */
[----:B------:R-:W3:Y:S04]  /*4b920*/  LDL.LU R17, [R1+0x3c4] ;  /* 0x0003c40001117983 */ /* 0x000ee80000300800 */
[----:B0-----:R-:W4:Y:S04]  /*4b930*/  LDL.LU R18, [R1+0x3c8] ;  /* 0x0003c80001127983 */ /* 0x001f280000300800 */
[----:B------:R-:W4:Y:S01]  /*4b940*/  LDL.LU R19, [R1+0x3cc] ;  /* 0x0003cc0001137983 */ /* 0x000f220000300800 */
[----:B--2---:R-:W-:Y:S03]  /*4b950*/  HMMA.16816.F32.BF16 R20, R24, R14, R20 ;  /* 0x0000000e1814723c */ /* 0x004fe60000041814 */
[----:B----4-:R-:W-:Y:S04]  /*4b960*/  STL.64 [R1+0x1e78], R18 ;  /* 0x001e781201007387 */ /* 0x010fe80000100a00 */
        /* <DEDUP_REMOVED lines=14> */
[----:B------:R-:W4:Y:S04]  /*4ba50*/  LDL.LU R10, [R1+0x398] ;  /* 0x00039800010a7983 */ /* 0x000f280000300800 */
        /* <DEDUP_REMOVED lines=21> */
[----:B--2---:R-:W-:Y:S01]  /*4bbb0*/  HMMA.16816.F32.BF16 R16, R24, R14, R16 ;  /* 0x0000000e1810723c */ /* 0x004fe20000041810 */
[----:B------:R-:W-:-:S02]  /*4bbc0*/  IMAD.MOV.U32 R28, RZ, RZ, R14 ;  /* 0x000000ffff1c7224 */ /* 0x000fc400078e000e */
[----:B------:R-:W-:Y:S01]  /*4bbd0*/  IMAD.MOV.U32 R29, RZ, RZ, R15 ;  /* 0x000000ffff1d7224 */ /* 0x000fe200078e000f */
[----:B---3--:R-:W-:Y:S04]  /*4bbe0*/  STL.64 [R1+0x1e10], R22 ;  /* 0x001e101601007387 */ /* 0x008fe80000100a00 */
[----:B------:R0:W-:Y:S04]  /*4bbf0*/  STL.64 [R1+0x1e08], R20 ;  /* 0x001e081401007387 */ /* 0x0001e80000100a00 */
        /* <DEDUP_REMOVED lines=18> */
[----:B---3--:R-:W-:Y:S01]  /*4bd20*/  HMMA.16816.F32.BF16 R12, R24, R18, R12 ;  /* 0x00000012180c723c */ /* 0x008fe2000004180c */
[----:B------:R-:W-:-:S15]  /*4bd30*/  IMAD.MOV.U32 R0, RZ, RZ, R19 ;  /* 0x000000ffff007224 */ /* 0x000fde00078e0013 */
[----:B------:R-:W-:-:S03]  /*4bd40*/  NOP ;  /* 0x0000000000007918 */ /* 0x000fc60000000000 */
[----:B------:R0:W-:Y:S04]  /*4bd50*/  STL.64 [R1+0xa20], R12 ;  /* 0x000a200c01007387 */ /* 0x0001e80000100a00 */
[----:B------:R1:W-:Y:S04]  /*4bd60*/  STL.64 [R1+0xa28], R14 ;  /* 0x000a280e01007387 */ /* 0x0003e80000100a00 */
[----:B0-----:R-:W3:Y:S01]  /*4bd70*/  LDL.LU.64 R12, [R1+0x1e48] ;  /* 0x001e4800010c7983 */ /* 0x001ee20000300a00 */
[----:B-1----:R-:W-:-:S03]  /*4bd80*/  IMAD.MOV.U32 R15, RZ, RZ, R18 ;  /* 0x000000ffff0f7224 */ /* 0x002fc600078e0012 */
        /* <DEDUP_REMOVED lines=10> */
[----:B------:R-:W2:Y:S01]  /*4be30*/  LDL.LU R4, [R1+0x1e20] ;  /* 0x001e200001047983 */ /* 0x000ea20000300800 */
[----:B----4-:R-:W-:-:S15]  /*4be40*/  HMMA.16816.F32.BF16 R8, R24, R6, R8 ;  /* 0x000000061808723c */ /* 0x010fde0000041808 */
[----:B------:R-:W-:-:S04]  /*4be50*/  NOP ;  /* 0x0000000000007918 */ /* 0x000fc80000000000 */
[----:B------:R-:W-:Y:S04]  /*4be60*/  STL.64 [R1+0xa00], R8 ;  /* 0x000a000801007387 */ /* 0x000fe80000100a00 */
[----:B------:R0:W-:Y:S04]  /*4be70*/  STL.64 [R1+0xa08], R10 ;  /* 0x000a080a01007387 */ /* 0x0001e80000100a00 */
[----:B0-----:R-:W4:Y:S04]  /*4be80*/  LDL.LU.64 R10, [R1+0x1e18] ;  /* 0x001e1800010a7983 */ /* 0x001f280000300a00 */
[----:B------:R0:W-:Y:S01]  /*4be90*/  STL.64 [R1+0x1ca8], R6 ;  /* 0x001ca80601007387 */ /* 0x0001e20000100a00 */
[----:B----4-:R-:W-:Y:S01]  /*4bea0*/  HMMA.16816.F32.BF16 R20, R24, R10, R20 ;  /* 0x0000000a1814723c */ /* 0x010fe20000041814 */
[----:B0-----:R-:W-:-:S02]  /*4beb0*/  IMAD.MOV.U32 R7, RZ, RZ, R10 ;  /* 0x000000ffff077224 */ /* 0x001fc400078e000a */
        /* <DEDUP_REMOVED lines=14> */
[----:B------:R-:W2:Y:S04]  /*4bfa0*/  LDL.LU.64 R20, [R1+0x1df0] ;  /* 0x001df00001147983 */ /* 0x000ea80000300a00 */
[----:B------:R-:W2:Y:S04]  /*4bfb0*/  LDL.LU.64 R10, [R1+0x1de8] ;  /* 0x001de800010a7983 */ /* 0x000ea80000300a00 */
[----:B------:R-:W2:Y:S02]  /*4bfc0*/  LDL.LU.64 R8, [R1+0x1de0] ;  /* 0x001de00001087983 */ /* 0x000ea40000300a00 */
[----:B--2---:R-:W-:-:S15]  /*4bfd0*/  HMMA.16816.F32.BF16 R8, R24, R18, R8 ;  /* 0x000000121808723c */ /* 0x004fde0000041808 */
[----:B------:R-:W-:-:S04]  /*4bfe0*/  NOP ;  /* 0x0000000000007918 */ /* 0x000fc80000000000 */
[----:B------:R-:W-:Y:S04]  /*4bff0*/  STL.64 [R1+0x9d0], R8 ;  /* 0x0009d00801007387 */ /* 0x000fe80000100a00 */
[----:B------:R0:W-:Y:S04]  /*4c000*/  STL.64 [R1+0x9d8], R10 ;  /* 0x0009d80a01007387 */ /* 0x0001e80000100a00 */
[----:B0-----:R-:W2:Y:S04]  /*4c010*/  LDL.LU.64 R10, [R1+0x1dd8] ;  /* 0x001dd800010a7983 */ /* 0x001ea80000300a00 */
        /* <DEDUP_REMOVED lines=13> */
[----:B------:R-:W2:Y:S04]  /*4c0f0*/  LDL.LU R16, [R1+0x120] ;  /* 0x0001200001107983 */ /* 0x000ea80000300800 */
[----:B------:R-:W2:Y:S04]  /*4c100*/  LDL.LU R17, [R1+0x124] ;  /* 0x0001240001117983 */ /* 0x000ea80000300800 */
[----:B0-----:R-:W2:Y:S04]  /*4c110*/  LDL.LU R18, [R1+0x128] ;  /* 0x0001280001127983 */ /* 0x001ea80000300800 */
        /* <DEDUP_REMOVED lines=46> */
[----:B---3--:R-:W-:-:S02]  /*4c400*/  IMAD.MOV.U32 R6, RZ, RZ, R13 ;  /* 0x000000ffff067224 */ /* 0x008fc400078e000d */
[----:B------:R-:W-:-:S05]  /*4c410*/  IMAD.MOV.U32 R7, RZ, RZ, R12 ;  /* 0x000000ffff077224 */ /* 0x000fca00078e000c */
[----:B------:R-:W-:Y:S04]  /*4c420*/  STL.64 [R1+0x1d50], R6 ;  /* 0x001d500601007387 */ /* 0x000fe80000100a00 */
[----:B----4-:R-:W-:Y:S04]  /*4c430*/  STL.64 [R1+0x1d18], R18 ;  /* 0x001d181201007387 */ /* 0x010fe80000100a00 */
        /* <DEDUP_REMOVED lines=15> */
[----:B------:R-:W-:Y:S02]  /*4c530*/  IMAD.MOV.U32 R7, RZ, RZ, R8 ;  /* 0x000000ffff077224 */ /* 0x000fe400078e0008 */
[----:B------:R-:W4:Y:S04]  /*4c540*/  LDL.LU R8, [R1+0x350] ;  /* 0x0003500001087983 */ /* 0x000f280000300800 */
[----:B------:R-:W4:Y:S04]  /*4c550*/  LDL.LU R9, [R1+0x354] ;  /* 0x0003540001097983 */ /* 0x000f280000300800 */
        /* <DEDUP_REMOVED lines=35> */
[----:B------:R0:W-:Y:S04]  /*4c790*/  STL.64 [R1+0x1c80], R14 ;  /* 0x001c800e01007387 */ /* 0x0001e80000100a00 */
[----:B------:R-:W4:Y:S04]  /*4c7a0*/  LDL.LU R12, [R1+0x100] ;  /* 0x00010000010c7983 */ /* 0x000f280000300800 */
[----:B------:R-:W4:Y:S04]  /*4c7b0*/  LDL.LU R13, [R1+0x104] ;  /* 0x00010400010d7983 */ /* 0x000f280000300800 */
[----:B0-----:R-:W2:Y:S04]  /*4c7c0*/  LDL.LU R14, [R1+0x108] ;  /* 0x00010800010e7983 */ /* 0x001ea80000300800 */
[----:B------:R-:W2:Y:S01]  /*4c7d0*/  LDL.LU R15, [R1+0x10c] ;  /* 0x00010c00010f7983 */ /* 0x000ea20000300800 */
[----:B---3--:R-:W-:Y:S03]  /*4c7e0*/  HMMA.16816.F32.BF16 R24, R24, R10, R20 ;  /* 0x0000000a1818723c */ /* 0x008fe60000041814 */
[----:B--2---:R-:W-:Y:S04]  /*4c7f0*/  STL.64 [R1+0x1c98], R14 ;  /* 0x001c980e01007387 */ /* 0x004fe80000100a00 */
[----:B----4-:R0:W-:Y:S04]  /*4c800*/  STL.64 [R1+0x1c90], R12 ;  /* 0x001c900c01007387 */ /* 0x0101e80000100a00 */
[----:B0-----:R-:W2:Y:S04]  /*4c810*/  LDL.LU R12, [R1+0x110] ;  /* 0x00011000010c7983 */ /* 0x001ea80000300800 */
[----:B------:R-:W2:Y:S04]  /*4c820*/  LDL.LU R13, [R1+0x114] ;  /* 0x00011400010d7983 */ /* 0x000ea80000300800 */
[----:B------:R-:W2:Y:S04]  /*4c830*/  LDL.LU R14, [R1+0x118] ;  /* 0x00011800010e7983 */ /* 0x000ea80000300800 */
[----:B------:R-:W2:Y:S04]  /*4c840*/  LDL.LU R15, [R1+0x11c] ;  /* 0x00011c00010f7983 */ /* 0x000ea80000300800 */
[----:B------:R-:W3:Y:S04]  /*4c850*/  LDL.LU.64 R22, [R1+0x1da0] ;  /* 0x001da00001167983 */ /* 0x000ee80000300a00 */
[----:B------:R-:W3:Y:S01]  /*4c860*/  LDL.LU.64 R20, [R1+0x1d98] ;  /* 0x001d980001147983 */ /* 0x000ee20000300a00 */
        /* <DEDUP_REMOVED lines=69> */
[----:B------:R-:W2:-:S15]  /*4ccc0*/  LDL.LU.64 R18, [R1+0x1ca0] ;  /* 0x001ca00001127983 */ /* 0x000e9e0000300a00 */
[----:B------:R-:W-:Y:S02]  /*4ccd0*/  NOP ;  /* 0x0000000000007918 */ /* 0x000fe40000000000 */
[----:B------:R0:W-:Y:S04]  /*4cce0*/  STL.64 [R1+0x8c0], R4 ;  /* 0x0008c00401007387 */ /* 0x0001e80000100a00 */
[----:B------:R1:W-:Y:S04]  /*4ccf0*/  STL.64 [R1+0x8c8], R6 ;  /* 0x0008c80601007387 */ /* 0x0003e80000100a00 */
[----:B0-----:R-:W3:Y:S01]  /*4cd00*/  LDL.LU.64 R4, [R1+0xef8] ;  /* 0x000ef80001047983 */ /* 0x001ee20000300a00 */
[----:B-1----:R-:W0:Y:S01]  /*4cd10*/  LDC R7, c[0x0][0x3a8] ;  /* 0x0000ea00ff077b82 */ /* 0x002e220000000800 */
[----:B--2---:R-:W-:Y:S02]  /*4cd20*/  HMMA.16816.F32.BF16 R16, R20, R18, R12 ;  /* 0x000000121410723c */ /* 0x004fe4000004180c */
[----:B------:R-:W2:Y:S04]  /*4cd30*/  LDL.LU.64 R14, [R1+0x1c98] ;  /* 0x001c9800010e7983 */ /* 0x000ea80000300a00 */
[----:B------:R-:W2:-:S13]  /*4cd40*/  LDL.LU.64 R12, [R1+0x1c90] ;  /* 0x001c9000010c7983 */ /* 0x000e9a0000300a00 */
[----:B------:R-:W-:Y:S04]  /*4cd50*/  STL.64 [R1+0x8b0], R16 ;  /* 0x0008b01001007387 */ /* 0x000fe80000100a00 */
[----:B------:R1:W-:Y:S04]  /*4cd60*/  STL.64 [R1+0x8b8], R18 ;  /* 0x0008b81201007387 */ /* 0x0003e80000100a00 */
[----:B-1----:R-:W2:Y:S02]  /*4cd70*/  LDL.LU.64 R18, [R1+0x1c88] ;  /* 0x001c880001127983 */ /* 0x002ea40000300a00 */
[----:B--2---:R-:W-:Y:S02]  /*4cd80*/  HMMA.16816.F32.BF16 R16, R20, R18, R12 ;  /* 0x000000121410723c */ /* 0x004fe4000004180c */
[----:B------:R-:W2:-:S15]  /*4cd90*/  LDL.LU.64 R14, [R1+0x1c80] ;  /* 0x001c8000010e7983 */ /* 0x000e9e0000300a00 */
[----:B------:R-:W-:Y:S02]  /*4cda0*/  NOP ;  /* 0x0000000000007918 */ /* 0x000fe40000000000 */
[----:B------:R-:W-:Y:S04]  /*4cdb0*/  STL.64 [R1+0x530], R16 ;  /* 0x0005301001007387 */ /* 0x000fe80000100a00 */
[----:B------:R1:W-:Y:S04]  /*4cdc0*/  STL.64 [R1+0x538], R18 ;  /* 0x0005381201007387 */ /* 0x0003e80000100a00 */
[----:B-1----:R-:W4:Y:S02]  /*4cdd0*/  LDL.LU.64 R18, [R1+0x1c78] ;  /* 0x001c780001127983 */ /* 0x002f240000300a00 */
[----:B----4-:R-:W-:Y:S02]  /*4cde0*/  HMMA.16816.F32.BF16 R24, R20, R18, R24 ;  /* 0x000000121418723c */ /* 0x010fe40000041818 */
[----:B------:R-:W4:Y:S04]  /*4cdf0*/  LDL.LU R18, [R1+0x12fc] ;  /* 0x0012fc0001127983 */ /* 0x000f280000300800 */
[----:B------:R-:W4:-:S13]  /*4ce00*/  LDL.LU R19, [R1+0x12f4] ;  /* 0x0012f40001137983 */ /* 0x000f1a0000300800 */
[----:B------:R-:W-:Y:S04]  /*4ce10*/  STL.64 [R1+0x4b0], R24 ;  /* 0x0004b01801007387 */ /* 0x000fe80000100a00 */
[----:B------:R-:W-:Y:S04]  /*4ce20*/  STL.64 [R1+0x4b8], R26 ;  /* 0x0004b81a01007387 */ /* 0x000fe80000100a00 */
[----:B----4-:R1:W-:Y:S04]  /*4ce30*/  STL.64 [R1+0x1c58], R18 ;  /* 0x001c581201007387 */ /* 0x0103e80000100a00 */
[----:B-1----:R-:W4:Y:S04]  /*4ce40*/  LDL.LU.64 R18, [R1+0xef0] ;  /* 0x000ef00001127983 */ /* 0x002f280000300a00 */
[----:B------:R-:W2:Y:S04]  /*4ce50*/  LDL.LU R24, [R1+0x12ec] ;  /* 0x0012ec0001187983 */ /* 0x000ea80000300800 */
[----:B------:R-:W2:Y:S04]  /*4ce60*/  LDL.LU R25, [R1+0x12e4] ;  /* 0x0012e40001197983 */ /* 0x000ea80000300800 */
[----:B------:R-:W2:Y:S04]  /*4ce70*/  LDL.LU R26, [R1+0x12dc] ;  /* 0x0012dc00011a7983 */ /* 0x000ea80000300800 */
[----:B------:R-:W2:Y:S04]  /*4ce80*/  LDL.LU R27, [R1+0x1300] ;  /* 0x00130000011b7983 */ /* 0x000ea80000300800 */
[----:B--2---:R-:W-:Y:S04]  /*4ce90*/  STL.64 [R1+0x1c50], R26 ;  /* 0x001c501a01007387 */ /* 0x004fe80000100a00 */
[----:B------:R1:W-:Y:S04]  /*4cea0*/  STL.64 [R1+0x1c48], R24 ;  /* 0x001c481801007387 */ /* 0x0003e80000100a00 */
[----:B-1----:R-:W2:Y:S04]  /*4ceb0*/  LDL.LU R24, [R1+0xd0] ;  /* 0x0000d00001187983 */ /* 0x002ea80000300800 */
[----:B------:R-:W2:Y:S04]  /*4cec0*/  LDL.LU R25, [R1+0xd4] ;  /* 0x0000d40001197983 */ /* 0x000ea80000300800 */
[----:B------:R-:W2:Y:S01]  /*4ced0*/  LDL.LU R26, [R1+0xd8] ;  /* 0x0000d800011a7983 */ /* 0x000ea20000300800 */
[----:B------:R-:W-:-:S03]  /*4cee0*/  IMAD.MOV.U32 R27, RZ, RZ, R0 ;  /* 0x000000ffff1b7224 */ /* 0x000fc600078e0000 */
[----:B------:R-:W3:Y:S04]  /*4cef0*/  LDL.LU R0, [R1+0x1c70] ;  /* 0x001c700001007983 */ /* 0x000ee80000300800 */
[----:B--2---:R1:W-:Y:S04]  /*4cf00*/  STL.64 [R1+0x1c68], R26 ;  /* 0x001c681a01007387 */ /* 0x0043e80000100a00 */
[----:B------:R2:W-:Y:S04]  /*4cf10*/  STL.64 [R1+0x1c60], R24 ;  /* 0x001c601801007387 */ /* 0x0005e80000100a00 */
[----:B------:R-:W4:Y:S04]  /*4cf20*/  LDL.LU R13, [R1+0x12d4] ;  /* 0x0012d400010d7983 */ /* 0x000f280000300800 */
[----:B------:R-:W4:Y:S04]  /*4cf30*/  LDL.LU R12, [R1+0x12f8] ;  /* 0x0012f800010c7983 */ /* 0x000f280000300800 */
[----:B------:R-:W4:Y:S04]  /*4cf40*/  LDL.LU R9, [R1+0x12cc] ;  /* 0x0012cc0001097983 */ /* 0x000f280000300800 */
[----:B------:R-:W4:Y:S04]  /*4cf50*/  LDL.LU R8, [R1+0x12f0] ;  /* 0x0012f00001087983 */ /* 0x000f280000300800 */
[----:B------:R-:W4:Y:S04]  /*4cf60*/  LDL.LU R17, [R1+0x12c4] ;  /* 0x0012c40001117983 */ /* 0x000f280000300800 */
[----:B------:R-:W4:Y:S01]  /*4cf70*/  LDL.LU R16, [R1+0x12e8] ;  /* 0x0012e80001107983 */ /* 0x000f220000300800 */
[----:B-1----:R-:W-:-:S02]  /*4cf80*/  IMAD.MOV.U32 R26, RZ, RZ, R3 ;  /* 0x000000ffff1a7224 */ /* 0x002fc400078e0003 */
[----:B--2---:R-:W-:Y:S02]  /*4cf90*/  IMAD.MOV.U32 R24, RZ, RZ, R29 ;  /* 0x000000ffff187224 */ /* 0x004fe400078e001d */
[----:B------:R-:W-:Y:S02]  /*4cfa0*/  IMAD.MOV.U32 R25, RZ, RZ, R28 ;  /* 0x000000ffff197224 */ /* 0x000fe400078e001c */
[----:B------:R-:W-:Y:S01]  /*4cfb0*/  IMAD.MOV.U32 R27, RZ, RZ, R2 ;  /* 0x000000ffff1b7224 */ /* 0x000fe200078e0002 */
[----:B------:R-:W2:Y:S04]  /*4cfc0*/  LDL.LU R28, [R1+0x12bc] ;  /* 0x0012bc00011c7983 */ /* 0x000ea80000300800 */
[----:B------:R-:W2:Y:S04]  /*4cfd0*/  LDL.LU R29, [R1+0x12e0] ;  /* 0x0012e000011d7983 */ /* 0x000ea80000300800 */
[----:B------:R-:W2:Y:S04]  /*4cfe0*/  LDL.LU R2, [R1+0x12b4] ;  /* 0x0012b40001027983 */ /* 0x000ea80000300800 */
[----:B------:R-:W2:Y:S01]  /*4cff0*/  LDL.LU R3, [R1+0x12d8] ;  /* 0x0012d80001037983 */ /* 0x000ea20000300800 */
[----:B------:R-:W-:-:S15]  /*4d000*/  HMMA.16816.F32.BF16 R24, R20, R14, R24 ;  /* 0x0000000e1418723c */ /* 0x000fde0000041818 */
[----:B------:R-:W-:-:S04]  /*4d010*/  NOP ;  /* 0x0000000000007918 */ /* 0x000fc80000000000 */
[----:B------:R-:W-:Y:S04]  /*4d020*/  STL.64 [R1+0x2b0], R24 ;  /* 0x0002b01801007387 */ /* 0x000fe80000100a00 */
[----:B------:R1:W-:Y:S04]  /*4d030*/  STL.64 [R1+0x2b8], R26 ;  /* 0x0002b81a01007387 */ /* 0x0003e80000100a00 */
[----:B-1----:R-:W2:Y:S04]  /*4d040*/  LDL.LU.64 R26, [R1+0x1c68] ;  /* 0x001c6800011a7983 */ /* 0x002ea80000300a00 */
[----:B------:R-:W2:Y:S04]  /*4d050*/  LDL.LU.64 R24, [R1+0x1c60] ;  /* 0x001c600001187983 */ /* 0x000ea80000300a00 */
[----:B------:R-:W2:Y:S01]  /*4d060*/  LDL.LU R14, [R1+0xf10] ;  /* 0x000f1000010e7983 */ /* 0x000ea20000300800 */
[----:B0-----:R-:W-:-:S03]  /*4d070*/  IMAD.SHL.U32 R7, R7, 0x40, RZ ;  /* 0x0000004007077824 */ /* 0x001fc600078e00ff */
[----:B------:R-:W2:Y:S01]  /*4d080*/  LDL.LU R15, [R1+0x1304] ;  /* 0x00130400010f7983 */ /* 0x000ea20000300800 */
[----:B------:R-:W-:-:S05]  /*4d090*/  IMAD.SHL.U32 R7, R7, 0x2, RZ ;  /* 0x0000000207077824 */ /* 0x000fca00078e00ff */
[-C--:B---3--:R-:W-:Y:S02]  /*4d0a0*/  IADD3 R6, P0, PT, R4, R7.reuse, RZ ;  /* 0x0000000704067210 */ /* 0x088fe40007f1e0ff */
[----:B----4-:R-:W-:-:S03]  /*4d0b0*/  IADD3 R7, P1, PT, R18, R7, RZ ;  /* 0x0000000712077210 */ /* 0x010fc60007f3e0ff */
[--C-:B------:R-:W-:Y:S01]  /*4d0c0*/  IMAD.X R4, R5, 0x1, R0.reuse, P0 ;  /* 0x0000000105047824 */ /* 0x100fe200000e0600 */
[----:B------:R0:W-:Y:S01]  /*4d0d0*/  STL [R1+0x1b60], R6 ;  /* 0x001b600601007387 */ /* 0x0001e20000100800 */
[----:B------:R-:W-:-:S03]  /*4d0e0*/  IMAD.X R5, R19, 0x1, R0, P1 ;  /* 0x0000000113057824 */ /* 0x000fc600008e0600 */
[----:B------:R-:W-:Y:S04]  /*4d0f0*/  STL [R1+0x1b64], R7 ;  /* 0x001b640701007387 */ /* 0x000fe80000100800 */
[----:B------:R1:W-:Y:S04]  /*4d100*/  STL [R1+0x1b68], R4 ;  /* 0x001b680401007387 */ /* 0x0003e80000100800 */
[----:B------:R-:W3:Y:S01]  /*4d110*/  LDL.LU.64 R18, [R1+0x1c58] ;  /* 0x001c580001127983 */ /* 0x000ee20000300a00 */
[----:B0-----:R-:W1:Y:S01]  /*4d120*/  LDC R6, c[0x0][0x3a8] ;  /* 0x0000ea00ff067b82 */ /* 0x001e620000000800 */
[----:B--2---:R-:W-:Y:S01]  /*4d130*/  VIADD R14, R14, 0x1 ;  /* 0x000000010e0e7836 */ /* 0x004fe20000000000 */
[----:B------:R-:W-:Y:S04]  /*4d140*/  HMMA.16816.F32.BF16 R20, R20, R10, R24 ;  /* 0x0000000a1414723c */ /* 0x000fe80000041818 */
[----:B------:R-:W-:Y:S04]  /*4d150*/  STL [R1+0xf10], R14 ;  /* 0x000f100e01007387 */ /* 0x000fe80000100800 */
[----:B------:R-:W-:Y:S04]  /*4d160*/  STL [R1+0x1b6c], R5 ;  /* 0x001b6c0501007387 */ /* 0x000fe80000100800 */
[----:B------:R-:W2:Y:S04]  /*4d170*/  LDL.LU.64 R26, [R1+0x1c50] ;  /* 0x001c5000011a7983 */ /* 0x000ea80000300a00 */
[----:B------:R-:W4:Y:S01]  /*4d180*/  LDL.LU.64 R24, [R1+0x1c48] ;  /* 0x001c480001187983 */ /* 0x000f220000300a00 */
[----:B-1----:R-:W-:-:S04]  /*4d190*/  IMAD.SHL.U32 R4, R6, 0x40, RZ ;  /* 0x0000004006047824 */ /* 0x002fc800078e00ff */
[----:B------:R-:W-:-:S05]  /*4d1a0*/  IMAD.SHL.U32 R4, R4, 0x2, RZ ;  /* 0x0000000204047824 */ /* 0x000fca00078e00ff */
[-C--:B------:R-:W-:Y:S02]  /*4d1b0*/  IADD3 R15, P5, PT, R15, R4.reuse, RZ ;  /* 0x000000040f0f7210 */ /* 0x080fe40007fbe0ff */
[-C--:B---3--:R-:W-:Y:S02]  /*4d1c0*/  IADD3 R18, P6, PT, R18, R4.reuse, RZ ;  /* 0x0000000412127210 */ /* 0x088fe40007fde0ff */
[-C--:B------:R-:W-:Y:S01]  /*4d1d0*/  IADD3 R19, P1, PT, R19, R4.reuse, RZ ;  /* 0x0000000413137210 */ /* 0x080fe20007f3e0ff */
[----:B------:R-:W-:Y:S04]  /*4d1e0*/  STL.64 [R1+0x40], R20 ;  /* 0x0000401401007387 */ /* 0x000fe80000100a00 */
[----:B------:R-:W-:Y:S04]  /*4d1f0*/  STL.64 [R1+0x48], R22 ;  /* 0x0000481601007387 */ /* 0x000fe80000100a00 */
[----:B------:R-:W-:Y:S04]  /*4d200*/  STL [R1+0x1304], R15 ;  /* 0x0013040f01007387 */ /* 0x000fe80000100800 */
[----:B------:R-:W-:Y:S04]  /*4d210*/  STL [R1+0x12fc], R18 ;  /* 0x0012fc1201007387 */ /* 0x000fe80000100800 */
[----:B------:R-:W-:Y:S01]  /*4d220*/  STL [R1+0x12f4], R19 ;  /* 0x0012f41301007387 */ /* 0x000fe20000100800 */
[--C-:B------:R-:W-:Y:S01]  /*4d230*/  IMAD.X R12, R12, 0x1, R0.reuse, P6 ;  /* 0x000000010c0c7824 */ /* 0x100fe200030e0600 */
[-C--:B------:R-:W-:Y:S01]  /*4d240*/  IADD3 R9, P6, PT, R9, R4.reuse, RZ ;  /* 0x0000000409097210 */ /* 0x080fe20007fde0ff */
[----:B------:R-:W-:Y:S01]  /*4d250*/  IMAD.X R8, R8, 0x1, R0, P1 ;  /* 0x0000000108087824 */ /* 0x000fe200008e0600 */
[----:B------:R-:W-:-:S02]  /*4d260*/  IADD3 R17, P1, PT, R17, R4, RZ ;  /* 0x0000000411117210 */ /* 0x000fc40007f3e0ff */
[-C--:B----4-:R-:W-:Y:S02]  /*4d270*/  IADD3 R24, P2, PT, R24, R4.reuse, RZ ;  /* 0x0000000418187210 */ /* 0x090fe40007f5e0ff */
[-C--:B------:R-:W-:Y:S02]  /*4d280*/  IADD3 R25, P3, PT, R25, R4.reuse, RZ ;  /* 0x0000000419197210 */ /* 0x080fe40007f7e0ff */
[-C--:B--2---:R-:W-:Y:S01]  /*4d290*/  IADD3 R26, P4, PT, R26, R4.reuse, RZ ;  /* 0x000000041a1a7210 */ /* 0x084fe20007f9e0ff */
[--C-:B------:R-:W-:Y:S01]  /*4d2a0*/  IMAD.X R27, R27, 0x1, R0.reuse, P5 ;  /* 0x000000011b1b7824 */ /* 0x100fe200028e0600 */
[----:B------:R-:W-:Y:S01]  /*4d2b0*/  IADD3 R13, P5, PT, R13, R4, RZ ;  /* 0x000000040d0d7210 */ /* 0x000fe20007fbe0ff */
[----:B------:R-:W-:Y:S04]  /*4d2c0*/  STL [R1+0x12ec], R24 ;  /* 0x0012ec1801007387 */ /* 0x000fe80000100800 */
[----:B------:R-:W-:Y:S04]  /*4d2d0*/  STL [R1+0x12e4], R25 ;  /* 0x0012e41901007387 */ /* 0x000fe80000100800 */
[----:B------:R-:W-:Y:S04]  /*4d2e0*/  STL [R1+0x12dc], R26 ;  /* 0x0012dc1a01007387 */ /* 0x000fe80000100800 */
[----:B------:R-:W-:Y:S04]  /*4d2f0*/  STL [R1+0x1300], R27 ;  /* 0x0013001b01007387 */ /* 0x000fe80000100800 */
[----:B------:R-:W-:Y:S01]  /*4d300*/  STL [R1+0x12d4], R13 ;  /* 0x0012d40d01007387 */ /* 0x000fe20000100800 */
[----:B------:R-:W-:-:S03]  /*4d310*/  IMAD.X R16, R16, 0x1, R0, P2 ;  /* 0x0000000110107824 */ /* 0x000fc600010e0600 */
[----:B------:R-:W-:Y:S01]  /*4d320*/  STL [R1+0x12f8], R12 ;  /* 0x0012f80c01007387 */ /* 0x000fe20000100800 */
[----:B------:R-:W-:-:S03]  /*4d330*/  IADD3 R28, P2, PT, R28, R4, RZ ;  /* 0x000000041c1c7210 */ /* 0x000fc60007f5e0ff */
[----:B------:R-:W-:Y:S04]  /*4d340*/  STL [R1+0x12cc], R9 ;  /* 0x0012cc0901007387 */ /* 0x000fe80000100800 */
[----:B------:R-:W-:Y:S01]  /*4d350*/  STL [R1+0x12f0], R8 ;  /* 0x0012f00801007387 */ /* 0x000fe20000100800 */
[----:B------:R-:W-:-:S03]  /*4d360*/  IMAD.X R29, R29, 0x1, R0, P3 ;  /* 0x000000011d1d7824 */ /* 0x000fc600018e0600 */
[----:B------:R-:W-:Y:S01]  /*4d370*/  STL [R1+0x12c4], R17 ;  /* 0x0012c41101007387 */ /* 0x000fe20000100800 */
[----:B------:R-:W-:-:S03]  /*4d380*/  IADD3 R2, P3, PT, R2, R4, RZ ;  /* 0x0000000402027210 */ /* 0x000fc60007f7e0ff */
[----:B------:R-:W-:Y:S04]  /*4d390*/  STL [R1+0x12e8], R16 ;  /* 0x0012e81001007387 */ /* 0x000fe80000100800 */
[----:B------:R-:W-:Y:S04]  /*4d3a0*/  STL [R1+0x12bc], R28 ;  /* 0x0012bc1c01007387 */ /* 0x000fe80000100800 */
[----:B------:R0:W-:Y:S01]  /*4d3b0*/  STL [R1+0x1c40], R0 ;  /* 0x001c400001007387 */ /* 0x0001e20000100800 */
[----:B------:R-:W-:-:S03]  /*4d3c0*/  IMAD.X R3, R3, 0x1, R0, P4 ;  /* 0x0000000103037824 */ /* 0x000fc600020e0600 */
[----:B------:R-:W-:Y:S04]  /*4d3d0*/  STL [R1+0x12e0], R29 ;  /* 0x0012e01d01007387 */ /* 0x000fe80000100800 */
[----:B0-----:R-:W2:Y:S04]  /*4d3e0*/  LDL.LU R0, [R1+0x12ac] ;  /* 0x0012ac0001007983 */ /* 0x001ea80000300800 */
[----:B------:R-:W-:Y:S04]  /*4d3f0*/  STL [R1+0x12b4], R2 ;  /* 0x0012b40201007387 */ /* 0x000fe80000100800 */
[----:B------:R-:W3:Y:S04]  /*4d400*/  LDL.LU R20, [R1+0x129c] ;  /* 0x00129c0001147983 */ /* 0x000ee80000300800 */
[----:B------:R-:W-:Y:S04]  /*4d410*/  STL [R1+0x12d8], R3 ;  /* 0x0012d80301007387 */ /* 0x000fe80000100800 */
[----:B---3--:R0:W-:Y:S04]  /*4d420*/  STL [R1+0x1c34], R20 ;  /* 0x001c341401007387 */ /* 0x0081e80000100800 */
[----:B0-----:R-:W3:Y:S04]  /*4d430*/  LDL.LU R20, [R1+0x12c8] ;  /* 0x0012c80001147983 */ /* 0x001ee80000300800 */
[----:B---3--:R0:W-:Y:S04]  /*4d440*/  STL [R1+0x1c38], R20 ;  /* 0x001c381401007387 */ /* 0x0081e80000100800 */
[----:B0-----:R-:W3:Y:S01]  /*4d450*/  LDL.LU R20, [R1+0x12a4] ;  /* 0x0012a40001147983 */ /* 0x001ee20000300800 */
[----:B------:R-:W-:-:S02]  /*4d460*/  ISETP.NE.U32.AND P0, PT, R14, UR7, PT ;  /* 0x000000070e007c0c */ /* 0x000fc4000bf05070 */
[----:B--2---:R-:W-:Y:S01]  /*4d470*/  IADD3 R0, P4, PT, R0, R4, RZ ;  /* 0x0000000400007210 */ /* 0x004fe20007f9e0ff */
[----:B---3--:R0:W-:Y:S04]  /*4d480*/  STL [R1+0x1c3c], R20 ;  /* 0x001c3c1401007387 */ /* 0x0081e80000100800 */
        /* <DEDUP_REMOVED lines=28> */
[----:B0-----:R-:W2:Y:S02]  /*4d650*/  LDL.LU R0, [R1+0x1c40] ;  /* 0x001c400001007983 */ /* 0x001ea40000300800 */
[----:B--2---:R-:W-:-:S05]  /*4d660*/  IMAD.X R20, R20, 0x1, R0, P5 ;  /* 0x0000000114147824 */ /* 0x004fca00028e0600 */
[----:B------:R0:W-:Y:S04]  /*4d670*/  STL [R1+0x12d0], R20 ;  /* 0x0012d01401007387 */ /* 0x0001e80000100800 */
[----:B0-----:R-:W2:Y:S02]  /*4d680*/  LDL.LU R20, [R1+0x1c3c] ;  /* 0x001c3c0001147983 */ /* 0x001ea40000300800 */
[----:B--2---:R-:W-:-:S05]  /*4d690*/  IADD3 R20, P5, PT, R20, R4, RZ ;  /* 0x0000000414147210 */ /* 0x004fca0007fbe0ff */
[----:B------:R0:W-:Y:S04]  /*4d6a0*/  STL [R1+0x12a4], R20 ;  /* 0x0012a41401007387 */ /* 0x0001e80000100800 */
[----:B0-----:R-:W2:Y:S02]  /*4d6b0*/  LDL.LU R20, [R1+0x1c38] ;  /* 0x001c380001147983 */ /* 0x001ea40000300800 */
[----:B--2---:R-:W-:-:S05]  /*4d6c0*/  IMAD.X R20, R20, 0x1, R0, P6 ;  /* 0x0000000114147824 */ /* 0x004fca00030e0600 */
[----:B------:R0:W-:Y:S04]  /*4d6d0*/  STL [R1+0x12c8], R20 ;  /* 0x0012c81401007387 */ /* 0x0001e80000100800 */
[----:B0-----:R-:W2:Y:S01]  /*4d6e0*/  LDL.LU R20, [R1+0x1c34] ;  /* 0x001c340001147983 */ /* 0x001ea20000300800 */
[--C-:B---3--:R-:W-:Y:S01]  /*4d6f0*/  IMAD.X R21, R21, 0x1, R0.reuse, P1 ;  /* 0x0000000115157824 */ /* 0x108fe200008e0600 */
[-C--:B----4-:R-:W-:Y:S01]  /*4d700*/  IADD3 R22, P1, PT, R22, R4.reuse, RZ ;  /* 0x0000000416167210 */ /* 0x090fe20007f3e0ff */
[--C-:B------:R-:W-:Y:S01]  /*4d710*/  IMAD.X R23, R23, 0x1, R0.reuse, P2 ;  /* 0x0000000117177824 */ /* 0x100fe200010e0600 */
[-C--:B------:R-:W-:Y:S01]  /*4d720*/  IADD3 R10, P2, PT, R10, R4.reuse, RZ ;  /* 0x000000040a0a7210 */ /* 0x080fe20007f5e0ff */
        /* <DEDUP_REMOVED lines=16> */
[----:B------:R-:W-:Y:S01]  /*4d830*/  IMAD.X R2, R2, 0x1, R0, P1 ;  /* 0x0000000102027824 */ /* 0x000fe200008e0600 */
[----:B------:R-:W-:-:S02]  /*4d840*/  IADD3 R3, P1, PT, R3, R4, RZ ;  /* 0x0000000403037210 */ /* 0x000fc40007f3e0ff */
[----:B--2---:R-:W-:-:S05]  /*4d850*/  IADD3 R20, P6, PT, R20, R4, RZ ;  /* 0x0000000414147210 */ /* 0x004fca0007fde0ff */
[----:B------:R-:W-:Y:S04]  /*4d860*/  STL [R1+0x129c], R20 ;  /* 0x00129c1401007387 */ /* 0x000fe80000100800 */
[----:B------:R-:W-:Y:S04]  /*4d870*/  STL [R1+0x12c0], R21 ;  /* 0x0012c01501007387 */ /* 0x000fe80000100800 */
        /* <DEDUP_REMOVED lines=20> */
[----:B------:R-:W-:Y:S04]  /*4d9c0*/  STL [R1+0x1278], R9 ;  /* 0x0012780901007387 */ /* 0x000fe80000100800 */
[----:B------:R-:W-:Y:S01]  /*4d9d0*/  STL [R1+0x124c], R8 ;  /* 0x00124c0801007387 */ /* 0x000fe20000100800 */
[----:B------:R-:W-:-:S03]  /*4d9e0*/  IADD3 R29, P6, PT, R29, R4, RZ ;  /* 0x000000041d1d7210 */ /* 0x000fc60007fde0ff */
[----:B------:R-:W-:Y:S04]  /*4d9f0*/  STL [R1+0x1270], R17 ;  /* 0x0012701101007387 */ /* 0x000fe80000100800 */
[----:B------:R-:W-:Y:S04]  /*4da00*/  STL [R1+0x1244], R16 ;  /* 0x0012441001007387 */ /* 0x000fe80000100800 */
[----:B------:R-:W-:Y:S04]  /*4da10*/  STL [R1+0x1268], R28 ;  /* 0x0012681c01007387 */ /* 0x000fe80000100800 */
[----:B------:R0:W-:Y:S04]  /*4da20*/  STL [R1+0x1c30], R4 ;  /* 0x001c300401007387 */ /* 0x0001e80000100800 */
        /* <DEDUP_REMOVED lines=9> */
[----:B--2---:R-:W-:-:S03]  /*4dac0*/  IMAD.X R4, R4, 0x1, R0, P2 ;  /* 0x0000000104047824 */ /* 0x004fc600010e0600 */
        /* <DEDUP_REMOVED lines=30> */
[----:B--2---:R-:W-:-:S05]  /*4dcb0*/  IADD3 R20, P2, PT, R20, R4, RZ ;  /* 0x0000000414147210 */ /* 0x004fca0007f5e0ff */
[----:B------:R0:W-:Y:S04]  /*4dcc0*/  STL [R1+0x122c], R20 ;  /* 0x00122c1401007387 */ /* 0x0001e80000100800 */
[----:B0-----:R-:W2:Y:S02]  /*4dcd0*/  LDL.LU R20, [R1+0x1c2c] ;  /* 0x001c2c0001147983 */ /* 0x001ea40000300800 */
[----:B--2---:R-:W-:-:S05]  /*4dce0*/  IMAD.X R20, R20, 0x1, R0, P3 ;  /* 0x0000000114147824 */ /* 0x004fca00018e0600 */
[----:B------:R0:W-:Y:S04]  /*4dcf0*/  STL [R1+0x1250], R20 ;  /* 0x0012501401007387 */ /* 0x0001e80000100800 */
[----:B0-----:R-:W2:Y:S02]  /*4dd00*/  LDL.LU R20, [R1+0x1c28] ;  /* 0x001c280001147983 */ /* 0x001ea40000300800 */
[----:B--2---:R-:W-:-:S05]  /*4dd10*/  IADD3 R20, P3, PT, R20, R4, RZ ;  /* 0x0000000414147210 */ /* 0x004fca0007f7e0ff */
[----:B------:R0:W-:Y:S04]  /*4dd20*/  STL [R1+0x1224], R20 ;  /* 0x0012241401007387 */ /* 0x0001e80000100800 */
[----:B0-----:R-:W2:Y:S01]  /*4dd30*/  LDL.LU R20, [R1+0x1c24] ;  /* 0x001c240001147983 */ /* 0x001ea20000300800 */
[--C-:B----4-:R-:W-:Y:S01]  /*4dd40*/  IMAD.X R22, R22, 0x1, R0.reuse, P5 ;  /* 0x0000000116167824 */ /* 0x110fe200028e0600 */
        /* <DEDUP_REMOVED lines=18> */
[----:B------:R-:W-:Y:S01]  /*4de70*/  IADD3 R28, P3, PT, R28, R4, RZ ;  /* 0x000000041c1c7210 */ /* 0x000fe20007f7e0ff */
[----:B------:R-:W-:-:S02]  /*4de80*/  IMAD.X R3, R3, 0x1, R0, P5 ;  /* 0x0000000103037824 */ /* 0x000fc400028e0600 */
[----:B--2---:R-:W-:Y:S01]  /*4de90*/  IMAD.X R20, R20, 0x1, R0, P4 ;  /* 0x0000000114147824 */ /* 0x004fe200020e0600 */
[----:B---3--:R-:W-:-:S04]  /*4dea0*/  IADD3 R21, P4, PT, R21, R4, RZ ;  /* 0x0000000415157210 */ /* 0x008fc80007f9e0ff */
        /* <DEDUP_REMOVED lines=38> */
[----:B--2---:R-:W-:-:S03]  /*4e110*/  IADD3 R0, P5, PT, R0, R4, RZ ;  /* 0x0000000400007210 */ /* 0x004fc60007fbe0ff */
        /* <DEDUP_REMOVED lines=329> */
[----:B------:R0:W-:Y:S04]  /*4f5b0*/  STL [R1+0x1068], R3 ;  /* 0x0010680301007387 */ /* 0x0001e80000100800 */
[----:B0-----:R-:W3:Y:S01]  /*4f5c0*/  LDL.LU R3, [R1+0xff0] ;  /* 0x000ff00001037983 */ /* 0x001ee20000300800 */
        /* <DEDUP_REMOVED lines=10> */
[-C--:B---3--:R-:W-:Y:S01]  /*4f670*/  IADD3 R23, P1, PT, R23, R4.reuse, RZ ;  /* 0x0000000417177210 */ /* 0x088fe20007f3e0ff */
        /* <DEDUP_REMOVED lines=18> */
[----:B--2---:R-:W-:Y:S01]  /*4f7a0*/  IMAD.X R20, R20, 0x1, R0, P6 ;  /* 0x0000000114147824 */ /* 0x004fe200030e0600 */
[----:B------:R-:W-:-:S04]  /*4f7b0*/  IADD3 R21, P6, PT, R21, R4, RZ ;  /* 0x0000000415157210 */ /* 0x000fc80007fde0ff */
        /* <DEDUP_REMOVED lines=22> */
[----:B------:R-:W-:Y:S04]  /*4f920*/  STL [R1+0xfe4], R9 ;  /* 0x000fe40901007387 */ /* 0x000fe80000100800 */
[----:B------:R-:W-:Y:S04]  /*4f930*/  STL [R1+0x1008], R8 ;  /* 0x0010080801007387 */ /* 0x000fe80000100800 */
[----:B------:R-:W-:Y:S04]  /*4f940*/  STL [R1+0xfdc], R17 ;  /* 0x000fdc1101007387 */ /* 0x000fe80000100800 */
[----:B------:R0:W-:Y:S04]  /*4f950*/  STL [R1+0xff8], R2 ;  /* 0x000ff80201007387 */ /* 0x0001e80000100800 */
[----:B------:R-:W-:Y:S04]  /*4f960*/  STL [R1+0x1000], R16 ;  /* 0x0010001001007387 */ /* 0x000fe80000100800 */
[----:B0-----:R-:W2:Y:S04]  /*4f970*/  LDL.LU R2, [R1+0xfc4] ;  /* 0x000fc40001027983 */ /* 0x001ea80000300800 */
[----:B------:R-:W-:Y:S04]  /*4f980*/  STL [R1+0xfd4], R28 ;  /* 0x000fd41c01007387 */ /* 0x000fe80000100800 */
[----:B------:R-:W3:Y:S01]  /*4f990*/  LDL.LU R20, [R1+0xfb4] ;  /* 0x000fb40001147983 */ /* 0x000ee20000300800 */
[----:B------:R-:W-:Y:S01]  /*4f9a0*/  IADD3 R29, P6, PT, R29, R4, RZ ;  /* 0x000000041d1d7210 */ /* 0x000fe20007fde0ff */
[----:B------:R-:W-:-:S02]  /*4f9b0*/  IMAD.X R3, R3, 0x1, R0, P1 ;  /* 0x0000000103037824 */ /* 0x000fc400008e0600 */
[----:B---3--:R0:W-:Y:S04]  /*4f9c0*/  STL [R1+0x1bdc], R20 ;  /* 0x001bdc1401007387 */ /* 0x0081e80000100800 */
[----:B------:R-:W-:Y:S04]  /*4f9d0*/  STL [R1+0xfcc], R29 ;  /* 0x000fcc1d01007387 */ /* 0x000fe80000100800 */
[----:B0-----:R-:W3:Y:S04]  /*4f9e0*/  LDL.LU R20, [R1+0xfe0] ;  /* 0x000fe00001147983 */ /* 0x001ee80000300800 */
[----:B------:R-:W-:Y:S04]  /*4f9f0*/  STL [R1+0xff0], R3 ;  /* 0x000ff00301007387 */ /* 0x000fe80000100800 */
[----:B---3--:R0:W-:Y:S04]  /*4fa00*/  STL [R1+0x1be0], R20 ;  /* 0x001be01401007387 */ /* 0x0081e80000100800 */
[----:B0-----:R-:W3:Y:S01]  /*4fa10*/  LDL.LU R20, [R1+0xfbc] ;  /* 0x000fbc0001147983 */ /* 0x001ee20000300800 */
[----:B--2---:R-:W-:-:S03]  /*4fa20*/  IADD3 R2, P1, PT, R2, R4, RZ ;  /* 0x0000000402027210 */ /* 0x004fc60007f3e0ff */
        /* <DEDUP_REMOVED lines=27> */
[----:B------:R-:W3:Y:S04]  /*4fbe0*/  LDL.LU R29, [R1+0xf78] ;  /* 0x000f7800011d7983 */ /* 0x000ee80000300800 */
[----:B0-----:R-:W3:Y:S01]  /*4fbf0*/  LDL.LU R2, [R1+0xf4c] ;  /* 0x000f4c0001027983 */ /* 0x001ee20000300800 */
        /* <DEDUP_REMOVED lines=26> */
[----:B------:R-:W-:Y:S01]  /*4fda0*/  IMAD.X R9, R9, 0x1, R0, P1 ;  /* 0x0000000109097824 */ /* 0x000fe200008e0600 */
[-C--:B------:R-:W-:Y:S02]  /*4fdb0*/  IADD3 R8, P1, PT, R8, R4.reuse, RZ ;  /* 0x0000000408087210 */ /* 0x080fe40007f3e0ff */
[-C--:B------:R-:W-:Y:S02]  /*4fdc0*/  IADD3 R17, P2, PT, R17, R4.reuse, RZ ;  /* 0x0000000411117210 */ /* 0x080fe40007f5e0ff */
        /* <DEDUP_REMOVED lines=22> */
[----:B------:R0:W-:Y:S01]  /*4ff30*/  STL [R1+0xf88], R3 ;  /* 0x000f880301007387 */ /* 0x0001e20000100800 */
[----:B------:R-:W-:-:S03]  /*4ff40*/  IMAD.X R16, R16, 0x1, R0, P3 ;  /* 0x0000000110107824 */ /* 0x000fc600018e0600 */
[----:B------:R-:W-:Y:S04]  /*4ff50*/  STL [R1+0xf90], R9 ;  /* 0x000f900901007387 */ /* 0x000fe80000100800 */
[----:B0-----:R-:W2:Y:S04]  /*4ff60*/  LDL.LU R3, [R1+0xf70] ;  /* 0x000f700001037983 */ /* 0x001ea80000300800 */
[----:B------:R-:W-:Y:S04]  /*4ff70*/  STL [R1+0xf64], R8 ;  /* 0x000f640801007387 */ /* 0x000fe80000100800 */
[----:B------:R-:W-:Y:S04]  /*4ff80*/  STL [R1+0xf5c], R17 ;  /* 0x000f5c1101007387 */ /* 0x000fe80000100800 */
[----:B------:R-:W-:Y:S04]  /*4ff90*/  STL [R1+0xf80], R16 ;  /* 0x000f801001007387 */ /* 0x000fe80000100800 */
[----:B------:R-:W3:Y:S01]  /*4ffa0*/  LDL.LU R20, [R1+0xf60] ;  /* 0x000f600001147983 */ /* 0x000ee20000300800 */
[----:B------:R-:W-:Y:S01]  /*4ffb0*/  IADD3 R28, P3, PT, R28, R4, RZ ;  /* 0x000000041c1c7210 */ /* 0x000fe20007f7e0ff */
[----:B------:R-:W-:-:S04]  /*4ffc0*/  IMAD.X R29, R29, 0x1, R0, P4 ;  /* 0x000000011d1d7824 */ /* 0x000fc800020e0600 */
[----:B------:R-:W-:Y:S04]  /*4ffd0*/  STL [R1+0xf54], R28 ;  /* 0x000f541c01007387 */ /* 0x000fe80000100800 */
[----:B---3--:R0:W-:Y:S04]  /*4ffe0*/  STL [R1+0x1bd0], R20 ;  /* 0x001bd01401007387 */ /* 0x0081e80000100800 */
[----:B------:R-:W-:Y:S04]  /*4fff0*/  STL [R1+0xf78], R29 ;  /* 0x000f781d01007387 */ /* 0x000fe80000100800 */
[----:B0-----:R-:W3:Y:S01]  /*50000*/  LDL.LU R20, [R1+0xf3c] ;  /* 0x000f3c0001147983 */ /* 0x001ee20000300800 */
[----:B------:R-:W-:-:S05]  /*50010*/  IADD3 R2, P4, PT, R2, R4, RZ ;  /* 0x0000000402027210 */ /* 0x000fca0007f9e0ff */
[----:B------:R-:W-:Y:S04]  /*50020*/  STL [R1+0xf4c], R2 ;  /* 0x000f4c0201007387 */ /* 0x000fe80000100800 */
        /* <DEDUP_REMOVED lines=29> */
[----:B------:R-:W3:Y:S04]  /*50200*/  LDL.LU R29, [R1+0x1318] ;  /* 0x00131800011d7983 */ /* 0x000ee80000300800 */
[----:B------:R-:W3:Y:S04]  /*50210*/  LDL.LU R2, [R1+0x19cc] ;  /* 0x0019cc0001027983 */ /* 0x000ee80000300800 */
        /* <DEDUP_REMOVED lines=15> */
[----:B------:R-:W-:Y:S01]  /*50310*/  IADD3 R7, P4, PT, R7, R4, RZ ;  /* 0x0000000407077210 */ /* 0x000fe20007f9e0ff */
[--C-:B------:R-:W-:Y:S01]  /*50320*/  IMAD.X R6, R6, 0x1, R0.reuse, P5 ;  /* 0x0000000106067824 */ /* 0x100fe200028e0600 */
[----:B------:R-:W-:Y:S01]  /*50330*/  IADD3 R14, P5, PT, R14, UR10, RZ ;  /* 0x0000000a0e0e7c10 */ /* 0x000fe2000ffbe0ff */
[--C-:B------:R-:W-:Y:S01]  /*50340*/  IMAD.X R15, R15, 0x1, R0.reuse, P6 ;  /* 0x000000010f0f7824 */ /* 0x100fe200030e0600 */
[----:B------:R-:W-:Y:S01]  /*50350*/  IADD3 R18, P6, PT, R18, UR10, RZ ;  /* 0x0000000a12127c10 */ /* 0x000fe2000ffde0ff */
[--C-:B------:R-:W-:Y:S01]  /*50360*/  IMAD.X R25, R25, 0x1, R0.reuse, P2 ;  /* 0x0000000119197824 */ /* 0x100fe200010e0600 */
[----:B------:R-:W-:Y:S01]  /*50370*/  IADD3 R26, P2, PT, R26, UR10, RZ ;  /* 0x0000000a1a1a7c10 */ /* 0x000fe2000ff5e0ff */
[--C-:B------:R-:W-:Y:S01]  /*50380*/  IMAD.X R27, R27, 0x1, R0.reuse, P3 ;  /* 0x000000011b1b7824 */ /* 0x100fe200018e0600 */
[----:B------:R-:W-:Y:S01]  /*50390*/  IADD3 R13, P3, PT, R13, UR10, RZ ;  /* 0x0000000a0d0d7c10 */ /* 0x000fe2000ff7e0ff */
[----:B------:R-:W-:Y:S01]  /*503a0*/  IMAD.X R12, R12, 0x1, R0, P4 ;  /* 0x000000010c0c7824 */ /* 0x000fe200020e0600 */
[----:B------:R-:W-:-:S02]  /*503b0*/  IADD3 R9, P4, PT, R9, UR10, RZ ;  /* 0x0000000a09097c10 */ /* 0x000fc4000ff9e0ff */
[----:B------:R-:W-:Y:S02]  /*503c0*/  IADD3.X R8, PT, PT, R8, UR4, RZ, P5, !PT ;  /* 0x0000000408087c10 */ /* 0x000fe4000affe4ff */
[----:B------:R-:W-:Y:S02]  /*503d0*/  IADD3 R17, P5, PT, R17, UR10, RZ ;  /* 0x0000000a11117c10 */ /* 0x000fe4000ffbe0ff */
[----:B------:R-:W-:Y:S02]  /*503e0*/  IADD3.X R16, PT, PT, R16, UR4, RZ, P6, !PT ;  /* 0x0000000410107c10 */ /* 0x000fe4000b7fe4ff */
[----:B------:R-:W-:Y:S01]  /*503f0*/  IADD3 R28, P6, PT, R28, UR10, RZ ;  /* 0x0000000a1c1c7c10 */ /* 0x000fe2000ffde0ff */
        /* <DEDUP_REMOVED lines=12> */
[----:B------:R-:W-:-:S03]  /*504c0*/  IADD3 R24, P1, PT, R24, UR10, RZ ;  /* 0x0000000a18187c10 */ /* 0x000fc6000ff3e0ff */
[----:B------:R-:W-:Y:S04]  /*504d0*/  STL [R1+0x19ec], R14 ;  /* 0x0019ec0e01007387 */ /* 0x000fe80000100800 */
[----:B------:R-:W-:Y:S04]  /*504e0*/  STL [R1+0xf38], R15 ;  /* 0x000f380f01007387 */ /* 0x000fe80000100800 */
        /* <DEDUP_REMOVED lines=14> */
[----:B0-----:R-:W2:Y:S01]  /*505d0*/  LDL.LU R0, [R1+0x19bc] ;  /* 0x0019bc0001007983 */ /* 0x001ea20000300800 */
[----:B------:R-:W-:-:S02]  /*505e0*/  IADD3.X R29, PT, PT, R29, UR4, RZ, P1, !PT ;  /* 0x000000041d1d7c10 */ /* 0x000fc40008ffe4ff */
[----:B------:R-:W-:-:S03]  /*505f0*/  IADD3 R2, P1, PT, R2, UR10, RZ ;  /* 0x0000000a02027c10 */ /* 0x000fc6000ff3e0ff */
[----:B------:R-:W-:Y:S04]  /*50600*/  STL [R1+0x1318], R29 ;  /* 0x0013181d01007387 */ /* 0x000fe80000100800 */
[----:B--2---:R0:W-:Y:S04]  /*50610*/  STL [R1+0x1bc8], R0 ;  /* 0x001bc80001007387 */ /* 0x0041e80000100800 */
[----:B------:R-:W-:Y:S04]  /*50620*/  STL [R1+0x19cc], R2 ;  /* 0x0019cc0201007387 */ /* 0x000fe80000100800 */
[----:B0-----:R-:W2:Y:S01]  /*50630*/  LDL.LU R0, [R1+0x1310] ;  /* 0x0013100001007983 */ /* 0x001ea20000300800 */
[----:B------:R-:W-:-:S05]  /*50640*/  IADD3.X R3, PT, PT, R3, UR4, RZ, P2, !PT ;  /* 0x0000000403037c10 */ /* 0x000fca00097fe4ff */
[----:B------:R-:W-:Y:S04]  /*50650*/  STL [R1+0x1314], R3 ;  /* 0x0013140301007387 */ /* 0x000fe80000100800 */
[----:B--2---:R0:W-:Y:S04]  /*50660*/  STL [R1+0x1bcc], R0 ;  /* 0x001bcc0001007387 */ /* 0x0041e80000100800 */
        /* <DEDUP_REMOVED lines=29> */
[----:B--2---:R-:W-:-:S05]  /*50840*/  IADD3 R0, P2, PT, R0, UR10, RZ ;  /* 0x0000000a00007c10 */ /* 0x004fca000ff5e0ff */
[----:B------:R0:W-:Y:S04]  /*50850*/  STL [R1+0x19c4], R0 ;  /* 0x0019c40001007387 */ /* 0x0001e80000100800 */
[----:B0-----:R-:W2:Y:S02]  /*50860*/  LDL.LU R0, [R1+0x1bcc] ;  /* 0x001bcc0001007983 */ /* 0x001ea40000300800 */
[----:B--2---:R-:W-:-:S05]  /*50870*/  IADD3.X R0, PT, PT, R0, UR4, RZ, P3, !PT ;  /* 0x0000000400007c10 */ /* 0x004fca0009ffe4ff */
[----:B------:R0:W-:Y:S04]  /*50880*/  STL [R1+0x1310], R0 ;  /* 0x0013100001007387 */ /* 0x0001e80000100800 */
[----:B0-----:R-:W2:Y:S01]  /*50890*/  LDL.LU R0, [R1+0x1bc8] ;  /* 0x001bc80001007983 */ /* 0x001ea20000300800 */
[----:B---3--:R-:W-:Y:S02]  /*508a0*/  IADD3.X R20, PT, PT, R20, UR4, RZ, P4, !PT ;  /* 0x0000000414147c10 */ /* 0x008fe4000a7fe4ff */
[----:B----4-:R-:W-:Y:S02]  /*508b0*/  IADD3 R21, P4, PT, R21, UR10, RZ ;  /* 0x0000000a15157c10 */ /* 0x010fe4000ff9e0ff */
[----:B------:R-:W-:Y:S02]  /*508c0*/  IADD3.X R22, PT, PT, R22, UR4, RZ, P5, !PT ;  /* 0x0000000416167c10 */ /* 0x000fe4000affe4ff */
[----:B------:R-:W-:-:S02]  /*508d0*/  IADD3 R23, P5, PT, R23, UR10, RZ ;  /* 0x0000000a17177c10 */ /* 0x000fc4000ffbe0ff */
[----:B------:R-:W-:Y:S02]  /*508e0*/  IADD3.X R10, PT, PT, R10, UR4, RZ, P6, !PT ;  /* 0x000000040a0a7c10 */ /* 0x000fe4000b7fe4ff */
[----:B------:R-:W-:Y:S02]  /*508f0*/  IADD3 R11, P6, PT, R11, UR10, RZ ;  /* 0x0000000a0b0b7c10 */ /* 0x000fe4000ffde0ff */
[----:B------:R-:W-:Y:S02]  /*50900*/  IADD3.X R5, PT, PT, R5, UR4, RZ, P1, !PT ;  /* 0x0000000405057c10 */ /* 0x000fe40008ffe4ff */
[----:B------:R-:W-:Y:S02]  /*50910*/  IADD3 R4, P1, PT, R4, UR10, RZ ;  /* 0x0000000a04047c10 */ /* 0x000fe4000ff3e0ff */
        /* <DEDUP_REMOVED lines=13> */
[----:B--2---:R-:W-:-:S05]  /*509f0*/  IADD3 R0, P3, PT, R0, UR10, RZ ;  /* 0x0000000a00007c10 */ /* 0x004fca000ff7e0ff */
[----:B------:R0:W-:Y:S04]  /*50a00*/  STL [R1+0x19bc], R0 ;  /* 0x0019bc0001007387 */ /* 0x0001e80000100800 */
[----:B------:R-:W-:Y:S04]  /*50a10*/  STL [R1+0x130c], R20 ;  /* 0x00130c1401007387 */ /* 0x000fe80000100800 */
[----:B------:R-:W-:Y:S04]  /*50a20*/  STL [R1+0x19b4], R21 ;  /* 0x0019b41501007387 */ /* 0x000fe80000100800 */
[----:B------:R-:W-:Y:S04]  /*50a30*/  STL [R1+0x1308], R22 ;  /* 0x0013081601007387 */ /* 0x000fe80000100800 */
[----:B------:R-:W-:Y:S04]  /*50a40*/  STL [R1+0x19ac], R23 ;  /* 0x0019ac1701007387 */ /* 0x000fe80000100800 */
[----:B------:R-:W-:Y:S04]  /*50a50*/  STL [R1+0x19d0], R10 ;  /* 0x0019d00a01007387 */ /* 0x000fe80000100800 */
[----:B------:R-:W-:Y:S01]  /*50a60*/  STL [R1+0x19a4], R11 ;  /* 0x0019a40b01007387 */ /* 0x000fe20000100800 */
[----:B------:R-:W-:-:S03]  /*50a70*/  IADD3.X R14, PT, PT, R14, UR4, RZ, P3, !PT ;  /* 0x000000040e0e7c10 */ /* 0x000fc60009ffe4ff */
        /* <DEDUP_REMOVED lines=22> */
[----:B0-----:R-:W2:Y:S01]  /*50be0*/  LDL.LU R0, [R1+0x1968] ;  /* 0x0019680001007983 */ /* 0x001ea20000300800 */
[----:B------:R-:W-:-:S02]  /*50bf0*/  IADD3 R29, P4, PT, R29, UR10, RZ ;  /* 0x0000000a1d1d7c10 */ /* 0x000fc4000ff9e0ff */
[----:B------:R-:W-:-:S03]  /*50c00*/  IADD3.X R2, PT, PT, R2, UR4, RZ, P5, !PT ;  /* 0x0000000402027c10 */ /* 0x000fc6000affe4ff */
[----:B------:R-:W-:Y:S04]  /*50c10*/  STL [R1+0x1954], R29 ;  /* 0x0019541d01007387 */ /* 0x000fe80000100800 */
[----:B--2---:R0:W-:Y:S04]  /*50c20*/  STL [R1+0x1bc0], R0 ;  /* 0x001bc00001007387 */ /* 0x0041e80000100800 */
[----:B------:R-:W-:Y:S04]  /*50c30*/  STL [R1+0x1978], R2 ;  /* 0x0019780201007387 */ /* 0x000fe80000100800 */
[----:B0-----:R-:W2:Y:S01]  /*50c40*/  LDL.LU R0, [R1+0x1944] ;  /* 0x0019440001007983 */ /* 0x001ea20000300800 */
[----:B------:R-:W-:-:S05]  /*50c50*/  IADD3 R3, P5, PT, R3, UR10, RZ ;  /* 0x0000000a03037c10 */ /* 0x000fca000ffbe0ff */
        /* <DEDUP_REMOVED lines=31> */
[----:B--2---:R-:W-:-:S05]  /*50e50*/  IADD3.X R0, PT, PT, R0, UR4, RZ, P6, !PT ;  /* 0x0000000400007c10 */ /* 0x004fca000b7fe4ff */
[----:B------:R0:W-:Y:S04]  /*50e60*/  STL [R1+0x1970], R0 ;  /* 0x0019700001007387 */ /* 0x0001e80000100800 */
[----:B0-----:R-:W2:Y:S02]  /*50e70*/  LDL.LU R0, [R1+0x1bc4] ;  /* 0x001bc40001007983 */ /* 0x001ea40000300800 */
[----:B--2---:R-:W-:-:S05]  /*50e80*/  IADD3 R0, P6, PT, R0, UR10, RZ ;  /* 0x0000000a00007c10 */ /* 0x004fca000ffde0ff */
[----:B------:R0:W-:Y:S04]  /*50e90*/  STL [R1+0x1944], R0 ;  /* 0x0019440001007387 */ /* 0x0001e80000100800 */
[----:B0-----:R-:W2:Y:S01]  /*50ea0*/  LDL.LU R0, [R1+0x1bc0] ;  /* 0x001bc00001007983 */ /* 0x001ea20000300800 */
[----:B----4-:R-:W-:Y:S02]  /*50eb0*/  IADD3.X R21, PT, PT, R21, UR4, RZ, P2, !PT ;  /* 0x0000000415157c10 */ /* 0x010fe400097fe4ff */
[----:B---3--:R-:W-:Y:S02]  /*50ec0*/  IADD3 R22, P2, PT, R22, UR10, RZ ;  /* 0x0000000a16167c10 */ /* 0x008fe4000ff5e0ff */
        /* <DEDUP_REMOVED lines=18> */
[----:B--2---:R-:W-:Y:S02]  /*50ff0*/  IADD3.X R0, PT, PT, R0, UR4, RZ, P1, !PT ;  /* 0x0000000400007c10 */ /* 0x004fe40008ffe4ff */
[----:B------:R-:W-:-:S03]  /*51000*/  IADD3 R20, P1, PT, R20, UR10, RZ ;  /* 0x0000000a14147c10 */ /* 0x000fc6000ff3e0ff */
[----:B------:R0:W-:Y:S04]  /*51010*/  STL [R1+0x1968], R0 ;  /* 0x0019680001007387 */ /* 0x0001e80000100800 */
        /* <DEDUP_REMOVED lines=483> */
[----:B------:R-:W-:-:S02]  /*52e50*/  IADD3.X R2, PT, PT, R2, UR4, RZ, P2, !PT ;  /* 0x0000000402027c10 */ /* 0x000fc400097fe4ff */
[----:B------:R-:W-:Y:S02]  /*52e60*/  IADD3 R29, P1, PT, R29, UR10, RZ ;  /* 0x0000000a1d1d7c10 */ /* 0x000fe4000ff3e0ff */
[----:B--2---:R-:W-:-:S05]  /*52e70*/  IADD3 R0, P6, PT, R0, UR10, RZ ;  /* 0x0000000a00007c10 */ /* 0x004fca000ffde0ff */
        /* <DEDUP_REMOVED lines=32> */
[----:B0-----:R-:W2:Y:S04]  /*53080*/  LDL.LU R2, [R1+0x1688] ;  /* 0x0016880001027983 */ /* 0x001ea80000300800 */
[----:B------:R-:W3:Y:S01]  /*53090*/  LDL.LU R0, [R1+0x1680] ;  /* 0x0016800001007983 */ /* 0x000ee20000300800 */
[----:B------:R-:W-:-:S03]  /*530a0*/  IADD3 R3, P2, PT, R3, UR10, RZ ;  /* 0x0000000a03037c10 */ /* 0x000fc6000ff5e0ff */
[----:B---3--:R0:W-:Y:S04]  /*530b0*/  STL [R1+0x1b94], R0 ;  /* 0x001b940001007387 */ /* 0x0081e80000100800 */
[----:B------:R1:W-:Y:S04]  /*530c0*/  STL [R1+0x1664], R3 ;  /* 0x0016640301007387 */ /* 0x0003e80000100800 */
        /* <DEDUP_REMOVED lines=24> */
[----:B--2---:R-:W-:-:S03]  /*53250*/  IADD3.X R2, PT, PT, R2, UR4, RZ, P3, !PT ;  /* 0x0000000402027c10 */ /* 0x004fc60009ffe4ff */
[----:B------:R-:W2:Y:S04]  /*53260*/  LDL.LU R16, [R1+0x1620] ;  /* 0x0016200001107983 */ /* 0x000ea80000300800 */
[----:B------:R-:W2:Y:S04]  /*53270*/  LDL.LU R28, [R1+0x15f4] ;  /* 0x0015f400011c7983 */ /* 0x000ea80000300800 */
[----:B------:R-:W2:Y:S04]  /*53280*/  LDL.LU R29, [R1+0x1618] ;  /* 0x00161800011d7983 */ /* 0x000ea80000300800 */
[----:B-1----:R-:W2:Y:S04]  /*53290*/  LDL.LU R3, [R1+0x15ec] ;  /* 0x0015ec0001037983 */ /* 0x002ea80000300800 */
[----:B------:R0:W-:Y:S04]  /*532a0*/  STL [R1+0x1688], R2 ;  /* 0x0016880201007387 */ /* 0x0001e80000100800 */
[----:B0-----:R-:W2:Y:S01]  /*532b0*/  LDL.LU R2, [R1+0x1610] ;  /* 0x0016100001027983 */ /* 0x001ea20000300800 */
[----:B---3--:R-:W-:-:S05]  /*532c0*/  IADD3 R0, P3, PT, R0, UR10, RZ ;  /* 0x0000000a00007c10 */ /* 0x008fca000ff7e0ff */
[----:B------:R0:W-:Y:S04]  /*532d0*/  STL [R1+0x165c], R0 ;  /* 0x00165c0001007387 */ /* 0x0001e80000100800 */
[----:B0-----:R-:W3:Y:S01]  /*532e0*/  LDL.LU R0, [R1+0x1b94] ;  /* 0x001b940001007983 */ /* 0x001ee20000300800 */
[----:B----4-:R-:W-:Y:S02]  /*532f0*/  IADD3.X R21, PT, PT, R21, UR4, RZ, P5, !PT ;  /* 0x0000000415157c10 */ /* 0x010fe4000affe4ff */
        /* <DEDUP_REMOVED lines=20> */
[----:B------:R-:W-:-:S02]  /*53440*/  IADD3 R3, P5, PT, R3, UR10, RZ ;  /* 0x0000000a03037c10 */ /* 0x000fc4000ffbe0ff */
[----:B---3--:R-:W-:Y:S02]  /*53450*/  IADD3.X R0, PT, PT, R0, UR4, RZ, P4, !PT ;  /* 0x0000000400007c10 */ /* 0x008fe4000a7fe4ff */
        /* <DEDUP_REMOVED lines=24> */
[----:B------:R-:W-:Y:S04]  /*535e0*/  STL [R1+0x1630], R12 ;  /* 0x0016300c01007387 */ /* 0x000fe80000100800 */
[----:B------:R-:W-:Y:S01]  /*535f0*/  STL [R1+0x1604], R9 ;  /* 0x0016040901007387 */ /* 0x000fe20000100800 */
[----:B------:R-:W-:-:S03]  /*53600*/  IADD3 R28, P4, PT, R28, UR10, RZ ;  /* 0x0000000a1c1c7c10 */ /* 0x000fc6000ff9e0ff */
        /* <DEDUP_REMOVED lines=8> */
[----:B------:R-:W-:-:S03]  /*53690*/  IADD3.X R2, PT, PT, R2, UR4, RZ, P6, !PT ;  /* 0x0000000402027c10 */ /* 0x000fc6000b7fe4ff */
[----:B---3--:R0:W-:Y:S04]  /*536a0*/  STL [R1+0x1b90], R0 ;  /* 0x001b900001007387 */ /* 0x0081e80000100800 */
[----:B0-----:R-:W3:Y:S04]  /*536b0*/  LDL.LU R0, [R1+0x1608] ;  /* 0x0016080001007983 */ /* 0x001ee80000300800 */
        /* <DEDUP_REMOVED lines=24> */
[----:B--2---:R-:W-:-:S03]  /*53840*/  IADD3 R3, P6, PT, R3, UR10, RZ ;  /* 0x0000000a03037c10 */ /* 0x004fc6000ffde0ff */
[----:B------:R-:W2:Y:S04]  /*53850*/  LDL.LU R16, [R1+0x157c] ;  /* 0x00157c0001107983 */ /* 0x000ea80000300800 */
[----:B------:R-:W2:Y:S04]  /*53860*/  LDL.LU R28, [R1+0x15a0] ;  /* 0x0015a000011c7983 */ /* 0x000ea80000300800 */
[----:B0-----:R-:W2:Y:S04]  /*53870*/  LDL.LU R2, [R1+0x1574] ;  /* 0x0015740001027983 */ /* 0x001ea80000300800 */
[----:B------:R-:W2:Y:S04]  /*53880*/  LDL.LU R29, [R1+0x1598] ;  /* 0x00159800011d7983 */ /* 0x000ea80000300800 */
[----:B------:R0:W-:Y:S04]  /*53890*/  STL [R1+0x15e4], R3 ;  /* 0x0015e40301007387 */ /* 0x0001e80000100800 */
[----:B0-----:R-:W2:Y:S01]  /*538a0*/  LDL.LU R3, [R1+0x156c] ;  /* 0x00156c0001037983 */ /* 0x001ea20000300800 */
[----:B---3--:R-:W-:-:S05]  /*538b0*/  IADD3.X R0, PT, PT, R0, UR4, RZ, P1, !PT ;  /* 0x0000000400007c10 */ /* 0x008fca0008ffe4ff */
        /* <DEDUP_REMOVED lines=24> */
[----:B---3--:R-:W-:-:S05]  /*53a40*/  IADD3 R0, P1, PT, R0, UR10, RZ ;  /* 0x0000000a00007c10 */ /* 0x008fca000ff3e0ff */
        /* <DEDUP_REMOVED lines=33> */
[----:B------:R-:W-:-:S02]  /*53c60*/  IADD3.X R29, PT, PT, R29, UR4, RZ, P3, !PT ;  /* 0x000000041d1d7c10 */ /* 0x000fc40009ffe4ff */
[----:B------:R-:W-:Y:S01]  /*53c70*/  IADD3 R3, P3, PT, R3, UR10, RZ ;  /* 0x0000000a03037c10 */ /* 0x000fe2000ff7e0ff */
[----:B---3--:R0:W-:Y:S04]  /*53c80*/  STL [R1+0x1b8c], R0 ;  /* 0x001b8c0001007387 */ /* 0x0081e80000100800 */
[----:B------:R-:W-:Y:S04]  /*53c90*/  STL [R1+0x1598], R29 ;  /* 0x0015981d01007387 */ /* 0x000fe80000100800 */
        /* <DEDUP_REMOVED lines=27> */
[----:B0-----:R-:W2:Y:S04]  /*53e50*/  LDL.LU R3, [R1+0x14fc] ;  /* 0x0014fc0001037983 */ /* 0x001ea80000300800 */
[----:B------:R-:W2:Y:S04]  /*53e60*/  LDL.LU R28, [R1+0x1520] ;  /* 0x00152000011c7983 */ /* 0x000ea80000300800 */
[----:B------:R-:W2:Y:S04]  /*53e70*/  LDL.LU R29, [R1+0x14f4] ;  /* 0x0014f400011d7983 */ /* 0x000ea80000300800 */
        /* <DEDUP_REMOVED lines=47> */
[----:B--2---:R-:W-:-:S03]  /*54170*/  IADD3.X R16, PT, PT, R16, UR4, RZ, P5, !PT ;  /* 0x0000000410107c10 */ /* 0x004fc6000affe4ff */
[----:B------:R-:W-:Y:S01]  /*54180*/  STL [R1+0x1540], R27 ;  /* 0x0015401b01007387 */ /* 0x000fe20000100800 */
[----:B------:R-:W-:-:S03]  /*54190*/  IADD3 R3, P5, PT, R3, UR10, RZ ;  /* 0x0000000a03037c10 */ /* 0x000fc6000ffbe0ff */
        /* <DEDUP_REMOVED lines=10> */
[----:B------:R-:W-:-:S03]  /*54240*/  IADD3 R29, P6, PT, R29, UR10, RZ ;  /* 0x0000000a1d1d7c10 */ /* 0x000fc6000ffde0ff */
[----:B------:R-:W-:Y:S01]  /*54250*/  STL [R1+0x1520], R28 ;  /* 0x0015201c01007387 */ /* 0x000fe20000100800 */
[----:B------:R-:W-:-:S03]  /*54260*/  IADD3.X R2, PT, PT, R2, UR4, RZ, P1, !PT ;  /* 0x0000000402027c10 */ /* 0x000fc60008ffe4ff */
        /* <DEDUP_REMOVED lines=28> */
[----:B0-----:R-:W2:Y:S04]  /*54430*/  LDL.LU R2, [R1+0x1484] ;  /* 0x0014840001027983 */ /* 0x001ea80000300800 */
[----:B------:R-:W2:Y:S04]  /*54440*/  LDL.LU R16, [R1+0x14a8] ;  /* 0x0014a80001107983 */ /* 0x000ea80000300800 */
[----:B------:R-:W2:Y:S04]  /*54450*/  LDL.LU R28, [R1+0x147c] ;  /* 0x00147c00011c7983 */ /* 0x000ea80000300800 */
        /* <DEDUP_REMOVED lines=58> */
[----:B------:R-:W-:Y:S04]  /*54800*/  STL [R1+0x14a8], R16 ;  /* 0x0014a81001007387 */ /* 0x000fe80000100800 */
[----:B------:R-:W3:Y:S01]  /*54810*/  LDL.LU R0, [R1+0x1490] ;  /* 0x0014900001007983 */ /* 0x000ee20000300800 */
[----:B------:R-:W-:-:S02]  /*54820*/  IADD3 R28, P3, PT, R28, UR10, RZ ;  /* 0x0000000a1c1c7c10 */ /* 0x000fc4000ff7e0ff */
[----:B------:R-:W-:-:S03]  /*54830*/  IADD3.X R29, PT, PT, R29, UR4, RZ, P4, !PT ;  /* 0x000000041d1d7c10 */ /* 0x000fc6000a7fe4ff */
[----:B------:R-:W-:Y:S01]  /*54840*/  STL [R1+0x147c], R28 ;  /* 0x00147c1c01007387 */ /* 0x000fe20000100800 */
[----:B------:R-:W-:-:S03]  /*54850*/  IADD3 R3, P4, PT, R3, UR10, RZ ;  /* 0x0000000a03037c10 */ /* 0x000fc6000ff9e0ff */
        /* <DEDUP_REMOVED lines=27> */
[----:B0-----:R-:W2:Y:S04]  /*54a10*/  LDL.LU R3, [R1+0x140c] ;  /* 0x00140c0001037983 */ /* 0x001ea80000300800 */
[----:B------:R-:W2:Y:S04]  /*54a20*/  LDL.LU R17, [R1+0x1430] ;  /* 0x0014300001117983 */ /* 0x000ea80000300800 */
[----:B------:R-:W2:Y:S04]  /*54a30*/  LDL.LU R16, [R1+0x1404] ;  /* 0x0014040001107983 */ /* 0x000ea80000300800 */
[----:B------:R-:W2:Y:S04]  /*54a40*/  LDL.LU R28, [R1+0x1428] ;  /* 0x00142800011c7983 */ /* 0x000ea80000300800 */
[----:B------:R0:W-:Y:S04]  /*54a50*/  STL [R1+0x1498], R2 ;  /* 0x0014980201007387 */ /* 0x0001e80000100800 */
[----:B------:R-:W2:Y:S04]  /*54a60*/  LDL.LU R29, [R1+0x13fc] ;  /* 0x0013fc00011d7983 */ /* 0x000ea80000300800 */
        /* <DEDUP_REMOVED lines=21> */
[----:B------:R-:W-:Y:S02]  /*54bc0*/  IADD3.X R8, PT, PT, R8, UR4, RZ, P5, !PT ;  /* 0x0000000408087c10 */ /* 0x000fe4000affe4ff */
[----:B--2---:R-:W-:Y:S02]  /*54bd0*/  IADD3 R3, P5, PT, R3, UR10, RZ ;  /* 0x0000000a03037c10 */ /* 0x004fe4000ffbe0ff */
        /* <DEDUP_REMOVED lines=27> */
[----:B------:R0:W-:Y:S01]  /*54d90*/  STL [R1+0x140c], R3 ;  /* 0x00140c0301007387 */ /* 0x0001e20000100800 */
[----:B------:R-:W-:-:S03]  /*54da0*/  IADD3 R16, P6, PT, R16, UR10, RZ ;  /* 0x0000000a10107c10 */ /* 0x000fc6000ffde0ff */
[----:B------:R-:W-:Y:S04]  /*54db0*/  STL [R1+0x1414], R9 ;  /* 0x0014140901007387 */ /* 0x000fe80000100800 */
[----:B0-----:R-:W2:Y:S04]  /*54dc0*/  LDL.LU R3, [R1+0x13f4] ;  /* 0x0013f40001037983 */ /* 0x001ea80000300800 */
[----:B------:R-:W-:Y:S04]  /*54dd0*/  STL [R1+0x1438], R8 ;  /* 0x0014380801007387 */ /* 0x000fe80000100800 */
[----:B------:R-:W-:Y:S04]  /*54de0*/  STL [R1+0x1430], R17 ;  /* 0x0014301101007387 */ /* 0x000fe80000100800 */
        /* <DEDUP_REMOVED lines=37> */
[----:B------:R-:W2:Y:S04]  /*55040*/  LDL.LU R28, [R1+0x1384] ;  /* 0x00138400011c7983 */ /* 0x000ea80000300800 */
[----:B------:R-:W2:Y:S04]  /*55050*/  LDL.LU R29, [R1+0x13a8] ;  /* 0x0013a800011d7983 */ /* 0x000ea80000300800 */
        /* <DEDUP_REMOVED lines=24> */
[----:B------:R-:W-:Y:S02]  /*551e0*/  IADD3.X R16, PT, PT, R16, UR4, RZ, P4, !PT ;  /* 0x0000000410107c10 */ /* 0x000fe4000a7fe4ff */
        /* <DEDUP_REMOVED lines=68> */
[----:B------:R-:W2:Y:S04]  /*55630*/  LDL.LU R28, [R1+0x1338] ;  /* 0x00133800011c7983 */ /* 0x000ea80000300800 */
        /* <DEDUP_REMOVED lines=21> */
[----:B--2---:R-:W-:Y:S02]  /*55790*/  IADD3 R3, P5, PT, R3, UR10, RZ ;  /* 0x0000000a03037c10 */ /* 0x004fe4000ffbe0ff */
        /* <DEDUP_REMOVED lines=27> */
[----:B------:R-:W-:Y:S01]  /*55950*/  STL [R1+0x1a0c], R13 ;  /* 0x001a0c0d01007387 */ /* 0x000fe20000100800 */
[----:B------:R-:W-:-:S02]  /*55960*/  IADD3.X R17, PT, PT, R17, UR4, RZ, P1, !PT ;  /* 0x0000000411117c10 */ /* 0x000fc40008ffe4ff */
[----:B------:R-:W-:Y:S01]  /*55970*/  IADD3 R16, P1, PT, R16, UR10, RZ ;  /* 0x0000000a10107c10 */ /* 0x000fe2000ff3e0ff */
[----:B0-----:R-:W2:Y:S04]  /*55980*/  LDL.LU R3, [R1+0x1a34] ;  /* 0x001a340001037983 */ /* 0x001ea80000300800 */
[----:B------:R-:W-:Y:S04]  /*55990*/  STL [R1+0x1348], R12 ;  /* 0x0013480c01007387 */ /* 0x000fe80000100800 */
[----:B------:R-:W-:Y:S04]  /*559a0*/  STL [R1+0x1340], R9 ;  /* 0x0013400901007387 */ /* 0x000fe80000100800 */
        /* <DEDUP_REMOVED lines=9> */
[----:B------:R1:W-:Y:S04]  /*55a40*/  STL [R1+0x1a2c], R29 ;  /* 0x001a2c1d01007387 */ /* 0x0003e80000100800 */
        /* <DEDUP_REMOVED lines=24> */
[----:B------:R-:W2:Y:S04]  /*55bd0*/  LDL.LU R8, [R1+0x1a94] ;  /* 0x001a940001087983 */ /* 0x000ea80000300800 */
[----:B------:R-:W2:Y:S04]  /*55be0*/  LDL.LU R17, [R1+0x1a30] ;  /* 0x001a300001117983 */ /* 0x000ea80000300800 */
[----:B------:R0:W-:Y:S04]  /*55bf0*/  STL [R1+0x1a34], R3 ;  /* 0x001a340301007387 */ /* 0x0001e80000100800 */
[----:B------:R-:W2:Y:S04]  /*55c00*/  LDL.LU R16, [R1+0x1a9c] ;  /* 0x001a9c0001107983 */ /* 0x000ea80000300800 */
[----:B------:R-:W2:Y:S04]  /*55c10*/  LDL.LU R28, [R1+0x1a38] ;  /* 0x001a3800011c7983 */ /* 0x000ea80000300800 */
[----:B-1----:R-:W2:Y:S04]  /*55c20*/  LDL.LU R29, [R1+0x1aa4] ;  /* 0x001aa400011d7983 */ /* 0x002ea80000300800 */
[----:B0-----:R-:W2:Y:S04]  /*55c30*/  LDL.LU R2, [R1+0x1a40] ;  /* 0x001a400001027983 */ /* 0x001ea80000300800 */
[----:B------:R-:W2:Y:S01]  /*55c40*/  LDL.LU R3, [R1+0x1aac] ;  /* 0x001aac0001037983 */ /* 0x000ea20000300800 */
        /* <DEDUP_REMOVED lines=20> */
[----:B--2---:R-:W-:Y:S02]  /*55d90*/  IADD3 R12, P2, PT, R12, UR10, RZ ;  /* 0x0000000a0c0c7c10 */ /* 0x004fe4000ff5e0ff */
[----:B------:R-:W-:Y:S02]  /*55da0*/  IADD3.X R9, PT, PT, R9, UR4, RZ, P3, !PT ;  /* 0x0000000409097c10 */ /* 0x000fe40009ffe4ff */
        /* <DEDUP_REMOVED lines=65> */
[----:B------:R-:W2:Y:S04]  /*561c0*/  LDL.LU R15, [R1+0x1aec] ;  /* 0x001aec00010f7983 */ /* 0x000ea80000300800 */
[----:B------:R0:W-:Y:S04]  /*561d0*/  STL [R1+0x1a48], R27 ;  /* 0x001a481b01007387 */ /* 0x0001e80000100800 */
[----:B------:R-:W2:Y:S04]  /*561e0*/  LDL.LU R18, [R1+0x1ab0] ;  /* 0x001ab00001127983 */ /* 0x000ea80000300800 */
[----:B------:R-:W2:Y:S04]  /*561f0*/  LDL.LU R19, [R1+0x1ae8] ;  /* 0x001ae80001137983 */ /* 0x000ea80000300800 */
        /* <DEDUP_REMOVED lines=18> */
[----:B---3--:R-:W-:Y:S02]  /*56320*/  IADD3.X R0, PT, PT, R0, UR4, RZ, P2, !PT ;  /* 0x0000000400007c10 */ /* 0x008fe400097fe4ff */
[----:B------:R-:W-:-:S03]  /*56330*/  IADD3 R5, P2, PT, R5, UR10, RZ ;  /* 0x0000000a05057c10 */ /* 0x000fc6000ff5e0ff */
[----:B------:R0:W-:Y:S04]  /*56340*/  STL [R1+0x1a50], R0 ;  /* 0x001a500001007387 */ /* 0x0001e80000100800 */
[----:B0-----:R0:W5:Y:S04]  /*56350*/  LDL.LU R0, [R1+0x1b70] ;  /* 0x001b700001007983 */ /* 0x0011680000300800 */
[----:B------:R1:W-:Y:S04]  /*56360*/  STL [R1+0x1abc], R5 ;  /* 0x001abc0501007387 */ /* 0x0003e80000100800 */
[----:B-1----:R-:W3:Y:S04]  /*56370*/  LDL.LU R5, [R1+0x1b6c] ;  /* 0x001b6c0001057983 */ /* 0x002ee80000300800 */
[----:B------:R1:W-:Y:S04]  /*56380*/  STL [R1+0x1a58], R4 ;  /* 0x001a580401007387 */ /* 0x0003e80000100800 */
[----:B-1----:R-:W4:Y:S04]  /*56390*/  LDL.LU R4, [R1+0x1b68] ;  /* 0x001b680001047983 */ /* 0x002f280000300800 */
[----:B------:R1:W-:Y:S04]  /*563a0*/  STL [R1+0x1ac4], R7 ;  /* 0x001ac40701007387 */ /* 0x0003e80000100800 */
[----:B-1----:R-:W2:Y:S04]  /*563b0*/  LDL.LU R7, [R1+0x1b64] ;  /* 0x001b640001077983 */ /* 0x002ea80000300800 */
[----:B------:R1:W-:Y:S04]  /*563c0*/  STL [R1+0x1a60], R6 ;  /* 0x001a600601007387 */ /* 0x0003e80000100800 */
[----:B-1----:R-:W2:Y:S04]  /*563d0*/  LDL.LU R6, [R1+0x1b60] ;  /* 0x001b600001067983 */ /* 0x002ea80000300800 */
[----:B------:R1:W-:Y:S01]  /*563e0*/  STL [R1+0x1acc], R12 ;  /* 0x001acc0c01007387 */ /* 0x0003e20000100800 */
[----:B------:R-:W-:-:S03]  /*563f0*/  IADD3.X R29, PT, PT, R29, UR4, RZ, P2, !PT ;  /* 0x000000041d1d7c10 */ /* 0x000fc600097fe4ff */
[----:B-1----:R0:W5:Y:S04]  /*56400*/  LDL.LU R12, [R1+0x1b5c] ;  /* 0x001b5c00010c7983 */ /* 0x0021680000300800 */
[----:B------:R1:W-:Y:S01]  /*56410*/  STL [R1+0x1a68], R13 ;  /* 0x001a680d01007387 */ /* 0x0003e20000100800 */
[----:B------:R-:W-:-:S03]  /*56420*/  IADD3 R2, P2, PT, R2, UR10, RZ ;  /* 0x0000000a02027c10 */ /* 0x000fc6000ff5e0ff */
[----:B-1----:R0:W5:Y:S04]  /*56430*/  LDL.LU R13, [R1+0x1b58] ;  /* 0x001b5800010d7983 */ /* 0x0021680000300800 */
[----:B------:R1:W-:Y:S04]  /*56440*/  STL [R1+0x1ad4], R8 ;  /* 0x001ad40801007387 */ /* 0x0003e80000100800 */
        /* <DEDUP_REMOVED lines=12> */
[----:B-1----:R-:W2:Y:S04]  /*56510*/  LDL.LU R2, [R1+0x1b3c] ;  /* 0x001b3c0001027983 */ /* 0x002ea80000300800 */
[----:B------:R1:W-:Y:S04]  /*56520*/  STL [R1+0x1a88], R3 ;  /* 0x001a880301007387 */ /* 0x0003e80000100800 */
[----:B-1----:R-:W2:Y:S01]  /*56530*/  LDL.LU R3, [R1+0x1b38] ;  /* 0x001b380001037983 */ /* 0x002ea20000300800 */
[----:B------:R-:W-:-:S02]  /*56540*/  IADD3 R20, P3, PT, R20, UR10, RZ ;  /* 0x0000000a14147c10 */ /* 0x000fc4000ff7e0ff */
[----:B------:R-:W-:Y:S02]  /*56550*/  IADD3.X R21, PT, PT, R21, UR4, RZ, P4, !PT ;  /* 0x0000000415157c10 */ /* 0x000fe4000a7fe4ff */
[----:B------:R-:W-:Y:S02]  /*56560*/  IADD3 R22, P4, PT, R22, UR10, RZ ;  /* 0x0000000a16167c10 */ /* 0x000fe4000ff9e0ff */
[----:B------:R-:W-:Y:S01]  /*56570*/  IADD3.X R23, PT, PT, R23, UR4, RZ, P5, !PT ;  /* 0x0000000417177c10 */ /* 0x000fe2000affe4ff */
[----:B------:R-:W-:Y:S04]  /*56580*/  STL [R1+0x1afc], R20 ;  /* 0x001afc1401007387 */ /* 0x000fe80000100800 */
[----:B------:R-:W-:Y:S04]  /*56590*/  STL [R1+0x1a90], R21 ;  /* 0x001a901501007387 */ /* 0x000fe80000100800 */
[----:B------:R-:W-:Y:S01]  /*565a0*/  STL [R1+0x1af8], R22 ;  /* 0x001af81601007387 */ /* 0x000fe20000100800 */
[----:B--2---:R-:W-:-:S05]  /*565b0*/  IADD3.X R3, PT, PT, R3, UR4, RZ, P6, !PT ;  /* 0x0000000403037c10 */ /* 0x004fca000b7fe4ff */
[----:B------:R1:W-:Y:S04]  /*565c0*/  STL [R1+0x1aa0], R3 ;  /* 0x001aa00301007387 */ /* 0x0003e80000100800 */
[----:B------:R-:W-:Y:S04]  /*565d0*/  STL [R1+0x1a98], R23 ;  /* 0x001a981701007387 */ /* 0x000fe80000100800 */
[----:B-1----:R-:W2:Y:S01]  /*565e0*/  LDL.LU R3, [R1+0x1b34] ;  /* 0x001b340001037983 */ /* 0x002ea20000300800 */
[----:B------:R-:W-:Y:S02]  /*565f0*/  IADD3 R10, P5, PT, R10, UR10, RZ ;  /* 0x0000000a0a0a7c10 */ /* 0x000fe4000ffbe0ff */
[----:B------:R-:W-:-:S02]  /*56600*/  IADD3 R11, P6, PT, R11, UR10, RZ ;  /* 0x0000000a0b0b7c10 */ /* 0x000fc4000ffde0ff */
[----:B------:R-:W-:Y:S02]  /*56610*/  IADD3.X R14, PT, PT, R14, UR4, RZ, P1, !PT ;  /* 0x000000040e0e7c10 */ /* 0x000fe40008ffe4ff */
[----:B------:R-:W-:Y:S02]  /*56620*/  IADD3 R15, P1, PT, R15, UR10, RZ ;  /* 0x0000000a0f0f7c10 */ /* 0x000fe4000ff3e0ff */
[----:B------:R-:W-:Y:S01]  /*56630*/  IADD3.X R18, PT, PT, R18, UR4, RZ, P2, !PT ;  /* 0x0000000412127c10 */ /* 0x000fe200097fe4ff */
[----:B------:R-:W-:Y:S01]  /*56640*/  STL [R1+0x1af4], R10 ;  /* 0x001af40a01007387 */ /* 0x000fe20000100800 */
[----:B------:R-:W-:-:S03]  /*56650*/  IADD3 R19, P2, PT, R19, UR10, RZ ;  /* 0x0000000a13137c10 */ /* 0x000fc6000ff5e0ff */
[----:B------:R4:W-:Y:S01]  /*56660*/  STL [R1+0x1af0], R11 ;  /* 0x001af00b01007387 */ /* 0x0009e20000100800 */
[----:B------:R-:W-:-:S03]  /*56670*/  IADD3.X R24, PT, PT, R24, UR4, RZ, P3, !PT ;  /* 0x0000000418187c10 */ /* 0x000fc60009ffe4ff */
[----:B------:R-:W-:Y:S01]  /*56680*/  STL [R1+0x1aa8], R14 ;  /* 0x001aa80e01007387 */ /* 0x000fe20000100800 */
[----:B------:R-:W-:-:S03]  /*56690*/  IADD3.X R25, PT, PT, R25, UR4, RZ, P4, !PT ;  /* 0x0000000419197c10 */ /* 0x000fc6000a7fe4ff */
[----:B------:R-:W-:Y:S04]  /*566a0*/  STL [R1+0x1aec], R15 ;  /* 0x001aec0f01007387 */ /* 0x000fe80000100800 */
[----:B------:R-:W-:Y:S01]  /*566b0*/  STL [R1+0x1ab0], R18 ;  /* 0x001ab01201007387 */ /* 0x000fe20000100800 */
[----:B------:R-:W-:-:S03]  /*566c0*/  IADD3.X R26, PT, PT, R26, UR4, RZ, P5, !PT ;  /* 0x000000041a1a7c10 */ /* 0x000fc6000affe4ff */
[----:B------:R-:W-:Y:S01]  /*566d0*/  STL [R1+0x1ae8], R19 ;  /* 0x001ae81301007387 */ /* 0x000fe20000100800 */
[----:B------:R-:W-:-:S03]  /*566e0*/  IADD3.X R27, PT, PT, R27, UR4, RZ, P6, !PT ;  /* 0x000000041b1b7c10 */ /* 0x000fc6000b7fe4ff */
[----:B------:R-:W-:Y:S04]  /*566f0*/  STL [R1+0x1ab8], R24 ;  /* 0x001ab81801007387 */ /* 0x000fe80000100800 */
[----:B------:R-:W-:Y:S01]  /*56700*/  STL [R1+0x1ac0], R25 ;  /* 0x001ac01901007387 */ /* 0x000fe20000100800 */
[----:B------:R-:W-:Y:S01]  /*56710*/  IADD3.X R2, PT, PT, R2, UR4, RZ, P2, !PT ;  /* 0x0000000402027c10 */ /* 0x000fe200097fe4ff */
[----:B----4-:R-:W-:Y:S02]  /*56720*/  IMAD.MOV.U32 R11, RZ, RZ, R4 ;  /* 0x000000ffff0b7224 */ /* 0x010fe400078e0004 */
[----:B------:R-:W-:Y:S02]  /*56730*/  IMAD.MOV.U32 R4, RZ, RZ, R7 ;  /* 0x000000ffff047224 */ /* 0x000fe400078e0007 */
[----:B------:R-:W-:Y:S01]  /*56740*/  IMAD.MOV.U32 R10, RZ, RZ, R6 ;  /* 0x000000ffff0a7224 */ /* 0x000fe200078e0006 */
[----:B--2---:R-:W-:-:S05]  /*56750*/  IADD3.X R3, PT, PT, R3, UR4, RZ, P1, !PT ;  /* 0x0000000403037c10 */ /* 0x004fca0008ffe4ff */
[----:B------:R1:W-:Y:S04]  /*56760*/  STL [R1+0x1ad8], R3 ;  /* 0x001ad80301007387 */ /* 0x0003e80000100800 */
[----:B------:R-:W-:Y:S04]  /*56770*/  STL [R1+0x1ac8], R26 ;  /* 0x001ac81a01007387 */ /* 0x000fe80000100800 */
[----:B-1----:R0:W5:Y:S04]  /*56780*/  LDL.LU R3, [R1+0x1b30] ;  /* 0x001b300001037983 */ /* 0x0021680000300800 */
[----:B------:R-:W-:Y:S04]  /*56790*/  STL [R1+0x1ad0], R27 ;  /* 0x001ad01b01007387 */ /* 0x000fe80000100800 */
[----:B------:R1:W-:Y:S02]  /*567a0*/  STL [R1+0x1ae0], R2 ;  /* 0x001ae00201007387 */ /* 0x0003e40000100800 */
[----:B-1----:R-:W1:Y:S02]  /*567b0*/  S2R R2, SR_TID.X ;  /* 0x0000000000027919 */ /* 0x002e640000002100 */
[----:B---3--:R0:W-:Y:S04]  /*567c0*/  STL.64 [R1+0xef0], R4 ;  /* 0x000ef00401007387 */ /* 0x0081e80000100a00 */
[----:B------:R0:W-:Y:S01]  /*567d0*/  STL.64 [R1+0xef8], R10 ;  /* 0x000ef80a01007387 */ /* 0x0001e20000100a00 */
[----:B-1----:R-:W-:-:S05]  /*567e0*/  LOP3.LUT R2, R2, 0x3f, RZ, 0xc0, !PT ;  /* 0x0000003f02027812 */ /* 0x002fca00078ec0ff */
[----:B------:R-:W-:Y:S01]  /*567f0*/  IMAD.SHL.U32 R2, R2, 0x2, RZ ;  /* 0x0000000202027824 */ /* 0x000fe200078e00ff */
[----:B0-----:R-:W-:Y:S06]  /*56800*/  @P0 BRA `(.L_x_2) ;  /* 0xfffffc8c00600947 */ /* 0x001fec000383ffff */
[----:B-----5:R-:W2:Y:S04]  /*56810*/  LDL.LU R28, [R1+0x6d4] ;  /* 0x0006d400011c7983 */ /* 0x020ea80000300800 */
[----:B--2---:R0:W-:Y:S04]  /*56820*/  STL [R1+0x1f08], R28 ;  /* 0x001f081c01007387 */ /* 0x0041e80000100800 */
[----:B0-----:R-:W2:Y:S04]  /*56830*/  LDL.LU R28, [R1+0x2b4] ;  /* 0x0002b400011c7983 */ /* 0x001ea80000300800 */
        /* <DEDUP_REMOVED lines=34> */
[----:B------:R-:W3:Y:S04]  /*56a60*/  LDL.LU R2, [R1+0xad4] ;  /* 0x000ad40001027983 */ /* 0x000ee80000300800 */
[----:B---3--:R0:W-:Y:S04]  /*56a70*/  STL [R1+0x1f10], R2 ;  /* 0x001f100201007387 */ /* 0x0081e80000100800 */
[----:B0-----:R-:W3:Y:S04]  /*56a80*/  LDL.LU R2, [R1+0x2bc] ;  /* 0x0002bc0001027983 */ /* 0x001ee80000300800 */
        /* <DEDUP_REMOVED lines=31> */
[----:B0-----:R-:W2:Y:S04]  /*56c80*/  LDL.LU R2, [R1+0x4c] ;  /* 0x00004c0001027983 */ /* 0x001ea80000300800 */
        /* <DEDUP_REMOVED lines=21> */
[----:B0-----:R-:W3:Y:S04]  /*56de0*/  LDL.LU R9, [R1+0xadc] ;  /* 0x000adc0001097983 */ /* 0x001ee80000300800 */
        /* <DEDUP_REMOVED lines=11> */
[----:B0-----:R-:W3:Y:S01]  /*56ea0*/  LDL.LU R3, [R1+0x9c4] ;  /* 0x0009c40001037983 */ /* 0x001ee20000300800 */
[----:B--2---:R-:W-:-:S03]  /*56eb0*/  F2FP.BF16.F32.PACK_AB R28, R2, R28 ;  /* 0x0000001c021c723e */ /* 0x004fc600000010ff */
[----:B------:R-:W2:Y:S04]  /*56ec0*/  LDL.LU R2, [R1+0x1f90] ;  /* 0x001f900001027983 */ /* 0x000ea80000300800 */
[----:B------:R0:W-:Y:S04]  /*56ed0*/  STL [R1+0x3dc], R28 ;  /* 0x0003dc1c01007387 */ /* 0x0001e80000100800 */
[----:B0-----:R-:W2:Y:S02]  /*56ee0*/  LDL.LU R28, [R1+0x1f8c] ;  /* 0x001f8c00011c7983 */ /* 0x001ea40000300800 */
[----:B--2---:R-:W-:-:S02]  /*56ef0*/  F2FP.BF16.F32.PACK_AB R28, R2, R28 ;  /* 0x0000001c021c723e */ /* 0x004fc400000010ff */
        /* <DEDUP_REMOVED lines=62> */
[----:B0-----:R-:W2:Y:S01]  /*572e0*/  LDL.LU R28, [R1+0x1f0c] ;  /* 0x001f0c00011c7983 */ /* 0x001ea20000300800 */
[----:B---3--:R-:W-:Y:S02]  /*572f0*/  F2FP.BF16.F32.PACK_AB R16, R16, R17 ;  /* 0x000000111010723e */ /* 0x008fe400000010ff */
[----:B------:R-:W-:-:S02]  /*57300*/  F2FP.BF16.F32.PACK_AB R12, R12, R13 ;  /* 0x0000000d0c0c723e */ /* 0x000fc400000010ff */
[----:B--2---:R-:W-:Y:S02]  /*57310*/  F2FP.BF16.F32.PACK_AB R3, R28, R3 ;  /* 0x000000031c03723e */ /* 0x004fe400000010ff */
[----:B------:R-:W2:Y:S01]  /*57320*/  LDL.LU R28, [R1+0x1f08] ;  /* 0x001f0800011c7983 */ /* 0x000ea20000300800 */
[----:B------:R-:W-:-:S03]  /*57330*/  F2FP.BF16.F32.PACK_AB R0, R0, R29 ;  /* 0x0000001d0000723e */ /* 0x000fc600000010ff */
[----:B------:R0:W-:Y:S04]  /*57340*/  STL [R1+0x398], R3 ;  /* 0x0003980301007387 */ /* 0x0001e80000100800 */
[----:B------:R-:W-:Y:S04]  /*57350*/  STL [R1+0x394], R16 ;  /* 0x0003941001007387 */ /* 0x000fe80000100800 */
[----:B------:R-:W-:Y:S01]  /*57360*/  STL [R1+0x390], R12 ;  /* 0x0003900c01007387 */ /* 0x000fe20000100800 */
[----:B0-----:R-:W-:-:S05]  /*57370*/  F2FP.BF16.F32.PACK_AB R3, R8, R9 ;  /* 0x000000090803723e */ /* 0x001fca00000010ff */
[----:B------:R4:W-:Y:S02]  /*57380*/  STL [R1+0x38c], R3 ;  /* 0x00038c0301007387 */ /* 0x0009e40000100800 */
[----:B----4-:R-:W-:Y:S02]  /*57390*/  F2FP.BF16.F32.PACK_AB R3, R7, R5 ;  /* 0x000000050703723e */ /* 0x010fe400000010ff */
[----:B--2---:R-:W-:-:S05]  /*573a0*/  F2FP.BF16.F32.PACK_AB R2, R28, R2 ;  /* 0x000000021c02723e */ /* 0x004fca00000010ff */
[----:B------:R0:W-:Y:S04]  /*573b0*/  STL [R1+0x388], R2 ;  /* 0x0003880201007387 */ /* 0x0001e80000100800 */
[----:B------:R1:W-:Y:S04]  /*573c0*/  STL [R1+0x384], R0 ;  /* 0x0003840001007387 */ /* 0x0003e80000100800 */
[----:B------:R2:W-:Y:S01]  /*573d0*/  STL [R1+0x380], R3 ;  /* 0x0003800301007387 */ /* 0x0005e20000100800 */
[----:B0-----:R-:W-:Y:S02]  /*573e0*/  F2FP.BF16.F32.PACK_AB R2, R6, R4 ;  /* 0x000000040602723e */ /* 0x001fe400000010ff */
[----:B-1----:R-:W-:-:S03]  /*573f0*/  F2FP.BF16.F32.PACK_AB R0, R20, R21 ;  /* 0x000000151400723e */ /* 0x002fc600000010ff */
[----:B------:R0:W-:Y:S01]  /*57400*/  STL [R1+0x37c], R2 ;  /* 0x00037c0201007387 */ /* 0x0001e20000100800 */
[----:B--2---:R-:W-:-:S03]  /*57410*/  F2FP.BF16.F32.PACK_AB R3, R22, R23 ;  /* 0x000000171603723e */ /* 0x004fc600000010ff */
        /* <DEDUP_REMOVED lines=9> */
[----:B-1----:R-:W-:Y:S01]  /*574b0*/  F2FP.BF16.F32.PACK_AB R0, R26, R27 ;  /* 0x0000001b1a00723e */ /* 0x002fe200000010ff */
[----:B--2---:R-:W2:Y:S04]  /*574c0*/  LDL.LU R3, [R1+0x9e4] ;  /* 0x0009e40001037983 */ /* 0x004ea80000300800 */
[----:B------:R-:W-:Y:S04]  /*574d0*/  STL [R1+0x364], R2 ;  /* 0x0003640201007387 */ /* 0x000fe80000100800 */
[----:B--2---:R0:W-:Y:S04]  /*574e0*/  STL [R1+0x1e80], R3 ;  /* 0x001e800301007387 */ /* 0x0041e80000100800 */
[----:B------:R-:W-:Y:S04]  /*574f0*/  STL [R1+0x360], R0 ;  /* 0x0003600001007387 */ /* 0x000fe80000100800 */
        /* <DEDUP_REMOVED lines=166> */
[----:B------:R-:W2:Y:S01]  /*57f60*/  LDL.LU R16, [R1+0x1e7c] ;  /* 0x001e7c0001107983 */ /* 0x000ea20000300800 */
[----:B----4-:R-:W-:Y:S02]  /*57f70*/  F2FP.BF16.F32.PACK_AB R12, R12, R13 ;  /* 0x0000000d0c0c723e */ /* 0x010fe400000010ff */
[----:B---3--:R-:W-:Y:S01]  /*57f80*/  F2FP.BF16.F32.PACK_AB R2, R28, R2 ;  /* 0x000000021c02723e */ /* 0x008fe200000010ff */
[----:B------:R0:W-:Y:S01]  /*57f90*/  STL [R1+0x2f8], R3 ;  /* 0x0002f80301007387 */ /* 0x0001e20000100800 */
[----:B------:R-:W-:Y:S02]  /*57fa0*/  F2FP.BF16.F32.PACK_AB R0, R0, R29 ;  /* 0x0000001d0000723e */ /* 0x000fe400000010ff */
[----:B0-----:R-:W-:Y:S02]  /*57fb0*/  F2FP.BF16.F32.PACK_AB R3, R8, R9 ;  /* 0x000000090803723e */ /* 0x001fe400000010ff */
[----:B--2---:R-:W-:-:S05]  /*57fc0*/  F2FP.BF16.F32.PACK_AB R16, R16, R17 ;  /* 0x000000111010723e */ /* 0x004fca00000010ff */
[----:B------:R-:W-:Y:S04]  /*57fd0*/  STL [R1+0x2f4], R16 ;  /* 0x0002f41001007387 */ /* 0x000fe80000100800 */
[----:B------:R-:W-:Y:S04]  /*57fe0*/  STL [R1+0x2f0], R12 ;  /* 0x0002f00c01007387 */ /* 0x000fe80000100800 */
[----:B------:R0:W-:Y:S04]  /*57ff0*/  STL [R1+0x2ec], R3 ;  /* 0x0002ec0301007387 */ /* 0x0001e80000100800 */
[----:B------:R1:W-:Y:S04]  /*58000*/  STL [R1+0x2e8], R2 ;  /* 0x0002e80201007387 */ /* 0x0003e80000100800 */
[----:B------:R2:W-:Y:S01]  /*58010*/  STL [R1+0x2e4], R0 ;  /* 0x0002e40001007387 */ /* 0x0005e20000100800 */
[----:B0-----:R-:W-:-:S02]  /*58020*/  F2FP.BF16.F32.PACK_AB R3, R7, R5 ;  /* 0x000000050703723e */ /* 0x001fc400000010ff */
        /* <DEDUP_REMOVED lines=15> */
[----:B0-----:R-:W2:Y:S04]  /*58120*/  LDL.LU R3, [R1+0xa04] ;  /* 0x000a040001037983 */ /* 0x001ea80000300800 */
        /* <DEDUP_REMOVED lines=764> */
[----:B----4-:R-:W-:-:S03]  /*5b0f0*/  F2FP.BF16.F32.PACK_AB R12, R12, R13 ;  /* 0x0000000d0c0c723e */ /* 0x010fc600000010ff */
[----:B------:R0:W-:Y:S01]  /*5b100*/  STL [R1+0xd8], R3 ;  /* 0x0000d80301007387 */ /* 0x0001e20000100800 */
[----:B---3--:R-:W-:Y:S02]  /*5b110*/  F2FP.BF16.F32.PACK_AB R2, R28, R2 ;  /* 0x000000021c02723e */ /* 0x008fe400000010ff */
        /* <DEDUP_REMOVED lines=9> */
[----:B-1----:R-:W-:Y:S02]  /*5b1b0*/  F2FP.BF16.F32.PACK_AB R2, R6, R4 ;  /* 0x000000040602723e */ /* 0x002fe400000010ff */
[----:B--2---:R-:W-:Y:S01]  /*5b1c0*/  F2FP.BF16.F32.PACK_AB R0, R20, R21 ;  /* 0x000000151400723e */ /* 0x004fe200000010ff */
        /* <DEDUP_REMOVED lines=210> */
[----:B------:R-:W-:Y:S04]  /*5bef0*/  STL [R1+0x28], R3 ;  /* 0x0000280301007387 */ /* 0x000fe80000100800 */
[----:B------:R-:W2:Y:S04]  /*5bf00*/  LDL.LU R7, [R1+0xe08] ;  /* 0x000e080001077983 */ /* 0x000ea80000300800 */
        /* <DEDUP_REMOVED lines=38> */
[----:B---3--:R0:W-:Y:S04]  /*5c170*/  STL [R1+0x1b78], R5 ;  /* 0x001b780501007387 */ /* 0x0081e80000100800 */
[----:B0-----:R-:W3:Y:S04]  /*5c180*/  LDL.LU R5, [R1+0xdd0] ;  /* 0x000dd00001057983 */ /* 0x001ee80000300800 */
[----:B------:R-:W4:Y:S04]  /*5c190*/  LDL.LU R4, [R1+0xe30] ;  /* 0x000e300001047983 */ /* 0x000f280000300800 */
[----:B----4-:R0:W-:Y:S04]  /*5c1a0*/  STL [R1+0x1b74], R4 ;  /* 0x001b740401007387 */ /* 0x0101e80000100800 */
[----:B0-----:R-:W4:Y:S04]  /*5c1b0*/  LDL.LU R4, [R1+0xe18] ;  /* 0x000e180001047983 */ /* 0x001f280000300800 */
[----:B------:R-:W2:Y:S04]  /*5c1c0*/  LDL.LU R11, [R1+0xe48] ;  /* 0x000e4800010b7983 */ /* 0x000ea80000300800 */
[----:B--2---:R0:W-:Y:S04]  /*5c1d0*/  STL [R1+0x1b70], R11 ;  /* 0x001b700b01007387 */ /* 0x0041e80000100800 */
[----:B0-----:R-:W2:Y:S04]  /*5c1e0*/  LDL.LU R11, [R1+0xe10] ;  /* 0x000e1000010b7983 */ /* 0x001ea80000300800 */
[----:B------:R-:W2:Y:S04]  /*5c1f0*/  LDL.LU R9, [R1+0xe20] ;  /* 0x000e200001097983 */ /* 0x000ea80000300800 */
[----:B--2---:R0:W-:Y:S04]  /*5c200*/  STL [R1+0x1b6c], R9 ;  /* 0x001b6c0901007387 */ /* 0x0041e80000100800 */
[----:B0-----:R-:W2:Y:S04]  /*5c210*/  LDL.LU R9, [R1+0xe28] ;  /* 0x000e280001097983 */ /* 0x001ea80000300800 */
[----:B------:R-:W2:Y:S04]  /*5c220*/  LDL.LU R10, [R1+0xe40] ;  /* 0x000e4000010a7983 */ /* 0x000ea80000300800 */
[----:B------:R-:W2:Y:S04]  /*5c230*/  LDL.LU R8, [R1+0xe58] ;  /* 0x000e580001087983 */ /* 0x000ea80000300800 */
        /* <DEDUP_REMOVED lines=23> */
[----:B--2---:R0:W-:Y:S04]  /*5c3b0*/  STL [R1+0x1b38], R21 ;  /* 0x001b381501007387 */ /* 0x0041e80000100800 */
[----:B0-----:R-:W2:Y:S04]  /*5c3c0*/  LDL.LU R21, [R1+0xe70] ;  /* 0x000e700001157983 */ /* 0x001ea80000300800 */
[----:B------:R-:W2:Y:S01]  /*5c3d0*/  LDL.LU R3, [R1+0xe90] ;  /* 0x000e900001037983 */ /* 0x000ea20000300800 */
[----:B------:R-:W-:-:S03]  /*5c3e0*/  F2FP.BF16.F32.PACK_AB R7, R6, R7 ;  /* 0x000000070607723e */ /* 0x000fc600000010ff */
[----:B--2---:R0:W-:Y:S04]  /*5c3f0*/  STL [R1+0x1b34], R3 ;  /* 0x001b340301007387 */ /* 0x0041e80000100800 */
        /* <DEDUP_REMOVED lines=39> */
[----:B------:R0:W-:Y:S04]  /*5c670*/  STL [R1], R7 ;  /* 0x0000000701007387 */ /* 0x0001e80000100800 */
[----:B0-----:R-:W2:Y:S02]  /*5c680*/  LDL.LU R7, [R1+0x1b80] ;  /* 0x001b800001077983 */ /* 0x001ea40000300800 */
[----:B--2---:R-:W-:-:S02]  /*5c690*/  F2FP.BF16.F32.PACK_AB R7, R6, R7 ;  /* 0x000000070607723e */ /* 0x004fc400000010ff */
[----:B------:R-:W3:Y:S02]  /*5c6a0*/  LDL.LU R6, [R1+0x1b7c] ;  /* 0x001b7c0001067983 */ /* 0x000ee40000300800 */
[----:B---3--:R-:W-:Y:S02]  /*5c6b0*/  F2FP.BF16.F32.PACK_AB R6, R5, R6 ;  /* 0x000000060506723e */ /* 0x008fe400000010ff */
[----:B------:R-:W4:Y:S02]  /*5c6c0*/  LDL.LU R5, [R1+0x1b78] ;  /* 0x001b780001057983 */ /* 0x000f240000300800 */
[----:B----4-:R-:W-:Y:S02]  /*5c6d0*/  F2FP.BF16.F32.PACK_AB R5, R4, R5 ;  /* 0x000000050405723e */ /* 0x010fe400000010ff */
[----:B------:R-:W2:Y:S02]  /*5c6e0*/  LDL.LU R4, [R1+0x1b74] ;  /* 0x001b740001047983 */ /* 0x000ea40000300800 */
[----:B--2---:R-:W-:-:S02]  /*5c6f0*/  F2FP.BF16.F32.PACK_AB R4, R11, R4 ;  /* 0x000000040b04723e */ /* 0x004fc400000010ff */
[----:B------:R-:W2:Y:S02]  /*5c700*/  LDL.LU R11, [R1+0x1b70] ;  /* 0x001b7000010b7983 */ /* 0x000ea40000300800 */
[----:B--2---:R-:W-:Y:S02]  /*5c710*/  F2FP.BF16.F32.PACK_AB R11, R9, R11 ;  /* 0x0000000b090b723e */ /* 0x004fe400000010ff */
[----:B------:R-:W2:Y:S02]  /*5c720*/  LDL.LU R9, [R1+0x1b6c] ;  /* 0x001b6c0001097983 */ /* 0x000ea40000300800 */
[----:B--2---:R-:W-:Y:S02]  /*5c730*/  F2FP.BF16.F32.PACK_AB R10, R9, R10 ;  /* 0x0000000a090a723e */ /* 0x004fe400000010ff */
        /* <DEDUP_REMOVED lines=26> */
[----:B------:R-:W2:Y:S01]  /*5c8e0*/  LDL.LU R3, [R1+0x1b34] ;  /* 0x001b340001037983 */ /* 0x000ea20000300800 */
[----:B------:R-:W-:Y:S02]  /*5c8f0*/  F2FP.BF16.F32.PACK_AB R27, R28, R27 ;  /* 0x0000001b1c1b723e */ /* 0x000fe400000010ff */
[----:B------:R-:W-:Y:S02]  /*5c900*/  F2FP.BF16.F32.PACK_AB R26, R2, R26 ;  /* 0x0000001a021a723e */ /* 0x000fe400000010ff */
[----:B------:R-:W-:Y:S02]  /*5c910*/  F2FP.BF16.F32.PACK_AB R25, R0, R25 ;  /* 0x000000190019723e */ /* 0x000fe400000010ff */
[----:B--2---:R-:W-:Y:S02]  /*5c920*/  F2FP.BF16.F32.PACK_AB R20, R3, R20 ;  /* 0x000000140314723e */ /* 0x004fe400000010ff */
[----:B------:R0:W5:Y:S01]  /*5c930*/  LDL.LU R3, [R1+0x1b30] ;  /* 0x001b300001037983 */ /* 0x0001620000300800 */
[----:B------:R-:W-:-:S07]  /*5c940*/  F2FP.BF16.F32.PACK_AB R24, R29, R24 ;  /* 0x000000181d18723e */ /* 0x000fce00000010ff */
.L_x_1:
[----:B------:R-:W3:Y:S01]  /*5c950*/  LDL.LU R28, [R1+0x1b2c] ;  /* 0x001b2c00011c7983 */ /* 0x000ee20000300800 */
[----:B------:R-:W1:Y:S01]  /*5c960*/  LDCU.64 UR28, c[0x0][0x398] ;  /* 0x00007300ff1c77ac */ /* 0x000e620008000a00 */
[----:B--2--5:R-:W-:Y:S01]  /*5c970*/  VIADD R0, R3, 0xff ;  /* 0x000000ff03007836 */ /* 0x024fe20000000000 */
[----:B------:R-:W2:Y:S01]  /*5c980*/  S2UR UR5, SR_CgaCtaId ;  /* 0x00000000000579c3 */ /* 0x000ea20000008800 */
[----:B------:R-:W4:Y:S01]  /*5c990*/  S2R R2, SR_TID.X ;  /* 0x0000000000027919 */ /* 0x000f220000002100 */
[----:B------:R-:W-:Y:S01]  /*5c9a0*/  UMOV UR4, 0x400 ;  /* 0x0000040000047882 */ /* 0x000fe20000000000 */
[----:B------:R-:W0:Y:S01]  /*5c9b0*/  LDCU.64 UR10, c[0x0][0x398] ;  /* 0x00007300ff0a77ac */ /* 0x000e220008000a00 */
[----:B------:R-:W0:Y:S01]  /*5c9c0*/  LDCU.64 UR30, c[0x0][0x398] ;  /* 0x00007300ff1e77ac */ /* 0x000e220008000a00 */
[----:B------:R-:W0:Y:S01]  /*5c9d0*/  LDCU UR26, c[0x0][0x3b8] ;  /* 0x00007700ff1a77ac */ /* 0x000e220008000800 */
[----:B------:R-:W0:Y:S01]  /*5c9e0*/  LDCU.64 UR6, c[0x0][0x398] ;  /* 0x00007300ff0677ac */ /* 0x000e220008000a00 */
[----:B-1----:R-:W-:-:S02]  /*5c9f0*/  ISETP.GE.AND P0, PT, R0, UR29, PT ;  /* 0x0000001d00007c0c */ /* 0x002fc4000bf06270 */
[----:B------:R-:W1:Y:S01]  /*5ca00*/  S2R R0, SR_TID.X ;  /* 0x0000000000007919 */ /* 0x000e620000002100 */
[----:B------:R-:W0:Y:S01]  /*5ca10*/  LDCU.64 UR20, c[0x0][0x398] ;  /* 0x00007300ff1477ac */ /* 0x000e220008000a00 */
[----:B------:R-:W0:Y:S01]  /*5ca20*/  LDCU.64 UR24, c[0x0][0x398] ;  /* 0x00007300ff1877ac */ /* 0x000e220008000a00 */
[----:B--2---:R-:W-:Y:S01]  /*5ca30*/  ULEA UR4, UR5, UR4, 0x18 ;  /* 0x0000000405047291 */ /* 0x004fe2000f8ec0ff */
[----:B------:R-:W2:Y:S01]  /*5ca40*/  LDCU.64 UR12, c[0x0][0x398] ;  /* 0x00007300ff0c77ac */ /* 0x000ea20008000a00 */
[----:B----4-:R-:W-:Y:S01]  /*5ca50*/  LOP3.LUT R2, R2, 0x3f, RZ, 0xc0, !PT ;  /* 0x0000003f02027812 */ /* 0x010fe200078ec0ff */
[----:B------:R-:W4:Y:S03]  /*5ca60*/  LDCU.64 UR22, c[0x0][0x398] ;  /* 0x00007300ff1677ac */ /* 0x000f260008000a00 */
[----:B------:R-:W-:Y:S01]  /*5ca70*/  LEA R2, R2, UR4, 0x4 ;  /* 0x0000000402027c11 */ /* 0x000fe2000f8e20ff */
[----:B------:R-:W0:Y:S01]  /*5ca80*/  LDCU.64 UR18, c[0x0][0x398] ;  /* 0x00007300ff1277ac */ /* 0x000e220008000a00 */
[----:B------:R-:W0:Y:S01]  /*5ca90*/  LDCU.64 UR16, c[0x0][0x398] ;  /* 0x00007300ff1077ac */ /* 0x000e220008000a00 */
[----:B------:R-:W0:Y:S01]  /*5caa0*/  LDCU.64 UR14, c[0x0][0x398] ;  /* 0x00007300ff0e77ac */ /* 0x000e220008000a00 */
[----:B-1----:R-:W-:Y:S01]  /*5cab0*/  IMAD.SHL.U32 R0, R0, 0x10, RZ ;  /* 0x0000001000007824 */ /* 0x002fe200078e00ff */
[----:B------:R-:W1:Y:S04]  /*5cac0*/  LDCU UR47, c[0x0][0x39c] ;  /* 0x00007380ff2f77ac */ /* 0x000e680008000800 */
[----:B------:R-:W-:Y:S01]  /*5cad0*/  LOP3.LUT R0, R0, 0x1f0, RZ, 0xc0, !PT ;  /* 0x000001f000007812 */ /* 0x000fe200078ec0ff */
[----:B------:R-:W0:Y:S01]  /*5cae0*/  LDCU UR59, c[0x0][0x398] ;  /* 0x00007300ff3b77ac */ /* 0x000e220008000800 */
        /* <DEDUP_REMOVED lines=46> */
[----:B---3--:R-:W-:Y:S01]  /*5cdd0*/  IADD3 R0, PT, PT, R0, UR4, R28 ;  /* 0x0000000400007c10 */ /* 0x008fe2000fffe01c */
[----:B------:R-:W-:Y:S08]  /*5cde0*/  BAR.SYNC.DEFER_BLOCKING 0x0 ;  /* 0x0000000000007b1d */ /* 0x000ff00000010000 */
[----:B------:R-:W3:Y:S01]  /*5cdf0*/  LDC R28, c[0x0][0x3b4] ;  /* 0x0000ed00ff1c7b82 */ /* 0x000ee20000000800 */
[----:B------:R-:W0:Y:S01]  /*5ce00*/  LDCU.64 UR4, c[0x0][0x390] ;  /* 0x00007200ff0477ac */ /* 0x000e220008000a00 */
[----:B------:R-:W-:Y:S04]  /*5ce10*/  STSM.16.M88.4 [R0], R24 ;  /* 0x0000001800007844 */ /* 0x000fe80000000200 */
[----:B------:R-:W-:Y:S02]  /*5ce20*/  STSM.16.M88.4 [R0+0x200], R20 ;  /* 0x0002001400007844 */ /* 0x000fe40000000200 */
[----:B------:R-:W-:Y:S06]  /*5ce30*/  BAR.SYNC.DEFER_BLOCKING 0x0 ;  /* 0x0000000000007b1d */ /* 0x000fec0000010000 */
[----:B------:R-:W0:Y:S04]  /*5ce40*/  LDS.128 R20, [R2] ;  /* 0x0000000002147984 */ /* 0x000e280000000c00 */
[----:B0-----:R-:W-:Y:S01]  /*5ce50*/  STL [R1+0x134], R21 ;  /* 0x0001341501007387 */ /* 0x001fe20000100800 */
[----:B------:R-:W-:-:S03]  /*5ce60*/  IMAD.MOV.U32 R29, RZ, RZ, R20 ;  /* 0x000000ffff1d7224 */ /* 0x000fc600078e0014 */
[----:B------:R-:W-:Y:S04]  /*5ce70*/  STL.64 [R1+0x138], R22 ;  /* 0x0001381601007387 */ /* 0x000fe80000100a00 */
[----:B------:R-:W0:Y:S01]  /*5ce80*/  LDS.128 R20, [R2+0x400] ;  /* 0x0004000002147984 */ /* 0x000e220000000c00 */
[----:B------:R-:W-:Y:S06]  /*5ce90*/  BAR.SYNC.DEFER_BLOCKING 0x0 ;  /* 0x0000000000007b1d */ /* 0x000fec0000010000 */
[----:B------:R0:W-:Y:S04]  /*5cea0*/  STSM.16.M88.4 [R0], R16 ;  /* 0x0000001000007844 */ /* 0x0001e80000000200 */
[----:B------:R0:W-:Y:S01]  /*5ceb0*/  STSM.16.M88.4 [R0+0x200], R12 ;  /* 0x0002000c00007844 */ /* 0x0001e20000000200 */
[----:B------:R-:W-:Y:S06]  /*5cec0*/  BAR.SYNC.DEFER_BLOCKING 0x0 ;  /* 0x0000000000007b1d */ /* 0x000fec0000010000 */
[----:B0-----:R-:W-:Y:S04]  /*5ced0*/  STL.64 [R1+0x240], R20 ;  /* 0x0002401401007387 */ /* 0x001fe80000100a00 */
[----:B------:R-:W-:Y:S04]  /*5cee0*/  STL.64 [R1+0x248], R22 ;  /* 0x0002481601007387 */ /* 0x000fe80000100a00 */
[----:B------:R-:W2:Y:S04]  /*5cef0*/  LDL.LU R16, [R1+0x30] ;  /* 0x0000300001107983 */ /* 0x000ea80000300800 */
[----:B------:R-:W2:Y:S04]  /*5cf00*/  LDL.LU R17, [R1+0x34] ;  /* 0x0000340001117983 */ /* 0x000ea80000300800 */
[----:B------:R-:W0:Y:S04]  /*5cf10*/  LDS.128 R24, [R2] ;  /* 0x0000000002187984 */ /* 0x000e280000000c00 */
[----:B------:R-:W1:Y:S04]  /*5cf20*/  LDS.128 R20, [R2+0x400] ;  /* 0x0004000002147984 */ /* 0x000e680000000c00 */
[----:B------:R-:W2:Y:S04]  /*5cf30*/  LDL.LU R18, [R1+0x38] ;  /* 0x0000380001127983 */ /* 0x000ea80000300800 */
[----:B------:R-:W2:Y:S04]  /*5cf40*/  LDL.LU R19, [R1+0x3c] ;  /* 0x00003c0001137983 */ /* 0x000ea80000300800 */
[----:B------:R-:W2:Y:S04]  /*5cf50*/  LDL.LU R12, [R1+0x20] ;  /* 0x00002000010c7983 */ /* 0x000ea80000300800 */
[----:B------:R-:W2:Y:S04]  /*5cf60*/  LDL.LU R13, [R1+0x24] ;  /* 0x00002400010d7983 */ /* 0x000ea80000300800 */
[----:B------:R-:W2:Y:S04]  /*5cf70*/  LDL.LU R14, [R1+0x28] ;  /* 0x00002800010e7983 */ /* 0x000ea80000300800 */
[----:B------:R-:W2:Y:S01]  /*5cf80*/  LDL.LU R15, [R1+0x2c] ;  /* 0x00002c00010f7983 */ /* 0x000ea20000300800 */
[----:B------:R-:W-:Y:S06]  /*5cf90*/  BAR.SYNC.DEFER_BLOCKING 0x0 ;  /* 0x0000000000007b1d */ /* 0x000fec0000010000 */
[----:B0-----:R-:W-:Y:S04]  /*5cfa0*/  STL.64 [R1+0x1b50], R26 ;  /* 0x001b501a01007387 */ /* 0x001fe80000100a00 */
[----:B------:R0:W-:Y:S04]  /*5cfb0*/  STL.64 [R1+0x1b48], R24 ;  /* 0x001b481801007387 */ /* 0x0001e80000100a00 */
[----:B0-----:R-:W2:Y:S04]  /*5cfc0*/  LDL.LU R24, [R1+0x10] ;  /* 0x0000100001187983 */ /* 0x001ea80000300800 */
[----:B------:R-:W2:Y:S04]  /*5cfd0*/  LDL.LU R25, [R1+0x14] ;  /* 0x0000140001197983 */ /* 0x000ea80000300800 */
[----:B------:R-:W2:Y:S04]  /*5cfe0*/  LDL.LU R26, [R1+0x18] ;  /* 0x00001800011a7983 */ /* 0x000ea80000300800 */
[----:B------:R-:W2:Y:S04]  /*5cff0*/  LDL.LU R27, [R1+0x1c] ;  /* 0x00001c00011b7983 */ /* 0x000ea80000300800 */
[----:B-1----:R-:W-:Y:S04]  /*5d000*/  STL.64 [R1+0x1b60], R22 ;  /* 0x001b601601007387 */ /* 0x002fe80000100a00 */
[----:B------:R0:W-:Y:S04]  /*5d010*/  STL.64 [R1+0x1b58], R20 ;  /* 0x001b581401007387 */ /* 0x0001e80000100a00 */
[----:B0-----:R-:W2:Y:S04]  /*5d020*/  LDL.LU R20, [R1] ;  /* 0x0000000001147983 */ /* 0x001ea80000300800 */
[----:B------:R-:W2:Y:S04]  /*5d030*/  LDL.LU R21, [R1+0x4] ;  /* 0x0000040001157983 */ /* 0x000ea80000300800 */
[----:B------:R-:W2:Y:S04]  /*5d040*/  LDL.LU R22, [R1+0x8] ;  /* 0x0000080001167983 */ /* 0x000ea80000300800 */
[----:B------:R-:W2:Y:S04]  /*5d050*/  LDL.LU R23, [R1+0xc] ;  /* 0x00000c0001177983 */ /* 0x000ea80000300800 */
[----:B------:R-:W-:Y:S04]  /*5d060*/  STSM.16.M88.4 [R0], R8 ;  /* 0x0000000800007844 */ /* 0x000fe80000000200 */
[----:B------:R-:W-:Y:S01]  /*5d070*/  STSM.16.M88.4 [R0+0x200], R4 ;  /* 0x0002000400007844 */ /* 0x000fe20000000200 */
[----:B------:R-:W-:Y:S06]  /*5d080*/  BAR.SYNC.DEFER_BLOCKING 0x0 ;  /* 0x0000000000007b1d */ /* 0x000fec0000010000 */
[----:B------:R-:W0:Y:S04]  /*5d090*/  LDS.128 R8, [R2] ;  /* 0x0000000002087984 */ /* 0x000e280000000c00 */
[----:B------:R-:W1:Y:S01]  /*5d0a0*/  LDS.128 R4, [R2+0x400] ;  /* 0x0004000002047984 */ /* 0x000e620000000c00 */
[----:B------:R-:W-:Y:S06]  /*5d0b0*/  BAR.SYNC.DEFER_BLOCKING 0x0 ;  /* 0x0000000000007b1d */ /* 0x000fec0000010000 */
[----:B0-----:R-:W-:Y:S04]  /*5d0c0*/  STL.64 [R1+0x300], R8 ;  /* 0x0003000801007387 */ /* 0x001fe80000100a00 */
[----:B------:R-:W-:Y:S04]  /*5d0d0*/  STL.64 [R1+0x308], R10 ;  /* 0x0003080a01007387 */ /* 0x000fe80000100a00 */
[----:B-1----:R-:W-:Y:S04]  /*5d0e0*/  STL.64 [R1+0x340], R4 ;  /* 0x0003400401007387 */ /* 0x002fe80000100a00 */
[----:B------:R-:W-:Y:S04]  /*5d0f0*/  STL.64 [R1+0x348], R6 ;  /* 0x0003480601007387 */ /* 0x000fe80000100a00 */
[----:B--2---:R-:W-:Y:S04]  /*5d100*/  STSM.16.M88.4 [R0], R20 ;  /* 0x0000001400007844 */ /* 0x004fe80000000200 */
[----:B------:R-:W-:Y:S01]  /*5d110*/  STSM.16.M88.4 [R0+0x200], R24 ;  /* 0x0002001800007844 */ /* 0x000fe20000000200 */
[----:B------:R-:W-:Y:S06]  /*5d120*/  BAR.SYNC.DEFER_BLOCKING 0x0 ;  /* 0x0000000000007b1d */ /* 0x000fec0000010000 */
[----:B------:R-:W0:Y:S04]  /*5d130*/  LDS.128 R4, [R2] ;  /* 0x0000000002047984 */ /* 0x000e280000000c00 */
[----:B0-----:R-:W-:Y:S04]  /*5d140*/  STL.64 [R1+0x1b70], R6 ;  /* 0x001b700601007387 */ /* 0x001fe80000100a00 */
[----:B------:R-:W-:Y:S04]  /*5d150*/  STL.64 [R1+0x1b68], R4 ;  /* 0x001b680401007387 */ /* 0x000fe80000100a00 */
[----:B------:R-:W0:Y:S01]  /*5d160*/  LDS.128 R4, [R2+0x400] ;  /* 0x0004000002047984 */ /* 0x000e220000000c00 */
[----:B------:R-:W-:Y:S06]  /*5d170*/  BAR.SYNC.DEFER_BLOCKING 0x0 ;  /* 0x0000000000007b1d */ /* 0x000fec0000010000 */
[----:B------:R-:W-:Y:S04]  /*5d180*/  STSM.16.M88.4 [R0], R12 ;  /* 0x0000000c00007844 */ /* 0x000fe80000000200 */
[----:B------:R-:W-:Y:S01]  /*5d190*/  STSM.16.M88.4 [R0+0x200], R16 ;  /* 0x0002001000007844 */ /* 0x000fe20000000200 */
[----:B------:R-:W-:Y:S06]  /*5d1a0*/  BAR.SYNC.DEFER_BLOCKING 0x0 ;  /* 0x0000000000007b1d */ /* 0x000fec0000010000 */
[----:B0-----:R-:W-:Y:S04]  /*5d1b0*/  STL.64 [R1+0x10], R4 ;  /* 0x0000100401007387 */ /* 0x001fe80000100a00 */
[----:B------:R-:W-:Y:S04]  /*5d1c0*/  STL.64 [R1+0x18], R6 ;  /* 0x0000180601007387 */ /* 0x000fe80000100a00 */
[----:B------:R-:W2:Y:S04]  /*5d1d0*/  LDL.LU R20, [R1+0xb0] ;  /* 0x0000b00001147983 */ /* 0x000ea80000300800 */
[----:B------:R-:W0:Y:S04]  /*5d1e0*/  LDS.128 R8, [R2] ;  /* 0x0000000002087984 */ /* 0x000e280000000c00 */
[----:B------:R-:W1:Y:S04]  /*5d1f0*/  LDS.128 R4, [R2+0x400] ;  /* 0x0004000002047984 */ /* 0x000e680000000c00 */
[----:B0-----:R-:W-:Y:S04]  /*5d200*/  STL.64 [R1+0x30], R8 ;  /* 0x0000300801007387 */ /* 0x001fe80000100a00 */
[----:B------:R-:W-:Y:S04]  /*5d210*/  STL.64 [R1+0x38], R10 ;  /* 0x0000380a01007387 */ /* 0x000fe80000100a00 */
[----:B-1----:R-:W-:Y:S04]  /*5d220*/  STL.64 [R1+0x3e0], R4 ;  /* 0x0003e00401007387 */ /* 0x002fe80000100a00 */
[----:B------:R-:W-:Y:S04]  /*5d230*/  STL.64 [R1+0x3e8], R6 ;  /* 0x0003e80601007387 */ /* 0x000fe80000100a00 */
[----:B------:R-:W2:Y:S04]  /*5d240*/  LDL.LU R21, [R1+0xb4] ;  /* 0x0000b40001157983 */ /* 0x000ea80000300800 */
[----:B------:R-:W2:Y:S04]  /*5d250*/  LDL.LU R22, [R1+0xb8] ;  /* 0x0000b80001167983 */ /* 0x000ea80000300800 */
[----:B------:R-:W2:Y:S01]  /*5d260*/  LDL.LU R23, [R1+0xbc] ;  /* 0x0000bc0001177983 */ /* 0x000ea20000300800 */
[----:B------:R-:W-:Y:S06]  /*5d270*/  BAR.SYNC.DEFER_BLOCKING 0x0 ;  /* 0x0000000000007b1d */ /* 0x000fec0000010000 */
        /* <DEDUP_REMOVED lines=50> */
[----:B--2---:R0:W-:Y:S04]  /*5d5a0*/  STSM.16.M88.4 [R0], R20 ;  /* 0x0000001400007844 */ /* 0x0041e80000000200 */
[----:B0-----:R-:W2:Y:S04]  /*5d5b0*/  LDL.LU.64 R22, [R1+0x1ce0] ;  /* 0x001ce00001167983 */ /* 0x001ea80000300a00 */
[----:B------:R-:W2:Y:S04]  /*5d5c0*/  LDL.LU.64 R20, [R1+0x1cd8] ;  /* 0x001cd80001147983 */ /* 0x000ea80000300a00 */
[----:B--2---:R-:W-:Y:S01]  /*5d5d0*/  STSM.16.M88.4 [R0+0x200], R20 ;  /* 0x0002001400007844 */ /* 0x004fe20000000200 */
[----:B------:R-:W-:Y:S06]  /*5d5e0*/  BAR.SYNC.DEFER_BLOCKING 0x0 ;  /* 0x0000000000007b1d */ /* 0x000fec0000010000 */
[----:B------:R-:W0:Y:S04]  /*5d5f0*/  LDS.128 R20, [R2] ;  /* 0x0000000002147984 */ /* 0x000e280000000c00 */
[----:B0-----:R-:W-:Y:S04]  /*5d600*/  STL.64 [R1+0x20], R20 ;  /* 0x0000201401007387 */ /* 0x001fe80000100a00 */
[----:B------:R-:W-:Y:S04]  /*5d610*/  STL.64 [R1+0x28], R22 ;  /* 0x0000281601007387 */ /* 0x000fe80000100a00 */
[----:B------:R-:W0:Y:S04]  /*5d620*/  LDS.128 R20, [R2+0x400] ;  /* 0x0004000002147984 */ /* 0x000e280000000c00 */
[----:B0-----:R-:W-:Y:S04]  /*5d630*/  STL.64 [R1+0x40], R20 ;  /* 0x0000401401007387 */ /* 0x001fe80000100a00 */
[----:B------:R0:W-:Y:S04]  /*5d640*/  STL.64 [R1+0x48], R22 ;  /* 0x0000481601007387 */ /* 0x0001e80000100a00 */
[----:B0-----:R-:W2:Y:S04]  /*5d650*/  LDL.LU.64 R22, [R1+0x1cd0] ;  /* 0x001cd00001167983 */ /* 0x001ea80000300a00 */
[----:B------:R-:W2:Y:S01]  /*5d660*/  LDL.LU.64 R20, [R1+0x1cc8] ;  /* 0x001cc80001147983 */ /* 0x000ea20000300a00 */
[----:B------:R-:W-:Y:S06]  /*5d670*/  BAR.SYNC.DEFER_BLOCKING 0x0 ;  /* 0x0000000000007b1d */ /* 0x000fec0000010000 */
        /* <DEDUP_REMOVED lines=17> */
[----:B---3--:R-:W-:Y:S01]  /*5d790*/  STSM.16.M88.4 [R0+0x200], R4 ;  /* 0x0002000400007844 */ /* 0x008fe20000000200 */
[----:B------:R-:W-:Y:S06]  /*5d7a0*/  BAR.SYNC.DEFER_BLOCKING 0x0 ;  /* 0x0000000000007b1d */ /* 0x000fec0000010000 */
[----:B------:R-:W0:Y:S04]  /*5d7b0*/  LDS.128 R4, [R2] ;  /* 0x0000000002047984 */ /* 0x000e280000000c00 */
[----:B0-----:R-:W-:Y:S04]  /*5d7c0*/  STL.64 [R1+0x50], R4 ;  /* 0x0000500401007387 */ /* 0x001fe80000100a00 */
[----:B------:R-:W-:Y:S04]  /*5d7d0*/  STL.64 [R1+0x58], R6 ;  /* 0x0000580601007387 */ /* 0x000fe80000100a00 */
[----:B------:R-:W0:Y:S01]  /*5d7e0*/  LDS.128 R4, [R2+0x400] ;  /* 0x0004000002047984 */ /* 0x000e220000000c00 */
[----:B------:R-:W-:Y:S06]  /*5d7f0*/  BAR.SYNC.DEFER_BLOCKING 0x0 ;  /* 0x0000000000007b1d */ /* 0x000fec0000010000 */
[----:B------:R-:W-:Y:S04]  /*5d800*/  STSM.16.M88.4 [R0], R8 ;  /* 0x0000000800007844 */ /* 0x000fe80000000200 */
[----:B0-----:R-:W-:Y:S04]  /*5d810*/  STL.64 [R1+0x70], R4 ;  /* 0x0000700401007387 */ /* 0x001fe80000100a00 */
[----:B------:R-:W-:Y:S04]  /*5d820*/  STL.64 [R1+0x78], R6 ;  /* 0x0000780601007387 */ /* 0x000fe80000100a00 */
[----:B--2---:R-:W-:Y:S01]  /*5d830*/  STSM.16.M88.4 [R0+0x200], R20 ;  /* 0x0002001400007844 */ /* 0x004fe20000000200 */
[----:B------:R-:W-:Y:S06]  /*5d840*/  BAR.SYNC.DEFER_BLOCKING 0x0 ;  /* 0x0000000000007b1d */ /* 0x000fec0000010000 */
[----:B------:R-:W0:Y:S04]  /*5d850*/  LDS.128 R8, [R2] ;  /* 0x0000000002087984 */ /* 0x000e280000000c00 */
[----:B------:R-:W1:Y:S01]  /*5d860*/  LDS.128 R4, [R2+0x400] ;  /* 0x0004000002047984 */ /* 0x000e620000000c00 */
[----:B------:R-:W-:Y:S06]  /*5d870*/  BAR.SYNC.DEFER_BLOCKING 0x0 ;  /* 0x0000000000007b1d */ /* 0x000fec0000010000 */
[----:B------:R-:W-:Y:S04]  /*5d880*/  STSM.16.M88.4 [R0], R24 ;  /* 0x0000001800007844 */ /* 0x000fe80000000200 */
[----:B------:R-:W-:Y:S04]  /*5d890*/  STSM.16.M88.4 [R0+0x200], R12 ;  /* 0x0002000c00007844 */ /* 0x000fe80000000200 */
[----:B0-----:R-:W-:Y:S04]  /*5d8a0*/  STL.64 [R1+0x90], R8 ;  /* 0x0000900801007387 */ /* 0x001fe80000100a00 */
[----:B------:R-:W-:Y:S01]  /*5d8b0*/  STL.64 [R1+0x98], R10 ;  /* 0x0000980a01007387 */ /* 0x000fe20000100a00 */
[----:B------:R-:W-:Y:S06]  /*5d8c0*/  BAR.SYNC.DEFER_BLOCKING 0x0 ;  /* 0x0000000000007b1d */ /* 0x000fec0000010000 */
[----:B-1----:R-:W-:Y:S04]  /*5d8d0*/  STL.64 [R1+0xb0], R4 ;  /* 0x0000b00401007387 */ /* 0x002fe80000100a00 */
[----:B------:R-:W-:Y:S04]  /*5d8e0*/  STL.64 [R1+0xb8], R6 ;  /* 0x0000b80601007387 */ /* 0x000fe80000100a00 */
[----:B------:R-:W0:Y:S04]  /*5d8f0*/  LDS.128 R8, [R2] ;  /* 0x0000000002087984 */ /* 0x000e280000000c00 */
[----:B------:R-:W1:Y:S01]  /*5d900*/  LDS.128 R4, [R2+0x400] ;  /* 0x0004000002047984 */ /* 0x000e620000000c00 */
[----:B------:R-:W-:Y:S06]  /*5d910*/  BAR.SYNC.DEFER_BLOCKING 0x0 ;  /* 0x0000000000007b1d */ /* 0x000fec0000010000 */
[----:B0-----:R-:W-:Y:S04]  /*5d920*/  STL.64 [R1+0x80], R8 ;  /* 0x0000800801007387 */ /* 0x001fe80000100a00 */
[----:B------:R-:W-:Y:S04]  /*5d930*/  STL.64 [R1+0x88], R10 ;  /* 0x0000880a01007387 */ /* 0x000fe80000100a00 */
[----:B-1----:R-:W-:Y:S04]  /*5d940*/  STL.64 [R1+0xa0], R4 ;  /* 0x0000a00401007387 */ /* 0x002fe80000100a00 */
[----:B------:R-:W-:Y:S04]  /*5d950*/  STL.64 [R1+0xa8], R6 ;  /* 0x0000a80601007387 */ /* 0x000fe80000100a00 */
        /* <DEDUP_REMOVED lines=34> */
[----:B------:R0:W-:Y:S04]  /*5db80*/  STSM.16.M88.4 [R0], R16 ;  /* 0x0000001000007844 */ /* 0x0001e80000000200 */
        /* <DEDUP_REMOVED lines=17> */
[----:B------:R-:W3:Y:S04]  /*5dca0*/  LDL.LU R17, [R1+0x1a4] ;  /* 0x0001a40001117983 */ /* 0x000ee80000300800 */
[----:B------:R-:W3:Y:S04]  /*5dcb0*/  LDL.LU R18, [R1+0x1a8] ;  /* 0x0001a80001127983 */ /* 0x000ee80000300800 */
[----:B------:R-:W3:Y:S04]  /*5dcc0*/  LDL.LU R19, [R1+0x1ac] ;  /* 0x0001ac0001137983 */ /* 0x000ee80000300800 */
        /* <DEDUP_REMOVED lines=33> */
[----:B------:R-:W0:Y:S01]  /*5dee0*/  LDS.128 R24, [R2+0x400] ;  /* 0x0004000002187984 */ /* 0x000e220000000c00 */
[----:B------:R-:W-:Y:S06]  /*5def0*/  BAR.SYNC.DEFER_BLOCKING 0x0 ;  /* 0x0000000000007b1d */ /* 0x000fec0000010000 */
[----:B0-----:R-:W-:Y:S04]  /*5df00*/  STL.64 [R1+0x140], R24 ;  /* 0x0001401801007387 */ /* 0x001fe80000100a00 */
[----:B------:R0:W-:Y:S04]  /*5df10*/  STL.64 [R1+0x148], R26 ;  /* 0x0001481a01007387 */ /* 0x0001e80000100a00 */
[----:B0-----:R-:W2:Y:S04]  /*5df20*/  LDL.LU.64 R26, [R1+0x1c50] ;  /* 0x001c5000011a7983 */ /* 0x001ea80000300a00 */
[----:B------:R-:W2:Y:S04]  /*5df30*/  LDL.LU.64 R24, [R1+0x1c48] ;  /* 0x001c480001187983 */ /* 0x000ea80000300a00 */
[----:B---3--:R-:W-:Y:S04]  /*5df40*/  STSM.16.M88.4 [R0], R4 ;  /* 0x0000000400007844 */ /* 0x008fe80000000200 */
[----:B------:R-:W-:Y:S01]  /*5df50*/  STSM.16.M88.4 [R0+0x200], R8 ;  /* 0x0002000800007844 */ /* 0x000fe20000000200 */
[----:B------:R-:W-:Y:S06]  /*5df60*/  BAR.SYNC.DEFER_BLOCKING 0x0 ;  /* 0x0000000000007b1d */ /* 0x000fec0000010000 */
[----:B------:R-:W0:Y:S04]  /*5df70*/  LDS.128 R8, [R2] ;  /* 0x0000000002087984 */ /* 0x000e280000000c00 */
[----:B------:R-:W1:Y:S01]  /*5df80*/  LDS.128 R4, [R2+0x400] ;  /* 0x0004000002047984 */ /* 0x000e620000000c00 */
[----:B------:R-:W-:Y:S06]  /*5df90*/  BAR.SYNC.DEFER_BLOCKING 0x0 ;  /* 0x0000000000007b1d */ /* 0x000fec0000010000 */
[----:B------:R-:W-:Y:S04]  /*5dfa0*/  STSM.16.M88.4 [R0], R20 ;  /* 0x0000001400007844 */ /* 0x000fe80000000200 */
[----:B0-----:R-:W-:Y:S04]  /*5dfb0*/  STL.64 [R1+0x100], R8 ;  /* 0x0001000801007387 */ /* 0x001fe80000100a00 */
[----:B------:R-:W-:Y:S04]  /*5dfc0*/  STL.64 [R1+0x108], R10 ;  /* 0x0001080a01007387 */ /* 0x000fe80000100a00 */
[----:B-1----:R-:W-:Y:S04]  /*5dfd0*/  STL.64 [R1+0x120], R4 ;  /* 0x0001200401007387 */ /* 0x002fe80000100a00 */
        /* <DEDUP_REMOVED lines=21> */
[----:B------:R-:W3:Y:S04]  /*5e130*/  LDL.LU R22, [R1+0x228] ;  /* 0x0002280001167983 */ /* 0x000ee80000300800 */
[----:B------:R-:W3:Y:S01]  /*5e140*/  LDL.LU R23, [R1+0x22c] ;  /* 0x00022c0001177983 */ /* 0x000ee20000300800 */
[----:B------:R-:W-:Y:S06]  /*5e150*/  BAR.SYNC.DEFER_BLOCKING 0x0 ;  /* 0x0000000000007b1d */ /* 0x000fec0000010000 */
        /* <DEDUP_REMOVED lines=228> */
[----:B------:R-:W-:Y:S04]  /*5efa0*/  STSM.16.M88.4 [R0], R12 ;  /* 0x0000000c00007844 */ /* 0x000fe80000000200 */
[----:B------:R0:W-:Y:S01]  /*5efb0*/  STSM.16.M88.4 [R0+0x200], R16 ;  /* 0x0002001000007844 */ /* 0x0001e20000000200 */
[----:B------:R-:W-:Y:S06]  /*5efc0*/  BAR.SYNC.DEFER_BLOCKING 0x0 ;  /* 0x0000000000007b1d */ /* 0x000fec0000010000 */
[----:B0-----:R-:W4:Y:S04]  /*5efd0*/  LDL.LU R16, [R1+0x330] ;  /* 0x0003300001107983 */ /* 0x001f280000300800 */
[----:B------:R-:W4:Y:S04]  /*5efe0*/  LDL.LU R17, [R1+0x334] ;  /* 0x0003340001117983 */ /* 0x000f280000300800 */
[----:B------:R-:W4:Y:S04]  /*5eff0*/  LDL.LU R18, [R1+0x338] ;  /* 0x0003380001127983 */ /* 0x000f280000300800 */
[----:B------:R-:W4:Y:S04]  /*5f000*/  LDL.LU R19, [R1+0x33c] ;  /* 0x00033c0001137983 */ /* 0x000f280000300800 */
[----:B------:R-:W0:Y:S04]  /*5f010*/  LDS.128 R24, [R2] ;  /* 0x0000000002187984 */ /* 0x000e280000000c00 */
[----:B---3--:R-:W-:Y:S04]  /*5f020*/  STL.64 [R1+0x1b80], R22 ;  /* 0x001b801601007387 */ /* 0x008fe80000100a00 */
[----:B--2---:R1:W-:Y:S04]  /*5f030*/  STL.64 [R1+0x1b78], R20 ;  /* 0x001b781401007387 */ /* 0x0043e80000100a00 */
[----:B-1----:R-:W2:Y:S04]  /*5f040*/  LDL.LU R20, [R1+0x370] ;  /* 0x0003700001147983 */ /* 0x002ea80000300800 */
[----:B------:R-:W2:Y:S04]  /*5f050*/  LDL.LU R21, [R1+0x374] ;  /* 0x0003740001157983 */ /* 0x000ea80000300800 */
[----:B------:R-:W3:Y:S04]  /*5f060*/  LDL.LU R22, [R1+0x378] ;  /* 0x0003780001167983 */ /* 0x000ee80000300800 */
[----:B------:R-:W3:Y:S04]  /*5f070*/  LDL.LU R23, [R1+0x37c] ;  /* 0x00037c0001177983 */ /* 0x000ee80000300800 */
        /* <DEDUP_REMOVED lines=24> */
[----:B0-----:R-:W-:Y:S04]  /*5f200*/  STL.64 [R1+0x2e0], R24 ;  /* 0x0002e01801007387 */ /* 0x001fe80000100a00 */
[----:B------:R-:W-:Y:S04]  /*5f210*/  STL.64 [R1+0x2e8], R26 ;  /* 0x0002e81a01007387 */ /* 0x000fe80000100a00 */
[----:B------:R-:W0:Y:S01]  /*5f220*/  LDS.128 R24, [R2+0x400] ;  /* 0x0004000002187984 */ /* 0x000e220000000c00 */
[----:B------:R-:W-:Y:S06]  /*5f230*/  BAR.SYNC.DEFER_BLOCKING 0x0 ;  /* 0x0000000000007b1d */ /* 0x000fec0000010000 */
[----:B----4-:R-:W-:Y:S04]  /*5f240*/  STSM.16.M88.4 [R0], R16 ;  /* 0x0000001000007844 */ /* 0x010fe80000000200 */
[----:B0-----:R0:W-:Y:S04]  /*5f250*/  STL.64 [R1+0x310], R24 ;  /* 0x0003101801007387 */ /* 0x0011e80000100a00 */
[----:B------:R1:W-:Y:S04]  /*5f260*/  STL.64 [R1+0x318], R26 ;  /* 0x0003181a01007387 */ /* 0x0003e80000100a00 */
[----:B0-----:R-:W4:Y:S04]  /*5f270*/  LDL.LU R24, [R1+0x3c0] ;  /* 0x0003c00001187983 */ /* 0x001f280000300800 */
[----:B------:R-:W4:Y:S04]  /*5f280*/  LDL.LU R25, [R1+0x3c4] ;  /* 0x0003c40001197983 */ /* 0x000f280000300800 */
[----:B-1----:R-:W4:Y:S04]  /*5f290*/  LDL.LU R26, [R1+0x3c8] ;  /* 0x0003c800011a7983 */ /* 0x002f280000300800 */
[----:B------:R-:W4:Y:S04]  /*5f2a0*/  LDL.LU R27, [R1+0x3cc] ;  /* 0x0003cc00011b7983 */ /* 0x000f280000300800 */
[----:B------:R-:W3:Y:S04]  /*5f2b0*/  LDL.LU R16, [R1+0x3d0] ;  /* 0x0003d00001107983 */ /* 0x000ee80000300800 */
        /* <DEDUP_REMOVED lines=28> */
[----:B---3--:R0:W-:Y:S04]  /*5f480*/  STSM.16.M88.4 [R0], R4 ;  /* 0x0000000400007844 */ /* 0x0081e80000000200 */
[----:B0-----:R-:W3:Y:S04]  /*5f490*/  LDL.LU.64 R6, [R1+0x1b70] ;  /* 0x001b700001067983 */ /* 0x001ee80000300a00 */
[----:B------:R-:W3:Y:S04]  /*5f4a0*/  LDL.LU.64 R4, [R1+0x1b68] ;  /* 0x001b680001047983 */ /* 0x000ee80000300a00 */
[----:B--2---:R-:W-:Y:S01]  /*5f4b0*/  STSM.16.M88.4 [R0+0x200], R20 ;  /* 0x0002001400007844 */ /* 0x004fe20000000200 */
        /* <DEDUP_REMOVED lines=9> */
[----:B------:R-:W1:Y:S04]  /*5f550*/  LDS.128 R12, [R2] ;  /* 0x00000000020c7984 */ /* 0x000e680000000c00 */
[----:B0-----:R-:W-:Y:S04]  /*5f560*/  STL.64 [R1+0x350], R20 ;  /* 0x0003501401007387 */ /* 0x001fe80000100a00 */
[----:B------:R-:W-:Y:S04]  /*5f570*/  LDS.128 R8, [R2+0x400] ;  /* 0x0004000002087984 */ /* 0x000fe80000000c00 */
[----:B------:R0:W-:Y:S01]  /*5f580*/  STL.64 [R1+0x358], R22 ;  /* 0x0003581601007387 */ /* 0x0001e20000100a00 */
[----:B------:R-:W-:Y:S06]  /*5f590*/  BAR.SYNC.DEFER_BLOCKING 0x0 ;  /* 0x0000000000007b1d */ /* 0x000fec0000010000 */
[----:B0-----:R-:W2:Y:S04]  /*5f5a0*/  LDL.LU.64 R22, [R1+0x1b60] ;  /* 0x001b600001167983 */ /* 0x001ea80000300a00 */
[----:B------:R-:W2:Y:S04]  /*5f5b0*/  LDL.LU.64 R20, [R1+0x1b58] ;  /* 0x001b580001147983 */ /* 0x000ea80000300a00 */
[----:B-1----:R0:W-:Y:S04]  /*5f5c0*/  STL [R1+0x1b3c], R12 ;  /* 0x001b3c0c01007387 */ /* 0x0021e80000100800 */
[----:B0-----:R-:W2:Y:S04]  /*5f5d0*/  LDL.LU R12, [R1+0xf04] ;  /* 0x000f0400010c7983 */ /* 0x001ea80000300800 */
[----:B------:R-:W-:Y:S04]  /*5f5e0*/  STL [R1+0x1b38], R13 ;  /* 0x001b380d01007387 */ /* 0x000fe80000100800 */
[----:B------:R-:W-:Y:S04]  /*5f5f0*/  STL [R1+0x1b34], R14 ;  /* 0x001b340e01007387 */ /* 0x000fe80000100800 */
[----:B------:R-:W-:Y:S04]  /*5f600*/  STL [R1+0x1b30], R15 ;  /* 0x001b300f01007387 */ /* 0x000fe80000100800 */
[----:B------:R-:W-:Y:S04]  /*5f610*/  STL [R1+0x1b40], R2 ;  /* 0x001b400201007387 */ /* 0x000fe80000100800 */
[----:B----4-:R0:W-:Y:S04]  /*5f620*/  STSM.16.M88.4 [R0], R24 ;  /* 0x0000001800007844 */ /* 0x0101e80000000200 */
[----:B0-----:R-:W4:Y:S04]  /*5f630*/  LDL.LU.64 R26, [R1+0x1b50] ;  /* 0x001b5000011a7983 */ /* 0x001f280000300a00 */
[----:B------:R-:W3:Y:S04]  /*5f640*/  LDL.LU.64 R24, [R1+0x1b48] ;  /* 0x001b480001187983 */ /* 0x000ee80000300a00 */
[----:B------:R-:W3:Y:S04]  /*5f650*/  LDL.LU R15, [R1+0x134] ;  /* 0x00013400010f7983 */ /* 0x000ee80000300800 */
[----:B------:R-:W3:Y:S04]  /*5f660*/  LDL.LU R2, [R1+0xf08] ;  /* 0x000f080001027983 */ /* 0x000ee80000300800 */
[----:B------:R2:W-:Y:S01]  /*5f670*/  STSM.16.M88.4 [R0+0x200], R16 ;  /* 0x0002001000007844 */ /* 0x0005e20000000200 */
[----:B------:R-:W-:Y:S01]  /*5f680*/  PRMT R13, R29, 0x7632, R13 ;  /* 0x000076321d0d7816 */ /* 0x000fe2000000000d */
[----:B------:R-:W-:Y:S01]  /*5f690*/  BAR.SYNC.DEFER_BLOCKING 0x0 ;  /* 0x0000000000007b1d */ /* 0x000fe20000010000 */
[C---:B--2---:R-:W-:Y:S01]  /*5f6a0*/  IMAD R0, R12.reuse, R28, RZ ;  /* 0x0000001c0c007224 */ /* 0x044fe200078e02ff */
[----:B------:R-:W-:-:S04]  /*5f6b0*/  ISETP.GE.AND P1, PT, R12, UR10, PT ;  /* 0x0000000a0c007c0c */ /* 0x000fc8000bf26270 */
[----:B------:R-:W0:Y:S01]  /*5f6c0*/  LDCU UR10, c[0x0][0x39c] ;  /* 0x00007380ff0a77ac */ /* 0x000e220008000800 */
[----:B------:R-:W-:Y:S02]  /*5f6d0*/  LEA R16, P2, R0, UR4, 0x1 ;  /* 0x0000000400107c11 */ /* 0x000fe4000f8408ff */
[C---:B------:R-:W-:Y:S01]  /*5f6e0*/  ISETP.LT.AND P1, PT, R3.reuse, UR31, !P1 ;  /* 0x0000001f03007c0c */ /* 0x040fe2000cf21270 */
[----:B------:R-:W-:Y:S01]  /*5f6f0*/  IMAD R28, R28, 0x40, R0 ;  /* 0x000000401c1c7824 */ /* 0x000fe200078e0200 */
[----:B------:R-:W-:Y:S01]  /*5f700*/  LEA.HI.X.SX32 R17, R0, UR5, 0x1, P2 ;  /* 0x0000000500117c11 */ /* 0x000fe200090f0eff */
[----:B------:R-:W-:Y:S01]  /*5f710*/  IMAD R0, R3, UR26, RZ ;  /* 0x0000001a03007c24 */ /* 0x000fe2000f8e02ff */
[----:B------:R-:W1:Y:S03]  /*5f720*/  LDCU UR31, c[0x0][0x39c] ;  /* 0x00007380ff1f77ac */ /* 0x000e660008000800 */
[----:B------:R-:W-:-:S06]  /*5f730*/  IMAD.WIDE R18, R0, 0x2, R16 ;  /* 0x0000000200127825 */ /* 0x000fcc00078e0210 */
[----:B------:R2:W-:Y:S01]  /*5f740*/  @P1 STG.E.U16 desc[UR8][R18.64], R29 ;  /* 0x0000001d12001986 */ /* 0x0005e2000c101508 */
[----:B------:R-:W-:Y:S02]  /*5f750*/  ISETP.GE.AND P1, PT, R3, UR11, PT ;  /* 0x0000000b03007c0c */ /* 0x000fe4000bf26270 */
[----:B--2---:R-:W-:-:S04]  /*5f760*/  LEA R18, P2, R28, UR4, 0x1 ;  /* 0x000000041c127c11 */ /* 0x004fc8000f8408ff */
[----:B------:R-:W-:Y:S01]  /*5f770*/  LEA.HI.X.SX32 R19, R28, UR5, 0x1, P2 ;  /* 0x000000051c137c11 */ /* 0x000fe200090f0eff */
[----:B------:R-:W2:Y:S01]  /*5f780*/  LDCU.64 UR4, c[0x0][0x398] ;  /* 0x00007300ff0477ac */ /* 0x000ea20008000a00 */
[----:B---3--:R-:W-:Y:S01]  /*5f790*/  ISETP.LT.AND P1, PT, R2, UR6, !P1 ;  /* 0x0000000602007c0c */ /* 0x008fe2000cf21270 */
[----:B------:R-:W-:Y:S01]  /*5f7a0*/  IMAD.WIDE R28, R0, 0x2, R18 ;  /* 0x00000002001c7825 */ /* 0x000fe200078e0212 */
[----:B------:R-:W3:Y:S11]  /*5f7b0*/  LDCU UR6, c[0x0][0x39c] ;  /* 0x00007380ff0677ac */ /* 0x000ef60008000800 */
[----:B------:R0:W-:Y:S04]  /*5f7c0*/  @P1 STG.E.U16 desc[UR8][R28.64], R13 ;  /* 0x0000000d1c001986 */ /* 0x0001e8000c101508 */
[----:B0-----:R-:W4:Y:S01]  /*5f7d0*/  LDL.LU R13, [R1+0x138] ;  /* 0x00013800010d7983 */ /* 0x001f220000300800 */
[----:B------:R-:W-:-:S02]  /*5f7e0*/  VIADD R28, R3, 0x1 ;  /* 0x00000001031c7836 */ /* 0x000fc40000000000 */
[----:B------:R-:W-:Y:S01]  /*5f7f0*/  VIADD R0, R0, UR26 ;  /* 0x0000001a00007c36 */ /* 0x000fe20008000000 */
[----:B------:R-:W4:Y:S02]  /*5f800*/  LDL.LU R14, [R1+0x13c] ;  /* 0x00013c00010e7983 */ /* 0x000f240000300800 */
[----:B------:R-:W-:Y:S01]  /*5f810*/  ISETP.GE.AND P1, PT, R28, UR10, PT ;  /* 0x0000000a1c007c0c */ /* 0x000fe2000bf26270 */
[----:B------:R-:W-:Y:S01]  /*5f820*/  IMAD.WIDE R28, R0, 0x2, R16 ;  /* 0x00000002001c7825 */ /* 0x000fe200078e0210 */
[----:B------:R-:W0:Y:S02]  /*5f830*/  LDCU.64 UR10, c[0x0][0x398] ;  /* 0x00007300ff0a77ac */ /* 0x000e240008000a00 */
[----:B------:R-:W-:Y:S02]  /*5f840*/  ISETP.LT.AND P2, PT, R12, UR20, !P1 ;  /* 0x000000140c007c0c */ /* 0x000fe4000cf41270 */
[----:B--2---:R-:W-:Y:S01]  /*5f850*/  ISETP.LT.AND P1, PT, R2, UR4, !P1 ;  /* 0x0000000402007c0c */ /* 0x004fe2000cf21270 */
[----:B------:R-:W2:Y:S01]  /*5f860*/  LDCU UR4, c[0x0][0x39c] ;  /* 0x00007380ff0477ac */ /* 0x000ea20008000800 */
[----:B------:R-:W0:Y:S09]  /*5f870*/  LDCU UR20, c[0x0][0x398] ;  /* 0x00007300ff1477ac */ /* 0x000e320008000800 */
[----:B------:R0:W-:Y:S02]  /*5f880*/  @P2 STG.E.U16 desc[UR8][R28.64], R24 ;  /* 0x000000181c002986 */ /* 0x0001e4000c101508 */
[----:B0-----:R-:W-:Y:S01]  /*5f890*/  PRMT R24, R24, 0x7632, R24 ;  /* 0x0000763218187816 */ /* 0x001fe20000000018 */
[----:B------:R-:W-:-:S05]  /*5f8a0*/  IMAD.WIDE R28, R0, 0x2, R18 ;  /* 0x00000002001c7825 */ /* 0x000fca00078e0212 */
[----:B------:R0:W-:Y:S02]  /*5f8b0*/  @P1 STG.E.U16 desc[UR8][R28.64], R24 ;  /* 0x000000181c001986 */ /* 0x0001e4000c101508 */
[----:B0-----:R-:W-:-:S05]  /*5f8c0*/  VIADD R24, R3, 0x2 ;  /* 0x0000000203187836 */ /* 0x001fca0000000000 */
[----:B---3--:R-:W-:Y:S01]  /*5f8d0*/  ISETP.GE.AND P1, PT, R24, UR6, PT ;  /* 0x0000000618007c0c */ /* 0x008fe2000bf26270 */
[----:B------:R-:W-:Y:S01]  /*5f8e0*/  VIADD R0, R0, UR26 ;  /* 0x0000001a00007c36 */ /* 0x000fe20008000000 */
[----:B------:R-:W-:Y:S01]  /*5f8f0*/  PRMT R24, R15, 0x7632, R24 ;  /* 0x000076320f187816 */ /* 0x000fe20000000018 */
[----:B------:R-:W0:Y:S01]  /*5f900*/  LDCU UR6, c[0x0][0x398] ;  /* 0x00007300ff0677ac */ /* 0x000e220008000800 */
[----:B------:R-:W-:Y:S02]  /*5f910*/  ISETP.LT.AND P2, PT, R12, UR24, !P1 ;  /* 0x000000180c007c0c */ /* 0x000fe4000cf41270 */
[----:B------:R-:W-:Y:S01]  /*5f920*/  ISETP.LT.AND P1, PT, R2, UR12, !P1 ;  /* 0x0000000c02007c0c */ /* 0x000fe2000cf21270 */
[C---:B------:R-:W-:Y:S01]  /*5f930*/  IMAD.WIDE R28, R0.reuse, 0x2, R16 ;  /* 0x00000002001c7825 */ /* 0x040fe200078e0210 */
[----:B------:R-:W3:Y:S01]  /*5f940*/  LDCU UR24, c[0x0][0x398] ;  /* 0x00007300ff1877ac */ /* 0x000ee20008000800 */
[----:B------:R-:W0:Y:S08]  /*5f950*/  LDCU UR12, c[0x0][0x398] ;  /* 0x00007300ff0c77ac */ /* 0x000e300008000800 */
[----:B------:R0:W-:Y:S02]  /*5f960*/  @P2 STG.E.U16 desc[UR8][R28.64], R15 ;  /* 0x0000000f1c002986 */ /* 0x0001e4000c101508 */
[----:B0-----:R-:W-:-:S05]  /*5f970*/  IMAD.WIDE R28, R0, 0x2, R18 ;  /* 0x00000002001c7825 */ /* 0x001fca00078e0212 */
[----:B------:R0:W-:Y:S02]  /*5f980*/  @P1 STG.E.U16 desc[UR8][R28.64], R24 ;  /* 0x000000181c001986 */ /* 0x0001e4000c101508 */
[----:B0-----:R-:W-:-:S05]  /*5f990*/  VIADD R24, R3, 0x3 ;  /* 0x0000000303187836 */ /* 0x001fca0000000000 */
[----:B--2---:R-:W-:Y:S01]  /*5f9a0*/  ISETP.GE.AND P1, PT, R24, UR4, PT ;  /* 0x0000000418007c0c */ /* 0x004fe2000bf26270 */
[----:B------:R-:W-:Y:S01]  /*5f9b0*/  VIADD R0, R0, UR26 ;  /* 0x0000001a00007c36 */ /* 0x000fe20008000000 */
[----:B------:R-:W0:Y:S02]  /*5f9c0*/  LDCU UR4, c[0x0][0x39c] ;  /* 0x00007380ff0477ac */ /* 0x000e240008000800 */
[----:B------:R-:W-:Y:S01]  /*5f9d0*/  ISETP.LT.AND P2, PT, R12, UR22, !P1 ;  /* 0x000000160c007c0c */ /* 0x000fe2000cf41270 */
[----:B------:R-:W-:Y:S01]  /*5f9e0*/  IMAD.WIDE R28, R0, 0x2, R16 ;  /* 0x00000002001c7825 */ /* 0x000fe200078e0210 */
[----:B------:R-:W-:Y:S01]  /*5f9f0*/  ISETP.LT.AND P1, PT, R2, UR10, !P1 ;  /* 0x0000000a02007c0c */ /* 0x000fe2000cf21270 */
[----:B------:R-:W2:Y:S01]  /*5fa00*/  LDCU UR10, c[0x0][0x398] ;  /* 0x00007300ff0a77ac */ /* 0x000ea20008000800 */
[----:B------:R-:W0:Y:S09]  /*5fa10*/  LDCU UR22, c[0x0][0x3b8] ;  /* 0x00007700ff1677ac */ /* 0x000e320008000800 */
[----:B------:R0:W-:Y:S02]  /*5fa20*/  @P2 STG.E.U16 desc[UR8][R28.64], R25 ;  /* 0x000000191c002986 */ /* 0x0001e4000c101508 */
[----:B0-----:R-:W-:Y:S01]  /*5fa30*/  PRMT R28, R25, 0x7632, R28 ;  /* 0x00007632191c7816 */ /* 0x001fe2000000001c */
[----:B------:R-:W-:-:S05]  /*5fa40*/  IMAD.WIDE R24, R0, 0x2, R18 ;  /* 0x0000000200187825 */ /* 0x000fca00078e0212 */
[----:B------:R0:W-:Y:S02]  /*5fa50*/  @P1 STG.E.U16 desc[UR8][R24.64], R28 ;  /* 0x0000001c18001986 */ /* 0x0001e4000c101508 */
[----:B0-----:R-:W-:-:S05]  /*5fa60*/  VIADD R24, R3, 0x4 ;  /* 0x0000000403187836 */ /* 0x001fca0000000000 */
[----:B------:R-:W-:Y:S01]  /*5fa70*/  ISETP.GE.AND P1, PT, R24, UR4, PT ;  /* 0x0000000418007c0c */ /* 0x000fe2000bf26270 */
[----:B------:R-:W-:Y:S01]  /*5fa80*/  VIADD R0, R0, UR26 ;  /* 0x0000001a00007c36 */ /* 0x000fe20008000000 */
[----:B------:R-:W0:Y:S02]  /*5fa90*/  LDCU UR4, c[0x0][0x39c] ;  /* 0x00007380ff0477ac */ /* 0x000e240008000800 */
[----:B------:R-:W-:Y:S01]  /*5faa0*/  ISETP.LT.AND P2, PT, R12, UR18, !P1 ;  /* 0x000000120c007c0c */ /* 0x000fe2000cf41270 */
[----:B------:R-:W-:Y:S01]  /*5fab0*/  IMAD.WIDE R24, R0, 0x2, R16 ;  /* 0x0000000200187825 */ /* 0x000fe200078e0210 */
[----:B------:R-:W0:Y:S11]  /*5fac0*/  LDCU UR18, c[0x0][0x3b8] ;  /* 0x00007700ff1277ac */ /* 0x000e360008000800 */
[----:B----4-:R4:W-:Y:S01]  /*5fad0*/  @P2 STG.E.U16 desc[UR8][R24.64], R13 ;  /* 0x0000000d18002986 */ /* 0x0109e2000c101508 */
[----:B------:R-:W-:-:S03]  /*5fae0*/  PRMT R28, R13, 0x7632, R28 ;  /* 0x000076320d1c7816 */ /* 0x000fc6000000001c */
[----:B----4-:R-:W4:Y:S01]  /*5faf0*/  LDL.LU R13, [R1+0x240] ;  /* 0x00024000010d7983 */ /* 0x010f220000300800 */
[----:B------:R-:W-:Y:S01]  /*5fb00*/  ISETP.LT.AND P1, PT, R2, UR16, !P1 ;  /* 0x0000001002007c0c */ /* 0x000fe2000cf21270 */
[----:B------:R-:W-:Y:S01]  /*5fb10*/  IMAD.WIDE R24, R0, 0x2, R18 ;  /* 0x0000000200187825 */ /* 0x000fe200078e0212 */
[----:B------:R-:W0:Y:S11]  /*5fb20*/  LDCU UR16, c[0x0][0x398] ;  /* 0x00007300ff1077ac */ /* 0x000e360008000800 */
[----:B------:R1:W-:Y:S02]  /*5fb30*/  @P1 STG.E.U16 desc[UR8][R24.64], R28 ;  /* 0x0000001c18001986 */ /* 0x0003e4000c101508 */
[----:B-1----:R-:W-:-:S05]  /*5fb40*/  VIADD R24, R3, 0x5 ;  /* 0x0000000503187836 */ /* 0x002fca0000000000 */
[----:B0-----:R-:W-:Y:S01]  /*5fb50*/  ISETP.GE.AND P1, PT, R24, UR4, PT ;  /* 0x0000000418007c0c */ /* 0x001fe2000bf26270 */
[----:B------:R-:W-:Y:S01]  /*5fb60*/  IMAD.MOV.U32 R28, RZ, RZ, R2 ;  /* 0x000000ffff1c7224 */ /* 0x000fe200078e0002 */
[----:B------:R-:W0:Y:S02]  /*5fb70*/  LDCU UR4, c[0x0][0x39c] ;  /* 0x00007380ff0477ac */ /* 0x000e240008000800 */
[----:B------:R-:W-:Y:S01]  /*5fb80*/  ISETP.LT.AND P2, PT, R12, UR14, !P1 ;  /* 0x0000000e0c007c0c */ /* 0x000fe2000cf41270 */
[----:B------:R-:W-:Y:S01]  /*5fb90*/  VIADD R0, R0, UR26 ;  /* 0x0000001a00007c36 */ /* 0x000fe20008000000 */
[----:B------:R-:W-:Y:S01]  /*5fba0*/  ISETP.LT.AND P1, PT, R28, UR28, !P1 ;  /* 0x0000001c1c007c0c */ /* 0x000fe2000cf21270 */
[----:B------:R-:W1:Y:S02]  /*5fbb0*/  LDCU UR28, c[0x0][0x3b8] ;  /* 0x00007700ff1c77ac */ /* 0x000e640008000800 */
[----:B------:R-:W-:Y:S01]  /*5fbc0*/  IMAD.WIDE R24, R0, 0x2, R16 ;  /* 0x0000000200187825 */ /* 0x000fe200078e0210 */
[----:B------:R-:W0:Y:S07]  /*5fbd0*/  LDCU UR14, c[0x0][0x3b8] ;  /* 0x00007700ff0e77ac */ /* 0x000e2e0008000800 */
        /* <DEDUP_REMOVED lines=10> */
[----:B------:R-:W-:Y:S01]  /*5fc80*/  ISETP.LT.AND P1, PT, R28, UR6, !P1 ;  /* 0x000000061c007c0c */ /* 0x000fe2000cf21270 */
[----:B------:R-:W0:Y:S01]  /*5fc90*/  LDCU UR6, c[0x0][0x398] ;  /* 0x00007300ff0677ac */ /* 0x000e220008000800 */
[----:B------:R-:W-:Y:S01]  /*5fca0*/  PRMT R26, R14, 0x7632, R26 ;  /* 0x000076320e1a7816 */ /* 0x000fe2000000001a */
[----:B------:R-:W0:Y:S08]  /*5fcb0*/  LDCU UR30, c[0x0][0x398] ;  /* 0x00007300ff1e77ac */ /* 0x000e300008000800 */
[----:B------:R0:W-:Y:S04]  /*5fcc0*/  @P2 STG.E.U16 desc[UR8][R24.64], R14 ;  /* 0x0000000e18002986 */ /* 0x0001e8000c101508 */
[----:B0-----:R-:W3:Y:S01]  /*5fcd0*/  LDL.LU R14, [R1+0x244] ;  /* 0x00024400010e7983 */ /* 0x001ee20000300800 */
[----:B------:R-:W-:-:S05]  /*5fce0*/  IMAD.WIDE R24, R0, 0x2, R18 ;  /* 0x0000000200187825 */ /* 0x000fca00078e0212 */
[----:B------:R0:W-:Y:S02]  /*5fcf0*/  @P1 STG.E.U16 desc[UR8][R24.64], R26 ;  /* 0x0000001a18001986 */ /* 0x0001e4000c101508 */
[----:B0-----:R-:W-:-:S05]  /*5fd00*/  VIADD R24, R3, 0x7 ;  /* 0x0000000703187836 */ /* 0x001fca0000000000 */
[----:B------:R-:W-:Y:S01]  /*5fd10*/  ISETP.GE.AND P1, PT, R24, UR4, PT ;  /* 0x0000000418007c0c */ /* 0x000fe2000bf26270 */
[----:B------:R-:W-:Y:S01]  /*5fd20*/  VIADD R0, R0, UR26 ;  /* 0x0000001a00007c36 */ /* 0x000fe20008000000 */
[----:B------:R-:W0:Y:S02]  /*5fd30*/  LDCU UR4, c[0x0][0x39c] ;  /* 0x00007380ff0477ac */ /* 0x000e240008000800 */
[----:B------:R-:W-:Y:S02]  /*5fd40*/  ISETP.LT.AND P2, PT, R12, UR6, !P1 ;  /* 0x000000060c007c0c */ /* 0x000fe4000cf41270 */
[----:B--2---:R-:W-:Y:S01]  /*5fd50*/  ISETP.LT.AND P1, PT, R28, UR10, !P1 ;  /* 0x0000000a1c007c0c */ /* 0x004fe2000cf21270 */
[C---:B------:R-:W-:Y:S01]  /*5fd60*/  IMAD.WIDE R24, R0.reuse, 0x2, R16 ;  /* 0x0000000200187825 */ /* 0x040fe200078e0210 */
[----:B------:R-:W2:Y:S01]  /*5fd70*/  LDCU UR6, c[0x0][0x398] ;  /* 0x00007300ff0677ac */ /* 0x000ea20008000800 */
[----:B------:R-:W0:Y:S08]  /*5fd80*/  LDCU UR10, c[0x0][0x398] ;  /* 0x00007300ff0a77ac */ /* 0x000e300008000800 */
        /* <DEDUP_REMOVED lines=8> */
[----:B--2---:R-:W-:Y:S01]  /*5fe10*/  ISETP.LT.AND P2, PT, R12, UR6, !P1 ;  /* 0x000000060c007c0c */ /* 0x004fe2000cf41270 */
[----:B------:R-:W-:Y:S01]  /*5fe20*/  IMAD.WIDE R24, R0, 0x2, R16 ;  /* 0x0000000200187825 */ /* 0x000fe200078e0210 */
[----:B------:R-:W2:Y:S11]  /*5fe30*/  LDCU UR6, c[0x0][0x398] ;  /* 0x00007300ff0677ac */ /* 0x000eb60008000800 */
[----:B----4-:R4:W-:Y:S01]  /*5fe40*/  @P2 STG.E.U16 desc[UR8][R24.64], R13 ;  /* 0x0000000d18002986 */ /* 0x0109e2000c101508 */
[----:B------:R-:W-:-:S03]  /*5fe50*/  PRMT R26, R13, 0x7632, R26 ;  /* 0x000076320d1a7816 */ /* 0x000fc6000000001a */
[----:B----4-:R-:W4:Y:S01]  /*5fe60*/  LDL.LU R13, [R1+0x248] ;  /* 0x00024800010d7983 */ /* 0x010f220000300800 */
[----:B------:R-:W-:Y:S01]  /*5fe70*/  ISETP.LT.AND P1, PT, R28, UR10, !P1 ;  /* 0x0000000a1c007c0c */ /* 0x000fe2000cf21270 */
[----:B------:R-:W-:Y:S01]  /*5fe80*/  IMAD.WIDE R24, R0, 0x2, R18 ;  /* 0x0000000200187825 */ /* 0x000fe200078e0212 */
[----:B------:R-:W0:Y:S11]  /*5fe90*/  LDCU UR10, c[0x0][0x398] ;  /* 0x00007300ff0a77ac */ /* 0x000e360008000800 */
[----:B------:R1:W-:Y:S02]  /*5fea0*/  @P1 STG.E.U16 desc[UR8][R24.64], R26 ;  /* 0x0000001a18001986 */ /* 0x0003e4000c101508 */
[----:B-1----:R-:W-:-:S02]  /*5feb0*/  VIADD R24, R3, 0x9 ;  /* 0x0000000903187836 */ /* 0x002fc40000000000 */
[----:B------:R-:W-:Y:S02]  /*5fec0*/  IMAD.MOV.U32 R26, RZ, RZ, R12 ;  /* 0x000000ffff1a7224 */ /* 0x000fe400078e000c */
[----:B------:R-:W-:Y:S01]  /*5fed0*/  VIADD R0, R0, UR26 ;  /* 0x0000001a00007c36 */ /* 0x000fe20008000000 */
[----:B0-----:R-:W-:Y:S01]  /*5fee0*/  ISETP.GE.AND P1, PT, R24, UR4, PT ;  /* 0x0000000418007c0c */ /* 0x001fe2000bf26270 */
[----:B------:R-:W0:Y:S01]  /*5fef0*/  LDCU UR4, c[0x0][0x39c] ;  /* 0x00007380ff0477ac */ /* 0x000e220008000800 */
[----:B------:R-:W4:Y:S02]  /*5ff00*/  LDL.LU R12, [R1+0x24c] ;  /* 0x00024c00010c7983 */ /* 0x000f240000300800 */
[----:B--2---:R-:W-:Y:S01]  /*5ff10*/  ISETP.LT.AND P2, PT, R26, UR6, !P1 ;  /* 0x000000061a007c0c */ /* 0x004fe2000cf41270 */
[----:B------:R-:W-:Y:S01]  /*5ff20*/  IMAD.WIDE R24, R0, 0x2, R16 ;  /* 0x0000000200187825 */ /* 0x000fe200078e0210 */
[----:B------:R-:W-:Y:S01]  /*5ff30*/  ISETP.LT.AND P1, PT, R28, UR10, !P1 ;  /* 0x0000000a1c007c0c */ /* 0x000fe2000cf21270 */
[----:B------:R-:W1:Y:S01]  /*5ff40*/  LDCU UR6, c[0x0][0x398] ;  /* 0x00007300ff0677ac */ /* 0x000e620008000800 */
[----:B------:R-:W2:Y:S09]  /*5ff50*/  LDCU UR10, c[0x0][0x398] ;  /* 0x00007300ff0a77ac */ /* 0x000eb20008000800 */
        /* <DEDUP_REMOVED lines=8> */
[----:B-1----:R-:W-:Y:S02]  /*5ffe0*/  ISETP.LT.AND P2, PT, R26, UR6, !P1 ;  /* 0x000000061a007c0c */ /* 0x002fe4000cf41270 */
[----:B--2---:R-:W-:Y:S01]  /*5fff0*/  ISETP.LT.AND P1, PT, R28, UR10, !P1 ;  /* 0x0000000a1c007c0c */ /* 0x004fe2000cf21270 */
[----:B------:R-:W-:Y:S01]  /*60000*/  IMAD.WIDE R24, R0, 0x2, R16 ;  /* 0x0000000200187825 */ /* 0x000fe200078e0210 */
[----:B------:R-:W1:Y:S01]  /*60010*/  LDCU UR6, c[0x0][0x398] ;  /* 0x00007300ff0677ac */ /* 0x000e620008000800 */
[----:B------:R-:W2:Y:S08]  /*60020*/  LDCU UR10, c[0x0][0x398] ;  /* 0x00007300ff0a77ac */ /* 0x000eb00008000800 */
[----:B---3--:R3:W-:Y:S01]  /*60030*/  @P2 STG.E.U16 desc[UR8][R24.64], R14 ;  /* 0x0000000e18002986 */ /* 0x0087e2000c101508 */
[----:B------:R-:W-:Y:S01]  /*60040*/  PRMT R20, R14, 0x7632, R20 ;  /* 0x000076320e147816 */ /* 0x000fe20000000014 */
[----:B---3--:R-:W-:-:S05]  /*60050*/  IMAD.WIDE R24, R0, 0x2, R18 ;  /* 0x0000000200187825 */ /* 0x008fca00078e0212 */
[----:B------:R3:W-:Y:S02]  /*60060*/  @P1 STG.E.U16 desc[UR8][R24.64], R20 ;  /* 0x0000001418001986 */ /* 0x0007e4000c101508 */
[----:B---3--:R-:W-:-:S05]  /*60070*/  VIADD R20, R3, 0xb ;  /* 0x0000000b03147836 */ /* 0x008fca0000000000 */
[----:B0-----:R-:W-:Y:S01]  /*60080*/  ISETP.GE.AND P1, PT, R20, UR4, PT ;  /* 0x0000000414007c0c */ /* 0x001fe2000bf26270 */
[----:B------:R-:W-:Y:S01]  /*60090*/  VIADD R0, R0, UR26 ;  /* 0x0000001a00007c36 */ /* 0x000fe20008000000 */
[----:B------:R-:W0:Y:S02]  /*600a0*/  LDCU UR4, c[0x0][0x39c] ;  /* 0x00007380ff0477ac */ /* 0x000e240008000800 */
[----:B-1----:R-:W-:Y:S01]  /*600b0*/  ISETP.LT.AND P2, PT, R26, UR6, !P1 ;  /* 0x000000061a007c0c */ /* 0x002fe2000cf41270 */
[----:B------:R-:W-:Y:S01]  /*600c0*/  IMAD.WIDE R24, R0, 0x2, R16 ;  /* 0x0000000200187825 */ /* 0x000fe200078e0210 */
[----:B--2---:R-:W-:Y:S01]  /*600d0*/  ISETP.LT.AND P1, PT, R28, UR10, !P1 ;  /* 0x0000000a1c007c0c */ /* 0x004fe2000cf21270 */
[----:B------:R-:W1:Y:S01]  /*600e0*/  LDCU UR6, c[0x0][0x398] ;  /* 0x00007300ff0677ac */ /* 0x000e620008000800 */
[----:B------:R-:W2:Y:S09]  /*600f0*/  LDCU UR10, c[0x0][0x398] ;  /* 0x00007300ff0a77ac */ /* 0x000eb20008000800 */
[----:B------:R3:W-:Y:S02]  /*60100*/  @P2 STG.E.U16 desc[UR8][R24.64], R21 ;  /* 0x0000001518002986 */ /* 0x0007e4000c101508 */
[----:B---3--:R-:W-:Y:S01]  /*60110*/  PRMT R24, R21, 0x7632, R24 ;  /* 0x0000763215187816 */ /* 0x008fe20000000018 */
[----:B------:R-:W-:-:S05]  /*60120*/  IMAD.WIDE R20, R0, 0x2, R18 ;  /* 0x0000000200147825 */ /* 0x000fca00078e0212 */
[----:B------:R3:W-:Y:S02]  /*60130*/  @P1 STG.E.U16 desc[UR8][R20.64], R24 ;  /* 0x0000001814001986 */ /* 0x0007e4000c101508 */
[----:B---3--:R-:W-:-:S05]  /*60140*/  VIADD R20, R3, 0xc ;  /* 0x0000000c03147836 */ /* 0x008fca0000000000 */
[----:B0-----:R-:W-:Y:S01]  /*60150*/  ISETP.GE.AND P1, PT, R20, UR4, PT ;  /* 0x0000000414007c0c */ /* 0x001fe2000bf26270 */
[----:B------:R-:W-:Y:S01]  /*60160*/  VIADD R0, R0, UR26 ;  /* 0x0000001a00007c36 */ /* 0x000fe20008000000 */
[----:B------:R-:W0:Y:S02]  /*60170*/  LDCU UR4, c[0x0][0x39c] ;  /* 0x00007380ff0477ac */ /* 0x000e240008000800 */
[----:B-1----:R-:W-:Y:S01]  /*60180*/  ISETP.LT.AND P2, PT, R26, UR6, !P1 ;  /* 0x000000061a007c0c */ /* 0x002fe2000cf41270 */
[----:B------:R-:W-:Y:S01]  /*60190*/  IMAD.WIDE R20, R0, 0x2, R16 ;  /* 0x0000000200147825 */ /* 0x000fe200078e0210 */
[----:B------:R-:W1:Y:S11]  /*601a0*/  LDCU UR6, c[0x0][0x398] ;  /* 0x00007300ff0677ac */ /* 0x000e760008000800 */
[----:B----4-:R3:W-:Y:S01]  /*601b0*/  @P2 STG.E.U16 desc[UR8][R20.64], R13 ;  /* 0x0000000d14002986 */ /* 0x0107e2000c101508 */
[----:B------:R-:W-:-:S03]  /*601c0*/  PRMT R24, R13, 0x7632, R24 ;  /* 0x000076320d187816 */ /* 0x000fc60000000018 */
[----:B---3--:R-:W3:Y:S01]  /*601d0*/  LDL.LU R13, [R1+0x300] ;  /* 0x00030000010d7983 */ /* 0x008ee20000300800 */
[----:B--2---:R-:W-:Y:S01]  /*601e0*/  ISETP.LT.AND P1, PT, R28, UR10, !P1 ;  /* 0x0000000a1c007c0c */ /* 0x004fe2000cf21270 */
[----:B------:R-:W-:Y:S01]  /*601f0*/  IMAD.WIDE R20, R0, 0x2, R18 ;  /* 0x0000000200147825 */ /* 0x000fe200078e0212 */
[----:B------:R-:W2:Y:S11]  /*60200*/  LDCU UR10, c[0x0][0x398] ;  /* 0x00007300ff0a77ac */ /* 0x000eb60008000800 */
[----:B------:R4:W-:Y:S02]  /*60210*/  @P1 STG.E.U16 desc[UR8][R20.64], R24 ;  /* 0x0000001814001986 */ /* 0x0009e4000c101508 */
[----:B----4-:R-:W-:-:S05]  /*60220*/  VIADD R20, R3, 0xd ;  /* 0x0000000d03147836 */ /* 0x010fca0000000000 */
[----:B0-----:R-:W-:Y:S01]  /*60230*/  ISETP.GE.AND P1, PT, R20, UR4, PT ;  /* 0x0000000414007c0c */ /* 0x001fe2000bf26270 */
[----:B------:R-:W-:Y:S01]  /*60240*/  VIADD R0, R0, UR26 ;  /* 0x0000001a00007c36 */ /* 0x000fe20008000000 */
[----:B------:R-:W0:Y:S02]  /*60250*/  LDCU UR4, c[0x0][0x39c] ;  /* 0x00007380ff0477ac */ /* 0x000e240008000800 */
[----:B-1----:R-:W-:Y:S02]  /*60260*/  ISETP.LT.AND P2, PT, R26, UR6, !P1 ;  /* 0x000000061a007c0c */ /* 0x002fe4000cf41270 */
[----:B--2---:R-:W-:Y:S01]  /*60270*/  ISETP.LT.AND P1, PT, R28, UR10, !P1 ;  /* 0x0000000a1c007c0c */ /* 0x004fe2000cf21270 */
[----:B------:R-:W-:Y:S01]  /*60280*/  IMAD.WIDE R20, R0, 0x2, R16 ;  /* 0x0000000200147825 */ /* 0x000fe200078e0210 */
[----:B------:R-:W1:Y:S01]  /*60290*/  LDCU UR6, c[0x0][0x398] ;  /* 0x00007300ff0677ac */ /* 0x000e620008000800 */
[----:B------:R-:W2:Y:S08]  /*602a0*/  LDCU UR10, c[0x0][0x398] ;  /* 0x00007300ff0a77ac */ /* 0x000eb00008000800 */
[----:B------:R4:W-:Y:S02]  /*602b0*/  @P2 STG.E.U16 desc[UR8][R20.64], R22 ;  /* 0x0000001614002986 */ /* 0x0009e4000c101508 */
[----:B----4-:R-:W-:Y:S01]  /*602c0*/  PRMT R22, R22, 0x7632, R22 ;  /* 0x0000763216167816 */ /* 0x010fe20000000016 */
[----:B------:R-:W-:-:S05]  /*602d0*/  IMAD.WIDE R20, R0, 0x2, R18 ;  /* 0x0000000200147825 */ /* 0x000fca00078e0212 */
[----:B------:R4:W-:Y:S02]  /*602e0*/  @P1 STG.E.U16 desc[UR8][R20.64], R22 ;  /* 0x0000001614001986 */ /* 0x0009e4000c101508 */
[----:B----4-:R-:W-:-:S05]  /*602f0*/  VIADD R20, R3, 0xe ;  /* 0x0000000e03147836 */ /* 0x010fca0000000000 */
[----:B0-----:R-:W-:Y:S01]  /*60300*/  ISETP.GE.AND P1, PT, R20, UR4, PT ;  /* 0x0000000414007c0c */ /* 0x001fe2000bf26270 */
[----:B------:R-:W0:Y:S03]  /*60310*/  LDCU UR4, c[0x0][0x398] ;  /* 0x00007300ff0477ac */ /* 0x000e260008000800 */
[----:B-1----:R-:W-:Y:S01]  /*60320*/  ISETP.LT.AND P2, PT, R26, UR6, !P1 ;  /* 0x000000061a007c0c */ /* 0x002fe2000cf41270 */
[----:B------:R-:W-:Y:S01]  /*60330*/  VIADD R0, R0, UR26 ;  /* 0x0000001a00007c36 */ /* 0x000fe20008000000 */
[----:B------:R-:W1:Y:S03]  /*60340*/  LDCU UR6, c[0x0][0x398] ;  /* 0x00007300ff0677ac */ /* 0x000e660008000800 */
[----:B------:R-:W-:Y:S01]  /*60350*/  IMAD.WIDE R20, R0, 0x2, R16 ;  /* 0x0000000200147825 */ /* 0x000fe200078e0210 */
[----:B------:R-:W-:-:S02]  /*60360*/  PRMT R22, R12, 0x7632, R22 ;  /* 0x000076320c167816 */ /* 0x000fc40000000016 */
[----:B0-----:R-:W-:Y:S01]  /*60370*/  ISETP.LT.AND P1, PT, R28, UR4, !P1 ;  /* 0x000000041c007c0c */ /* 0x001fe2000cf21270 */
[----:B------:R-:W0:Y:S04]  /*60380*/  LDCU UR4, c[0x0][0x39c] ;  /* 0x00007380ff0477ac */ /* 0x000e280008000800 */
[----:B------:R4:W-:Y:S02]  /*60390*/  @P2 STG.E.U16 desc[UR8][R20.64], R12 ;  /* 0x0000000c14002986 */ /* 0x0009e4000c101508 */
[----:B----4-:R-:W-:Y:S02]  /*603a0*/  IMAD.WIDE R20, R0, 0x2, R18 ;  /* 0x0000000200147825 */ /* 0x010fe400078e0212 */
[----:B------:R-:W4:Y:S04]  /*603b0*/  LDL.LU R12, [R1+0x30c] ;  /* 0x00030c00010c7983 */ /* 0x000f280000300800 */
[----:B------:R0:W-:Y:S02]  /*603c0*/  @P1 STG.E.U16 desc[UR8][R20.64], R22 ;  /* 0x0000001614001986 */ /* 0x0001e4000c101508 */
[----:B0-----:R-:W-:-:S05]  /*603d0*/  VIADD R20, R3, 0xf ;  /* 0x0000000f03147836 */ /* 0x001fca0000000000 */
[----:B------:R-:W-:Y:S01]  /*603e0*/  ISETP.GE.AND P1, PT, R20, UR4, PT ;  /* 0x0000000414007c0c */ /* 0x000fe2000bf26270 */
[----:B------:R-:W-:Y:S01]  /*603f0*/  VIADD R0, R0, UR26 ;  /* 0x0000001a00007c36 */ /* 0x000fe20008000000 */
[----:B------:R-:W0:Y:S02]  /*60400*/  LDCU UR26, c[0x0][0x398] ;  /* 0x00007300ff1a77ac */ /* 0x000e240008000800 */
[----:B-1----:R-:W-:Y:S02]  /*60410*/  ISETP.LT.AND P2, PT, R26, UR6, !P1 ;  /* 0x000000061a007c0c */ /* 0x002fe4000cf41270 */
[----:B--2---:R-:W-:Y:S01]  /*60420*/  ISETP.LT.AND P1, PT, R28, UR10, !P1 ;  /* 0x0000000a1c007c0c */ /* 0x004fe2000cf21270 */
[C---:B------:R-:W-:Y:S01]  /*60430*/  IMAD.WIDE R20, R0.reuse, 0x2, R16 ;  /* 0x0000000200147825 */ /* 0x040fe200078e0210 */
[----:B------:R-:W1:Y:S01]  /*60440*/  LDCU UR10, c[0x0][0x398] ;  /* 0x00007300ff0a77ac */ /* 0x000e620008000800 */
[----:B------:R-:W2:Y:S01]  /*60450*/  LDCU UR6, c[0x0][0x398] ;  /* 0x00007300ff0677ac */ /* 0x000ea20008000800 */
        /* <DEDUP_REMOVED lines=11> */
[----:B------:R-:W0:Y:S01]  /*60510*/  LDCU UR33, c[0x0][0x398] ;  /* 0x00007300ff2177ac */ /* 0x000e220008000800 */
[----:B---3--:R-:W-:-:S10]  /*60520*/  PRMT R23, R13, 0x7632, R23 ;  /* 0x000076320d177816 */ /* 0x008fd40000000017 */
[----:B------:R3:W-:Y:S01]  /*60530*/  @P2 STG.E.U16 desc[UR8][R20.64], R13 ;  /* 0x0000000d14002986 */ /* 0x0007e2000c101508 */
[----:B------:R-:W-:Y:S01]  /*60540*/  VIADD R22, R0, UR22 ;  /* 0x0000001600167c36 */ /* 0x000fe20008000000 */
[----:B------:R-:W0:Y:S02]  /*60550*/  LDCU UR59, c[0x0][0x3b8] ;  /* 0x00007700ff3b77ac */ /* 0x000e240008000800 */
[----:B---3--:R-:W3:Y:S01]  /*60560*/  LDL.LU R13, [R1+0x304] ;  /* 0x00030400010d7983 */ /* 0x008ee20000300800 */
[C---:B------:R-:W-:Y:S01]  /*60570*/  VIADD R20, R3.reuse, 0x11 ;  /* 0x0000001103147836 */ /* 0x040fe20000000000 */
[----:B------:R-:W-:Y:S01]  /*60580*/  ISETP.LT.AND P2, PT, R28, UR20, !P1 ;  /* 0x000000141c007c0c */ /* 0x000fe2000cf41270 */
[----:B------:R-:W0:Y:S03]  /*60590*/  LDCU UR20, c[0x0][0x398] ;  /* 0x00007300ff1477ac */ /* 0x000e260008000800 */
[----:B------:R-:W-:Y:S01]  /*605a0*/  ISETP.GE.AND P1, PT, R20, UR43, PT ;  /* 0x0000002b14007c0c */ /* 0x000fe2000bf26270 */
[----:B------:R-:W-:Y:S01]  /*605b0*/  IMAD.WIDE R20, R0, 0x2, R18 ;  /* 0x0000000200147825 */ /* 0x000fe200078e0212 */
[----:B------:R-:W0:Y:S02]  /*605c0*/  LDCU UR43, c[0x0][0x39c] ;  /* 0x00007380ff2b77ac */ /* 0x000e240008000800 */
[----:B------:R-:W-:Y:S01]  /*605d0*/  ISETP.LT.AND P4, PT, R26, UR56, !P1 ;  /* 0x000000381a007c0c */ /* 0x000fe2000cf81270 */
[----:B------:R-:W-:Y:S01]  /*605e0*/  VIADD R0, R3, 0x12 ;  /* 0x0000001203007836 */ /* 0x000fe20000000000 */
[----:B------:R-:W-:Y:S01]  /*605f0*/  ISETP.LT.AND P3, PT, R28, UR61, !P1 ;  /* 0x0000003d1c007c0c */ /* 0x000fe2000cf61270 */
[----:B------:R-:W0:Y:S02]  /*60600*/  LDCU UR56, c[0x0][0x398] ;  /* 0x00007300ff3877ac */ /* 0x000e240008000800 */
[----:B------:R1:W-:Y:S01]  /*60610*/  @P2 STG.E.U16 desc[UR8][R20.64], R23 ;  /* 0x0000001714002986 */ /* 0x0003e2000c101508 */
[----:B------:R-:W-:Y:S01]  /*60620*/  ISETP.GE.AND P2, PT, R0, UR74, PT ;  /* 0x0000004a00007c0c */ /* 0x000fe2000bf46270 */
[----:B------:R-:W0:Y:S01]  /*60630*/  LDCU UR22, c[0x0][0x3b8] ;  /* 0x00007700ff1677ac */ /* 0x000e220008000800 */
[----:B------:R-:W0:Y:S01]  /*60640*/  LDCU UR61, c[0x0][0x398] ;  /* 0x00007300ff3d77ac */ /* 0x000e220008000800 */
[----:B-1----:R-:W-:Y:S01]  /*60650*/  IMAD.WIDE R20, R22, 0x2, R16 ;  /* 0x0000000216147825 */ /* 0x002fe200078e0210 */
[----:B------:R-:W-:Y:S01]  /*60660*/  PRMT R23, R4, 0x7632, R23 ;  /* 0x0000763204177816 */ /* 0x000fe20000000017 */
[----:B------:R-:W1:Y:S03]  /*60670*/  LDCU UR74, c[0x0][0x39c] ;  /* 0x00007380ff4a77ac */ /* 0x000e660008000800 */
[----:B------:R0:W-:Y:S01]  /*60680*/  @P4 STG.E.U16 desc[UR8][R20.64], R4 ;  /* 0x0000000414004986 */ /* 0x0001e2000c101508 */
[----:B------:R-:W-:Y:S01]  /*60690*/  ISETP.LT.AND P4, PT, R26, UR73, !P2 ;  /* 0x000000491a007c0c */ /* 0x000fe2000d781270 */
[----:B------:R-:W-:-:S02]  /*606a0*/  VIADD R0, R22, UR28 ;  /* 0x0000001c16007c36 */ /* 0x000fc40008000000 */
[C---:B0-----:R-:W-:Y:S01]  /*606b0*/  VIADD R20, R3.reuse, 0x13 ;  /* 0x0000001303147836 */ /* 0x041fe20000000000 */
[----:B------:R-:W-:Y:S01]  /*606c0*/  ISETP.LT.AND P2, PT, R28, UR58, !P2 ;  /* 0x0000003a1c007c0c */ /* 0x000fe2000d741270 */
[----:B------:R-:W-:Y:S01]  /*606d0*/  VIADD R4, R0, UR41 ;  /* 0x0000002900047c36 */ /* 0x000fe20008000000 */
[----:B------:R-:W0:Y:S02]  /*606e0*/  LDCU UR73, c[0x0][0x398] ;  /* 0x00007300ff4977ac */ /* 0x000e240008000800 */
[----:B------:R-:W-:Y:S01]  /*606f0*/  ISETP.GE.AND P1, PT, R20, UR42, PT ;  /* 0x0000002a14007c0c */ /* 0x000fe2000bf26270 */
[----:B------:R-:W-:Y:S01]  /*60700*/  IMAD.WIDE R20, R22, 0x2, R18 ;  /* 0x0000000216147825 */ /* 0x000fe200078e0212 */
[----:B------:R-:W0:Y:S04]  /*60710*/  LDCU UR42, c[0x0][0x39c] ;  /* 0x00007380ff2a77ac */ /* 0x000e280008000800 */
[----:B------:R1:W-:Y:S01]  /*60720*/  @P3 STG.E.U16 desc[UR8][R20.64], R23 ;  /* 0x0000001714003986 */ /* 0x0003e2000c101508 */
[----:B------:R-:W-:Y:S01]  /*60730*/  VIADD R22, R3, 0x14 ;  /* 0x0000001403167836 */ /* 0x000fe20000000000 */
[----:B------:R-:W0:Y:S01]  /*60740*/  LDCU UR28, c[0x0][0x3b8] ;  /* 0x00007700ff1c77ac */ /* 0x000e220008000800 */
[----:B------:R-:W0:Y:S01]  /*60750*/  LDCU UR58, c[0x0][0x398] ;  /* 0x00007300ff3a77ac */ /* 0x000e220008000800 */
[----:B------:R-:W0:Y:S01]  /*60760*/  LDCU UR41, c[0x0][0x3b8] ;  /* 0x00007700ff2977ac */ /* 0x000e220008000800 */
[----:B-1----:R-:W-:-:S05]  /*60770*/  IMAD.WIDE R20, R0, 0x2, R16 ;  /* 0x0000000200147825 */ /* 0x002fca00078e0210 */
[----:B---3--:R1:W-:Y:S01]  /*60780*/  @P4 STG.E.U16 desc[UR8][R20.64], R13 ;  /* 0x0000000d14004986 */ /* 0x0083e2000c101508 */
[----:B------:R-:W-:Y:S01]  /*60790*/  ISETP.GE.AND P4, PT, R22, UR36, PT ;  /* 0x0000002416007c0c */ /* 0x000fe2000bf86270 */
[----:B------:R-:W-:Y:S01]  /*607a0*/  VIADD R23, R4, UR72 ;  /* 0x0000004804177c36 */ /* 0x000fe20008000000 */
[----:B------:R-:W-:Y:S01]  /*607b0*/  PRMT R22, R13, 0x7632, R22 ;  /* 0x000076320d167816 */ /* 0x000fe20000000016 */
[----:B------:R-:W3:Y:S01]  /*607c0*/  LDCU UR36, c[0x0][0x39c] ;  /* 0x00007380ff2477ac */ /* 0x000ee20008000800 */
[----:B------:R-:W-:Y:S01]  /*607d0*/  ISETP.LT.AND P3, PT, R26, UR55, !P1 ;  /* 0x000000371a007c0c */ /* 0x000fe2000cf61270 */
[----:B-1----:R-:W-:Y:S01]  /*607e0*/  IMAD.WIDE R20, R0, 0x2, R18 ;  /* 0x0000000200147825 */ /* 0x002fe200078e0212 */
[----:B------:R-:W2:Y:S01]  /*607f0*/  LDL.LU R13, [R1+0x308] ;  /* 0x00030800010d7983 */ /* 0x000ea20000300800 */
[----:B------:R-:W-:Y:S01]  /*60800*/  ISETP.LT.AND P5, PT, R26, UR30, !P4 ;  /* 0x0000001e1a007c0c */ /* 0x000fe2000e7a1270 */
[----:B------:R-:W1:Y:S02]  /*60810*/  LDCU UR55, c[0x0][0x398] ;  /* 0x00007300ff3777ac */ /* 0x000e640008000800 */
[----:B------:R0:W-:Y:S01]  /*60820*/  @P2 STG.E.U16 desc[UR8][R20.64], R22 ;  /* 0x0000001614002986 */ /* 0x0001e2000c101508 */
[C---:B------:R-:W-:Y:S01]  /*60830*/  ISETP.LT.AND P2, PT, R28.reuse, UR57, !P4 ;  /* 0x000000391c007c0c */ /* 0x040fe2000e741270 */
[----:B------:R-:W1:Y:S01]  /*60840*/  LDCU UR72, c[0x0][0x3b8] ;  /* 0x00007700ff4877ac */ /* 0x000e620008000800 */
[----:B------:R-:W-:Y:S01]  /*60850*/  ISETP.LT.AND P1, PT, R28, UR10, !P1 ;  /* 0x0000000a1c007c0c */ /* 0x000fe2000cf21270 */
[----:B------:R-:W-:Y:S01]  /*60860*/  VIADD R0, R23, UR71 ;  /* 0x0000004717007c36 */ /* 0x000fe20008000000 */
[----:B------:R-:W3:Y:S01]  /*60870*/  LDL.LU R27, [R1+0x10] ;  /* 0x00001000011b7983 */ /* 0x000ee20000300800 */
[----:B------:R-:W1:Y:S03]  /*60880*/  LDCU UR10, c[0x0][0x398] ;  /* 0x00007300ff0a77ac */ /* 0x000e660008000800 */
[----:B------:R-:W3:Y:S01]  /*60890*/  LDL.LU R29, [R1+0x344] ;  /* 0x00034400011d7983 */ /* 0x000ee20000300800 */
[----:B------:R-:W1:Y:S01]  /*608a0*/  LDCU UR30, c[0x0][0x398] ;  /* 0x00007300ff1e77ac */ /* 0x000e620008000800 */
[----:B0-----:R-:W-:-:S02]  /*608b0*/  VIADD R20, R3, 0x15 ;  /* 0x0000001503147836 */ /* 0x001fc40000000000 */
[----:B------:R-:W3:Y:S01]  /*608c0*/  LDL.LU R2, [R1+0x14] ;  /* 0x0000140001027983 */ /* 0x000ee20000300800 */
[----:B------:R-:W0:Y:S02]  /*608d0*/  LDCU UR57, c[0x0][0x398] ;  /* 0x00007300ff3977ac */ /* 0x000e240008000800 */
[----:B------:R-:W-:Y:S01]  /*608e0*/  ISETP.GE.AND P4, PT, R20, UR31, PT ;  /* 0x0000001f14007c0c */ /* 0x000fe2000bf86270 */
[----:B------:R-:W-:Y:S01]  /*608f0*/  IMAD.WIDE R20, R4, 0x2, R16 ;  /* 0x0000000204147825 */ /* 0x000fe200078e0210 */
[----:B------:R-:W3:Y:S01]  /*60900*/  LDL.LU R15, [R1+0x348] ;  /* 0x00034800010f7983 */ /* 0x000ee20000300800 */
[----:B------:R-:W0:Y:S03]  /*60910*/  LDCU UR31, c[0x0][0x39c] ;  /* 0x00007380ff1f77ac */ /* 0x000e260008000800 */
[----:B------:R1:W-:Y:S01]  /*60920*/  @P3 STG.E.U16 desc[UR8][R20.64], R5 ;  /* 0x0000000514003986 */ /* 0x0003e2000c101508 */
[----:B------:R-:W-:Y:S01]  /*60930*/  ISETP.LT.AND P6, PT, R26, UR53, !P4 ;  /* 0x000000351a007c0c */ /* 0x000fe2000e7c1270 */
[----:B------:R-:W-:Y:S01]  /*60940*/  VIADD R22, R0, UR14 ;  /* 0x0000000e00167c36 */ /* 0x000fe20008000000 */
[----:B------:R-:W0:Y:S01]  /*60950*/  LDCU UR71, c[0x0][0x3b8] ;  /* 0x00007700ff4777ac */ /* 0x000e220008000800 */
[----:B------:R-:W3:Y:S01]  /*60960*/  LDL.LU R14, [R1+0x18] ;  /* 0x00001800010e7983 */ /* 0x000ee20000300800 */
[----:B-1----:R-:W-:Y:S01]  /*60970*/  PRMT R20, R5, 0x7632, R20 ;  /* 0x0000763205147816 */ /* 0x002fe20000000014 */
[----:B------:R-:W-:-:S04]  /*60980*/  IMAD.WIDE R4, R4, 0x2, R18 ;  /* 0x0000000204047825 */ /* 0x000fc800078e0212 */
[----:B------:R-:W-:Y:S01]  /*60990*/  VIADD R21, R3, 0x16 ;  /* 0x0000001603157836 */ /* 0x000fe20000000000 */
[----:B------:R1:W-:Y:S01]  /*609a0*/  @P1 STG.E.U16 desc[UR8][R4.64], R20 ;  /* 0x0000001404001986 */ /* 0x0003e2000c101508 */
[----:B------:R-:W-:Y:S01]  /*609b0*/  ISETP.LT.AND P3, PT, R28, UR26, !P4 ;  /* 0x0000001a1c007c0c */ /* 0x000fe2000e761270 */
[----:B------:R-:W-:Y:S01]  /*609c0*/  VIADD R24, R22, UR52 ;  /* 0x0000003416187c36 */ /* 0x000fe20008000000 */
[----:B------:R-:W0:Y:S01]  /*609d0*/  LDCU UR53, c[0x0][0x398] ;  /* 0x00007300ff3577ac */ /* 0x000e220008000800 */
[----:B------:R-:W-:Y:S01]  /*609e0*/  ISETP.GE.AND P4, PT, R21, UR69, PT ;  /* 0x0000004515007c0c */ /* 0x000fe2000bf86270 */
[----:B------:R-:W0:Y:S01]  /*609f0*/  LDCU UR69, c[0x0][0x39c] ;  /* 0x00007380ff4577ac */ /* 0x000e220008000800 */
[----:B------:R-:W0:Y:S01]  /*60a00*/  LDCU UR14, c[0x0][0x3b8] ;  /* 0x00007700ff0e77ac */ /* 0x000e220008000800 */
[----:B-1----:R-:W-:-:S04]  /*60a10*/  IMAD.WIDE R4, R23, 0x2, R16 ;  /* 0x0000000217047825 */ /* 0x002fc800078e0210 */
[----:B------:R-:W-:Y:S01]  /*60a20*/  VIADD R20, R3, 0x17 ;  /* 0x0000001703147836 */ /* 0x000fe20000000000 */
[----:B------:R-:W-:Y:S01]  /*60a30*/  ISETP.LT.AND P1, PT, R26, UR68, !P4 ;  /* 0x000000441a007c0c */ /* 0x000fe2000e721270 */
[----:B------:R-:W1:Y:S01]  /*60a40*/  LDCU UR26, c[0x0][0x398] ;  /* 0x00007300ff1a77ac */ /* 0x000e620008000800 */
[----:B------:R-:W-:Y:S01]  /*60a50*/  ISETP.LT.AND P4, PT, R28, UR54, !P4 ;  /* 0x000000361c007c0c */ /* 0x000fe2000e781270 */
[----:B------:R-:W0:Y:S01]  /*60a60*/  LDCU UR68, c[0x0][0x398] ;  /* 0x00007300ff4477ac */ /* 0x000e220008000800 */
[----:B------:R-:W0:Y:S01]  /*60a70*/  LDCU UR54, c[0x0][0x398] ;  /* 0x00007300ff3677ac */ /* 0x000e220008000800 */
[----:B------:R-:W0:Y:S01]  /*60a80*/  LDCU UR52, c[0x0][0x3b8] ;  /* 0x00007700ff3477ac */ /* 0x000e220008000800 */
[----:B--2---:R2:W-:Y:S01]  /*60a90*/  @P5 STG.E.U16 desc[UR8][R4.64], R13 ;  /* 0x0000000d04005986 */ /* 0x0045e2000c101508 */
[----:B------:R-:W-:Y:S02]  /*60aa0*/  PRMT R25, R13, 0x7632, R25 ;  /* 0x000076320d197816 */ /* 0x000fe40000000019 */
[----:B------:R-:W-:Y:S01]  /*60ab0*/  ISETP.GE.AND P5, PT, R20, UR35, PT ;  /* 0x0000002314007c0c */ /* 0x000fe2000bfa6270 */
[C---:B------:R-:W-:Y:S01]  /*60ac0*/  IMAD.WIDE R20, R0.reuse, 0x2, R16 ;  /* 0x0000000200147825 */ /* 0x040fe200078e0210 */
[----:B------:R-:W0:Y:S03]  /*60ad0*/  LDCU UR35, c[0x0][0x39c] ;  /* 0x00007380ff2377ac */ /* 0x000e260008000800 */
[--C-:B--2---:R-:W-:Y:S01]  /*60ae0*/  IMAD.WIDE R4, R23, 0x2, R18.reuse ;  /* 0x0000000217047825 */ /* 0x104fe200078e0212 */
[----:B------:R-:W2:Y:S04]  /*60af0*/  LDL.LU R13, [R1+0x34c] ;  /* 0x00034c00010d7983 */ /* 0x000ea80000300800 */
[----:B------:R0:W-:Y:S04]  /*60b00*/  @P2 STG.E.U16 desc[UR8][R4.64], R25 ;  /* 0x0000001904002986 */ /* 0x0001e8000c101508 */
[----:B------:R1:W-:Y:S01]  /*60b10*/  @P6 STG.E.U16 desc[UR8][R20.64], R6 ;  /* 0x0000000614006986 */ /* 0x0003e2000c101508 */
[----:B0-----:R-:W-:Y:S01]  /*60b20*/  IMAD.WIDE R4, R0, 0x2, R18 ;  /* 0x0000000200047825 */ /* 0x001fe200078e0212 */
[----:B-1----:R-:W-:-:S03]  /*60b30*/  PRMT R20, R6, 0x7632, R20 ;  /* 0x0000763206147816 */ /* 0x002fc60000000014 */
[----:B------:R-:W-:Y:S02]  /*60b40*/  VIADD R21, R3, 0x18 ;  /* 0x0000001803157836 */ /* 0x000fe40000000000 */
[----:B------:R0:W-:Y:S01]  /*60b50*/  @P3 STG.E.U16 desc[UR8][R4.64], R20 ;  /* 0x0000001404003986 */ /* 0x0001e2000c101508 */
[----:B------:R-:W-:Y:S02]  /*60b60*/  ISETP.LT.AND P2, PT, R26, UR6, !P5 ;  /* 0x000000061a007c0c */ /* 0x000fe4000ef41270 */
[----:B------:R-:W-:Y:S01]  /*60b70*/  PRMT R25, R7, 0x7632, R25 ;  /* 0x0000763207197816 */ /* 0x000fe20000000019 */
[----:B------:R-:W-:Y:S01]  /*60b80*/  VIADD R6, R24, UR67 ;  /* 0x0000004318067c36 */ /* 0x000fe20008000000 */
[----:B------:R-:W-:Y:S01]  /*60b90*/  ISETP.LT.AND P5, PT, R28, UR70, !P5 ;  /* 0x000000461c007c0c */ /* 0x000fe2000efa1270 */
[----:B------:R-:W-:Y:S01]  /*60ba0*/  VIADD R23, R3, 0x1a ;  /* 0x0000001a03177836 */ /* 0x000fe20000000000 */
[----:B------:R-:W-:Y:S01]  /*60bb0*/  ISETP.GE.AND P6, PT, R21, UR4, PT ;  /* 0x0000000415007c0c */ /* 0x000fe2000bfc6270 */
[----:B0-----:R-:W-:Y:S01]  /*60bc0*/  IMAD.WIDE R4, R22, 0x2, R16 ;  /* 0x0000000216047825 */ /* 0x001fe200078e0210 */
[----:B----4-:R-:W-:Y:S01]  /*60bd0*/  PRMT R20, R12, 0x7632, R20 ;  /* 0x000076320c147816 */ /* 0x010fe20000000014 */
[----:B------:R-:W0:Y:S03]  /*60be0*/  LDCU UR6, c[0x0][0x398] ;  /* 0x00007300ff0677ac */ /* 0x000e260008000800 */
[----:B------:R1:W-:Y:S01]  /*60bf0*/  @P1 STG.E.U16 desc[UR8][R4.64], R12 ;  /* 0x0000000c04001986 */ /* 0x0003e2000c101508 */
[----:B------:R-:W-:Y:S01]  /*60c00*/  VIADD R21, R3, 0x19 ;  /* 0x0000001903157836 */ /* 0x000fe20000000000 */
[----:B------:R-:W4:Y:S04]  /*60c10*/  LDCU UR4, c[0x0][0x39c] ;  /* 0x00007380ff0477ac */ /* 0x000f280008000800 */
[----:B------:R-:W-:Y:S01]  /*60c20*/  ISETP.GE.AND P1, PT, R21, UR76, PT ;  /* 0x0000004c15007c0c */ /* 0x000fe2000bf26270 */
[----:B------:R-:W-:Y:S01]  /*60c30*/  VIADD R0, R6, UR77 ;  /* 0x0000004d06007c36 */ /* 0x000fe20008000000 */
[----:B------:R-:W-:Y:S01]  /*60c40*/  ISETP.LT.AND P3, PT, R26, UR34, !P6 ;  /* 0x000000221a007c0c */ /* 0x000fe2000f761270 */
[----:B------:R-:W0:Y:S01]  /*60c50*/  LDCU UR70, c[0x0][0x398] ;  /* 0x00007300ff4677ac */ /* 0x000e220008000800 */
[----:B-1----:R-:W-:Y:S01]  /*60c60*/  IMAD.WIDE R4, R22, 0x2, R18 ;  /* 0x0000000216047825 */ /* 0x002fe200078e0212 */
[----:B------:R-:W2:Y:S01]  /*60c70*/  LDL.LU R12, [R1+0x1c] ;  /* 0x00001c00010c7983 */ /* 0x000ea20000300800 */
[----:B------:R-:W1:Y:S03]  /*60c80*/  LDCU UR34, c[0x0][0x398] ;  /* 0x00007300ff2277ac */ /* 0x000e660008000800 */
[----:B------:R0:W-:Y:S01]  /*60c90*/  @P4 STG.E.U16 desc[UR8][R4.64], R20 ;  /* 0x0000001404004986 */ /* 0x0001e2000c101508 */
[----:B------:R-:W1:Y:S01]  /*60ca0*/  LDCU UR67, c[0x0][0x3b8] ;  /* 0x00007700ff4377ac */ /* 0x000e620008000800 */
[----:B------:R-:W1:Y:S01]  /*60cb0*/  LDCU UR76, c[0x0][0x39c] ;  /* 0x00007380ff4c77ac */ /* 0x000e620008000800 */
[----:B------:R-:W1:Y:S01]  /*60cc0*/  LDCU UR77, c[0x0][0x3b8] ;  /* 0x00007700ff4d77ac */ /* 0x000e620008000800 */
[----:B0-----:R-:W-:-:S04]  /*60cd0*/  IMAD.WIDE R4, R24, 0x2, R16 ;  /* 0x0000000218047825 */ /* 0x001fc800078e0210 */
[----:B------:R-:W-:Y:S01]  /*60ce0*/  IMAD.WIDE R20, R24, 0x2, R18 ;  /* 0x0000000218147825 */ /* 0x000fe200078e0212 */
[----:B------:R-:W-:Y:S04]  /*60cf0*/  @P2 STG.E.U16 desc[UR8][R4.64], R7 ;  /* 0x0000000704002986 */ /* 0x000fe8000c101508 */
[----:B------:R0:W-:Y:S04]  /*60d00*/  @P5 STG.E.U16 desc[UR8][R20.64], R25 ;  /* 0x0000001914005986 */ /* 0x0001e8000c101508 */
[----:B0-----:R-:W2:Y:S01]  /*60d10*/  LDL.LU R25, [R1+0x340] ;  /* 0x0003400001197983 */ /* 0x001ea20000300800 */
[----:B------:R-:W-:-:S02]  /*60d20*/  ISETP.LT.AND P6, PT, R28, UR40, !P6 ;  /* 0x000000281c007c0c */ /* 0x000fc4000f7c1270 */
[----:B------:R-:W-:Y:S01]  /*60d30*/  ISETP.LT.AND P4, PT, R26, UR66, !P1 ;  /* 0x000000421a007c0c */ /* 0x000fe2000cf81270 */
[----:B------:R-:W-:Y:S01]  /*60d40*/  IMAD.WIDE R4, R6, 0x2, R16 ;  /* 0x0000000206047825 */ /* 0x000fe200078e0210 */
[----:B------:R-:W-:Y:S01]  /*60d50*/  ISETP.GE.AND P2, PT, R23, UR48, PT ;  /* 0x0000003017007c0c */ /* 0x000fe2000bf46270 */
[----:B------:R-:W0:Y:S01]  /*60d60*/  LDCU UR40, c[0x0][0x398] ;  /* 0x00007300ff2877ac */ /* 0x000e220008000800 */
[----:B------:R-:W-:Y:S01]  /*60d70*/  ISETP.LT.AND P1, PT, R28, UR24, !P1 ;  /* 0x000000181c007c0c */ /* 0x000fe2000cf21270 */
[----:B------:R-:W-:Y:S02]  /*60d80*/  VIADD R21, R3, 0x1b ;  /* 0x0000001b03157836 */ /* 0x000fe40000000000 */
[----:B------:R-:W-:Y:S01]  /*60d90*/  IMAD.WIDE R6, R6, 0x2, R18 ;  /* 0x0000000206067825 */ /* 0x000fe200078e0212 */
[----:B------:R-:W-:Y:S01]  /*60da0*/  ISETP.LT.AND P5, PT, R26, UR65, !P2 ;  /* 0x000000411a007c0c */ /* 0x000fe2000d7a1270 */
[----:B------:R-:W0:Y:S01]  /*60db0*/  LDCU UR66, c[0x0][0x398] ;  /* 0x00007300ff4277ac */ /* 0x000e220008000800 */
[----:B------:R-:W-:Y:S01]  /*60dc0*/  ISETP.LT.AND P2, PT, R28, UR64, !P2 ;  /* 0x000000401c007c0c */ /* 0x000fe2000d741270 */
[----:B------:R-:W-:Y:S01]  /*60dd0*/  VIADD R22, R0, UR29 ;  /* 0x0000001d00167c36 */ /* 0x000fe20008000000 */
[----:B---3--:R-:W-:Y:S01]  /*60de0*/  PRMT R24, R27, 0x7632, R24 ;  /* 0x000076321b187816 */ /* 0x008fe20000000018 */
[----:B------:R-:W3:Y:S02]  /*60df0*/  LDCU UR48, c[0x0][0x39c] ;  /* 0x00007380ff3077ac */ /* 0x000ee40008000800 */
[----:B------:R-:W-:Y:S01]  /*60e00*/  VIADD R20, R22, UR27 ;  /* 0x0000001b16147c36 */ /* 0x000fe20008000000 */
[----:B------:R-:W0:Y:S01]  /*60e10*/  LDCU UR24, c[0x0][0x398] ;  /* 0x00007300ff1877ac */ /* 0x000e220008000800 */
[----:B------:R-:W0:Y:S01]  /*60e20*/  LDCU UR65, c[0x0][0x398] ;  /* 0x00007300ff4177ac */ /* 0x000e220008000800 */
[----:B------:R-:W0:Y:S01]  /*60e30*/  LDCU UR29, c[0x0][0x3b8] ;  /* 0x00007700ff1d77ac */ /* 0x000e220008000800 */
[----:B------:R-:W0:Y:S01]  /*60e40*/  LDCU UR64, c[0x0][0x398] ;  /* 0x00007300ff4077ac */ /* 0x000e220008000800 */
[----:B------:R-:W0:Y:S01]  /*60e50*/  LDCU UR27, c[0x0][0x3b8] ;  /* 0x00007700ff1b77ac */ /* 0x000e220008000800 */
[----:B--2---:R-:W-:Y:S01]  /*60e60*/  PRMT R23, R25, 0x7632, R23 ;  /* 0x0000763219177816 */ /* 0x004fe20000000017 */
[----:B------:R2:W-:Y:S01]  /*60e70*/  @P3 STG.E.U16 desc[UR8][R4.64], R25 ;  /* 0x0000001904003986 */ /* 0x0005e2000c101508 */
[----:B------:R-:W-:-:S03]  /*60e80*/  ISETP.GE.AND P3, PT, R21, UR49, PT ;  /* 0x0000003115007c0c */ /* 0x000fc6000bf66270 */
[----:B------:R0:W-:Y:S01]  /*60e90*/  @P6 STG.E.U16 desc[UR8][R6.64], R23 ;  /* 0x0000001706006986 */ /* 0x0001e2000c101508 */
[----:B------:R-:W-:Y:S01]  /*60ea0*/  ISETP.LT.AND P6, PT, R26, UR32, !P3 ;  /* 0x000000201a007c0c */ /* 0x000fe2000dfc1270 */
[C---:B--2---:R-:W-:Y:S02]  /*60eb0*/  IMAD.WIDE R4, R0.reuse, 0x2, R16 ;  /* 0x0000000200047825 */ /* 0x044fe400078e0210 */
[----:B------:R-:W2:Y:S01]  /*60ec0*/  LDL.LU R25, [R1+0x30] ;  /* 0x0000300001197983 */ /* 0x000ea20000300800 */
[----:B------:R-:W1:Y:S01]  /*60ed0*/  LDCU UR49, c[0x0][0x39c] ;  /* 0x00007380ff3177ac */ /* 0x000e620008000800 */
[----:B0-----:R-:W-:Y:S02]  /*60ee0*/  VIADD R23, R3, 0x1c ;  /* 0x0000001c03177836 */ /* 0x001fe40000000000 */
[----:B------:R0:W-:Y:S01]  /*60ef0*/  @P4 STG.E.U16 desc[UR8][R4.64], R27 ;  /* 0x0000001b04004986 */ /* 0x0001e2000c101508 */
[----:B------:R-:W-:Y:S01]  /*60f00*/  IMAD.WIDE R6, R0, 0x2, R18 ;  /* 0x0000000200067825 */ /* 0x000fe200078e0212 */
[----:B------:R-:W1:Y:S01]  /*60f10*/  LDCU UR32, c[0x0][0x398] ;  /* 0x00007300ff2077ac */ /* 0x000e620008000800 */
[----:B------:R-:W-:-:S02]  /*60f20*/  ISETP.GE.AND P4, PT, R23, UR63, PT ;  /* 0x0000003f17007c0c */ /* 0x000fc4000bf86270 */
[----:B------:R-:W-:Y:S01]  /*60f30*/  VIADD R23, R3, 0x1d ;  /* 0x0000001d03177836 */ /* 0x000fe20000000000 */
[----:B------:R-:W-:Y:S01]  /*60f40*/  ISETP.LT.AND P3, PT, R28, UR51, !P3 ;  /* 0x000000331c007c0c */ /* 0x000fe2000df61270 */
[----:B------:R3:W-:Y:S04]  /*60f50*/  @P1 STG.E.U16 desc[UR8][R6.64], R24 ;  /* 0x0000001806001986 */ /* 0x0007e8000c101508 */
[----:B0-----:R-:W4:Y:S01]  /*60f60*/  LDL.LU R27, [R1+0x20] ;  /* 0x00002000011b7983 */ /* 0x001f220000300800 */
[----:B------:R-:W-:Y:S01]  /*60f70*/  IMAD.WIDE R4, R22, 0x2, R16 ;  /* 0x0000000216047825 */ /* 0x000fe200078e0210 */
[----:B------:R-:W-:Y:S01]  /*60f80*/  ISETP.LT.AND P1, PT, R26, UR46, !P4 ;  /* 0x0000002e1a007c0c */ /* 0x000fe2000e721270 */
[----:B------:R-:W0:Y:S03]  /*60f90*/  LDCU UR63, c[0x0][0x39c] ;  /* 0x00007380ff3f77ac */ /* 0x000e260008000800 */
[----:B------:R1:W-:Y:S01]  /*60fa0*/  @P5 STG.E.U16 desc[UR8][R4.64], R29 ;  /* 0x0000001d04005986 */ /* 0x0003e2000c101508 */
[----:B---3--:R-:W-:Y:S01]  /*60fb0*/  PRMT R24, R29, 0x7632, R24 ;  /* 0x000076321d187816 */ /* 0x008fe20000000018 */
[----:B------:R-:W-:Y:S01]  /*60fc0*/  IMAD.WIDE R6, R22, 0x2, R18 ;  /* 0x0000000216067825 */ /* 0x000fe200078e0212 */
[----:B------:R-:W-:Y:S01]  /*60fd0*/  ISETP.GE.AND P5, PT, R23, UR62, PT ;  /* 0x0000003e17007c0c */ /* 0x000fe2000bfa6270 */
[----:B------:R-:W3:Y:S01]  /*60fe0*/  LDCU UR51, c[0x0][0x398] ;  /* 0x00007300ff3377ac */ /* 0x000ee20008000800 */
[----:B------:R-:W-:Y:S01]  /*60ff0*/  ISETP.LT.AND P4, PT, R28, UR39, !P4 ;  /* 0x000000271c007c0c */ /* 0x000fe2000e781270 */
[----:B------:R-:W-:-:S02]  /*61000*/  VIADD R21, R20, UR37 ;  /* 0x0000002514157c36 */ /* 0x000fc40008000000 */
[----:B------:R-:W-:Y:S01]  /*61010*/  VIADD R23, R3, 0x1e ;  /* 0x0000001e03177836 */ /* 0x000fe20000000000 */
[----:B------:R-:W0:Y:S01]  /*61020*/  LDCU UR46, c[0x0][0x398] ;  /* 0x00007300ff2e77ac */ /* 0x000e220008000800 */
[----:B-1----:R-:W-:Y:S01]  /*61030*/  IMAD.WIDE R4, R20, 0x2, R16 ;  /* 0x0000000214047825 */ /* 0x002fe200078e0210 */
[----:B------:R-:W3:Y:S01]  /*61040*/  LDL.LU R29, [R1+0x34] ;  /* 0x00003400011d7983 */ /* 0x000ee20000300800 */
[----:B------:R-:W1:Y:S03]  /*61050*/  LDCU UR62, c[0x0][0x39c] ;  /* 0x00007380ff3e77ac */ /* 0x000e660008000800 */
[----:B------:R0:W-:Y:S01]  /*61060*/  @P2 STG.E.U16 desc[UR8][R6.64], R24 ;  /* 0x0000001806002986 */ /* 0x0001e2000c101508 */
[----:B------:R-:W-:Y:S01]  /*61070*/  ISETP.LT.AND P2, PT, R26, UR50, !P5 ;  /* 0x000000321a007c0c */ /* 0x000fe2000ef41270 */
[----:B------:R-:W-:Y:S01]  /*61080*/  VIADD R0, R21, UR38 ;  /* 0x0000002615007c36 */ /* 0x000fe20008000000 */
[----:B------:R-:W1:Y:S01]  /*61090*/  LDCU UR37, c[0x0][0x3b8] ;  /* 0x00007700ff2577ac */ /* 0x000e620008000800 */
[----:B------:R0:W-:Y:S01]  /*610a0*/  @P6 STG.E.U16 desc[UR8][R4.64], R2 ;  /* 0x0000000204006986 */ /* 0x0001e2000c101508 */
[----:B------:R-:W-:Y:S01]  /*610b0*/  ISETP.GE.AND P6, PT, R23, UR45, PT ;  /* 0x0000002d17007c0c */ /* 0x000fe2000bfc6270 */
[----:B------:R-:W-:Y:S01]  /*610c0*/  VIADD R23, R3, 0x1f ;  /* 0x0000001f03177836 */ /* 0x000fe20000000000 */
[----:B------:R-:W-:Y:S01]  /*610d0*/  ISETP.LT.AND P5, PT, R28, UR44, !P5 ;  /* 0x0000002c1c007c0c */ /* 0x000fe2000efa1270 */
[----:B------:R-:W1:Y:S01]  /*610e0*/  LDCU UR39, c[0x0][0x398] ;  /* 0x00007300ff2777ac */ /* 0x000e620008000800 */
[----:B0-----:R-:W-:Y:S01]  /*610f0*/  PRMT R24, R2, 0x7632, R24 ;  /* 0x0000763202187816 */ /* 0x001fe20000000018 */
[----:B------:R-:W-:Y:S01]  /*61100*/  IMAD.WIDE R6, R20, 0x2, R18 ;  /* 0x0000000214067825 */ /* 0x000fe200078e0212 */
[----:B------:R-:W0:Y:S01]  /*61110*/  LDCU UR50, c[0x0][0x398] ;  /* 0x00007300ff3277ac */ /* 0x000e220008000800 */
[----:B------:R-:W3:Y:S02]  /*61120*/  LDL.LU R2, [R1+0x24] ;  /* 0x0000240001027983 */ /* 0x000ee40000300800 */
[----:B------:R-:W-:Y:S01]  /*61130*/  IMAD.WIDE R4, R21, 0x2, R16 ;  /* 0x0000000215047825 */ /* 0x000fe200078e0210 */
[----:B------:R-:W0:Y:S01]  /*61140*/  LDCU UR45, c[0x0][0x39c] ;  /* 0x00007380ff2d77ac */ /* 0x000e220008000800 */
[----:B------:R1:W-:Y:S01]  /*61150*/  @P3 STG.E.U16 desc[UR8][R6.64], R24 ;  /* 0x0000001806003986 */ /* 0x0003e2000c101508 */
[----:B------:R-:W-:Y:S01]  /*61160*/  ISETP.LT.AND P3, PT, R26, UR75, !P6 ;  /* 0x0000004b1a007c0c */ /* 0x000fe2000f761270 */
[----:B------:R-:W-:Y:S01]  /*61170*/  VIADD R22, R0, UR18 ;  /* 0x0000001200167c36 */ /* 0x000fe20008000000 */
[----:B------:R-:W0:Y:S01]  /*61180*/  LDCU UR38, c[0x0][0x3b8] ;  /* 0x00007700ff2677ac */ /* 0x000e220008000800 */
[----:B------:R1:W-:Y:S01]  /*61190*/  @P1 STG.E.U16 desc[UR8][R4.64], R15 ;  /* 0x0000000f04001986 */ /* 0x0003e2000c101508 */
[----:B------:R-:W-:-:S02]  /*611a0*/  ISETP.GE.AND P1, PT, R23, UR47, PT ;  /* 0x0000002f17007c0c */ /* 0x000fc4000bf26270 */
[----:B------:R-:W-:Y:S01]  /*611b0*/  ISETP.LT.AND P6, PT, R28, UR60, !P6 ;  /* 0x0000003c1c007c0c */ /* 0x000fe2000f7c1270 */
[----:B------:R-:W0:Y:S01]  /*611c0*/  LDCU UR44, c[0x0][0x398] ;  /* 0x00007300ff2c77ac */ /* 0x000e220008000800 */
[----:B-1----:R-:W-:Y:S01]  /*611d0*/  PRMT R24, R15, 0x7632, R24 ;  /* 0x000076320f187816 */ /* 0x002fe20000000018 */
[----:B------:R-:W-:Y:S01]  /*611e0*/  IMAD.WIDE R6, R21, 0x2, R18 ;  /* 0x0000000215067825 */ /* 0x000fe200078e0212 */
[----:B------:R-:W1:Y:S01]  /*611f0*/  LDCU UR75, c[0x0][0x398] ;  /* 0x00007300ff4b77ac */ /* 0x000e620008000800 */
        /* <DEDUP_REMOVED lines=8> */
[----:B------:R-:W-:Y:S01]  /*61280*/  VIADD R23, R3, 0x20 ;  /* 0x0000002003177836 */ /* 0x000fe20000000000 */
[----:B------:R-:W0:Y:S01]  /*61290*/  LDCU UR60, c[0x0][0x398] ;  /* 0x00007300ff3c77ac */ /* 0x000e220008000800 */
[----:B-1----:R-:W-:Y:S01]  /*612a0*/  PRMT R24, R14, 0x7632, R24 ;  /* 0x000076320e187816 */ /* 0x002fe20000000018 */
[----:B------:R-:W-:Y:S01]  /*612b0*/  IMAD.WIDE R6, R0, 0x2, R18 ;  /* 0x0000000200067825 */ /* 0x000fe200078e0212 */
[----:B------:R-:W-:Y:S01]  /*612c0*/  ISETP.LT.AND P1, PT, R28, UR20, !P1 ;  /* 0x000000141c007c0c */ /* 0x000fe2000cf21270 */
[----:B------:R-:W1:Y:S01]  /*612d0*/  LDCU UR33, c[0x0][0x398] ;  /* 0x00007300ff2177ac */ /* 0x000e620008000800 */
[----:B------:R-:W3:Y:S01]  /*612e0*/  LDL.LU R14, [R1+0x28] ;  /* 0x00002800010e7983 */ /* 0x000ee20000300800 */
[----:B------:R-:W-:Y:S01]  /*612f0*/  IMAD.WIDE R4, R22, 0x2, R16 ;  /* 0x0000000216047825 */ /* 0x000fe200078e0210 */
[----:B------:R-:W-:Y:S01]  /*61300*/  ISETP.GE.AND P2, PT, R23, UR43, PT ;  /* 0x0000002b17007c0c */ /* 0x000fe2000bf46270 */
[----:B------:R-:W0:Y:S01]  /*61310*/  LDCU UR43, c[0x0][0x39c] ;  /* 0x00007380ff2b77ac */ /* 0x000e220008000800 */
[----:B------:R1:W-:Y:S01]  /*61320*/  @P5 STG.E.U16 desc[UR8][R6.64], R24 ;  /* 0x0000001806005986 */ /* 0x0003e2000c101508 */
[----:B------:R-:W-:Y:S01]  /*61330*/  VIADD R21, R20, UR22 ;  /* 0x0000001614157c36 */ /* 0x000fe20008000000 */
[----:B------:R-:W0:Y:S02]  /*61340*/  LDCU UR59, c[0x0][0x3b8] ;  /* 0x00007700ff3b77ac */ /* 0x000e240008000800 */
[----:B------:R1:W-:Y:S01]  /*61350*/  @P3 STG.E.U16 desc[UR8][R4.64], R13 ;  /* 0x0000000d04003986 */ /* 0x0003e2000c101508 */
[----:B------:R-:W0:Y:S01]  /*61360*/  LDCU UR20, c[0x0][0x398] ;  /* 0x00007300ff1477ac */ /* 0x000e220008000800 */
[----:B-1----:R-:W-:Y:S01]  /*61370*/  PRMT R24, R13, 0x7632, R24 ;  /* 0x000076320d187816 */ /* 0x002fe20000000018 */
[----:B------:R-:W-:Y:S01]  /*61380*/  IMAD.WIDE R6, R22, 0x2, R18 ;  /* 0x0000000216067825 */ /* 0x000fe200078e0212 */
[----:B------:R-:W-:Y:S01]  /*61390*/  ISETP.LT.AND P5, PT, R26, UR56, !P2 ;  /* 0x000000381a007c0c */ /* 0x000fe2000d7a1270 */
[----:B------:R-:W1:Y:S01]  /*613a0*/  LDCU UR56, c[0x0][0x398] ;  /* 0x00007300ff3877ac */ /* 0x000e620008000800 */
[----:B------:R-:W3:Y:S01]  /*613b0*/  LDL.LU R13, [R1+0x3c] ;  /* 0x00003c00010d7983 */ /* 0x000ee20000300800 */
[----:B------:R-:W-:Y:S01]  /*613c0*/  IMAD.WIDE R4, R20, 0x2, R16 ;  /* 0x0000000214047825 */ /* 0x000fe200078e0210 */
[----:B------:R-:W0:Y:S02]  /*613d0*/  LDCU UR22, c[0x0][0x3b8] ;  /* 0x00007700ff1677ac */ /* 0x000e240008000800 */
[----:B------:R1:W-:Y:S04]  /*613e0*/  @P6 STG.E.U16 desc[UR8][R6.64], R24 ;  /* 0x0000001806006986 */ /* 0x0003e8000c101508 */
[----:B------:R0:W-:Y:S01]  /*613f0*/  @P4 STG.E.U16 desc[UR8][R4.64], R12 ;  /* 0x0000000c04004986 */ /* 0x0001e2000c101508 */
[----:B-1----:R-:W-:-:S03]  /*61400*/  PRMT R24, R12, 0x7632, R24 ;  /* 0x000076320c187816 */ /* 0x002fc60000000018 */
[----:B0-----:R-:W3:Y:S01]  /*61410*/  LDL.LU R12, [R1+0x2c] ;  /* 0x00002c00010c7983 */ /* 0x001ee20000300800 */
[----:B------:R-:W-:Y:S01]  /*61420*/  VIADD R23, R3, 0x21 ;  /* 0x0000002103177836 */ /* 0x000fe20000000000 */
[----:B------:R-:W-:Y:S01]  /*61430*/  ISETP.LT.AND P2, PT, R28, UR61, !P2 ;  /* 0x0000003d1c007c0c */ /* 0x000fe2000d741270 */
[----:B------:R-:W-:Y:S01]  /*61440*/  IMAD.WIDE R6, R20, 0x2, R18 ;  /* 0x0000000214067825 */ /* 0x000fe200078e0212 */
[----:B------:R-:W0:Y:S02]  /*61450*/  LDCU UR61, c[0x0][0x398] ;  /* 0x00007300ff3d77ac */ /* 0x000e240008000800 */
[----:B------:R-:W-:Y:S01]  /*61460*/  ISETP.GE.AND P3, PT, R23, UR74, PT ;  /* 0x0000004a17007c0c */ /* 0x000fe2000bf66270 */
[----:B------:R-:W-:Y:S02]  /*61470*/  VIADD R23, R3, 0x22 ;  /* 0x0000002203177836 */ /* 0x000fe40000000000 */
[----:B------:R-:W-:Y:S01]  /*61480*/  IMAD.WIDE R4, R21, 0x2, R16 ;  /* 0x0000000215047825 */ /* 0x000fe200078e0210 */
[----:B------:R-:W-:Y:S01]  /*61490*/  ISETP.LT.AND P6, PT, R26, UR73, !P3 ;  /* 0x000000491a007c0c */ /* 0x000fe2000dfc1270 */
[----:B------:R1:W-:Y:S01]  /*614a0*/  @P1 STG.E.U16 desc[UR8][R6.64], R24 ;  /* 0x0000001806001986 */ /* 0x0003e2000c101508 */
[----:B------:R-:W-:Y:S01]  /*614b0*/  ISETP.GE.AND P4, PT, R23, UR42, PT ;  /* 0x0000002a17007c0c */ /* 0x000fe2000bf86270 */
[----:B------:R-:W-:Y:S01]  /*614c0*/  VIADD R0, R21, UR28 ;  /* 0x0000001c15007c36 */ /* 0x000fe20008000000 */
[----:B------:R-:W-:Y:S01]  /*614d0*/  ISETP.LT.AND P3, PT, R28, UR58, !P3 ;  /* 0x0000003a1c007c0c */ /* 0x000fe2000df61270 */
[----:B------:R-:W-:Y:S01]  /*614e0*/  VIADD R23, R3, 0x23 ;  /* 0x0000002303177836 */ /* 0x000fe20000000000 */
[----:B------:R-:W-:Y:S01]  /*614f0*/  ISETP.LT.AND P1, PT, R26, UR55, !P4 ;  /* 0x000000371a007c0c */ /* 0x000fe2000e721270 */
[----:B------:R-:W-:Y:S01]  /*61500*/  VIADD R22, R0, UR41 ;  /* 0x0000002900167c36 */ /* 0x000fe20008000000 */
[----:B------:R-:W-:Y:S01]  /*61510*/  ISETP.LT.AND P4, PT, R28, UR10, !P4 ;  /* 0x0000000a1c007c0c */ /* 0x000fe2000e781270 */
[----:B------:R-:W0:Y:S01]  /*61520*/  LDCU UR74, c[0x0][0x39c] ;  /* 0x00007380ff4a77ac */ /* 0x000e220008000800 */
[----:B-1----:R-:W-:Y:S01]  /*61530*/  IMAD.WIDE R6, R21, 0x2, R18 ;  /* 0x0000000215067825 */ /* 0x002fe200078e0212 */
[----:B------:R-:W1:Y:S03]  /*61540*/  LDCU UR73, c[0x0][0x398] ;  /* 0x00007300ff4977ac */ /* 0x000e660008000800 */
[----:B------:R-:W-:Y:S01]  /*61550*/  VIADD R20, R22, UR72 ;  /* 0x0000004816147c36 */ /* 0x000fe20008000000 */
[----:B------:R-:W0:Y:S03]  /*61560*/  LDCU UR42, c[0x0][0x39c] ;  /* 0x00007380ff2a77ac */ /* 0x000e260008000800 */
[----:B------:R-:W-:Y:S01]  /*61570*/  VIADD R21, R20, UR71 ;  /* 0x0000004714157c36 */ /* 0x000fe20008000000 */
[----:B------:R-:W0:Y:S01]  /*61580*/  LDCU UR28, c[0x0][0x3b8] ;  /* 0x00007700ff1c77ac */ /* 0x000e220008000800 */
[----:B------:R-:W0:Y:S01]  /*61590*/  LDCU UR58, c[0x0][0x398] ;  /* 0x00007300ff3a77ac */ /* 0x000e220008000800 */
[----:B------:R-:W0:Y:S01]  /*615a0*/  LDCU UR55, c[0x0][0x398] ;  /* 0x00007300ff3777ac */ /* 0x000e220008000800 */
[----:B------:R-:W0:Y:S01]  /*615b0*/  LDCU UR41, c[0x0][0x3b8] ;  /* 0x00007700ff2977ac */ /* 0x000e220008000800 */
[----:B------:R-:W0:Y:S01]  /*615c0*/  LDCU UR10, c[0x0][0x398] ;  /* 0x00007300ff0a77ac */ /* 0x000e220008000800 */
[----:B------:R-:W0:Y:S01]  /*615d0*/  LDCU UR72, c[0x0][0x3b8] ;  /* 0x00007700ff4877ac */ /* 0x000e220008000800 */
[----:B------:R-:W0:Y:S01]  /*615e0*/  LDCU UR71, c[0x0][0x3b8] ;  /* 0x00007700ff4777ac */ /* 0x000e220008000800 */
[----:B--2---:R-:W-:Y:S01]  /*615f0*/  PRMT R24, R25, 0x7632, R24 ;  /* 0x0000763219187816 */ /* 0x004fe20000000018 */
[----:B------:R2:W-:Y:S01]  /*61600*/  @P5 STG.E.U16 desc[UR8][R4.64], R25 ;  /* 0x0000001904005986 */ /* 0x0005e2000c101508 */
[----:B------:R-:W-:Y:S01]  /*61610*/  ISETP.GE.AND P5, PT, R23, UR36, PT ;  /* 0x0000002417007c0c */ /* 0x000fe2000bfa6270 */
[----:B------:R-:W-:Y:S01]  /*61620*/  VIADD R23, R3, 0x24 ;  /* 0x0000002403177836 */ /* 0x000fe20000000000 */
[----:B------:R-:W0:Y:S01]  /*61630*/  LDCU UR36, c[0x0][0x39c] ;  /* 0x00007380ff2477ac */ /* 0x000e220008000800 */
[----:B------:R4:W-:Y:S01]  /*61640*/  @P2 STG.E.U16 desc[UR8][R6.64], R24 ;  /* 0x0000001806002986 */ /* 0x0009e2000c101508 */
[----:B------:R-:W-:Y:S01]  /*61650*/  ISETP.LT.AND P2, PT, R26, UR30, !P5 ;  /* 0x0000001e1a007c0c */ /* 0x000fe2000ef41270 */
[----:B--2---:R-:W-:-:S02]  /*61660*/  IMAD.WIDE R4, R0, 0x2, R16 ;  /* 0x0000000200047825 */ /* 0x004fc400078e0210 */
[----:B------:R-:W2:Y:S01]  /*61670*/  LDL.LU R25, [R1+0x3e0] ;  /* 0x0003e00001197983 */ /* 0x000ea20000300800 */
[----:B------:R-:W0:Y:S01]  /*61680*/  LDCU UR30, c[0x0][0x398] ;  /* 0x00007300ff1e77ac */ /* 0x000e220008000800 */
[----:B----4-:R-:W-:Y:S01]  /*61690*/  PRMT R24, R27, 0x7632, R24 ;  /* 0x000076321b187816 */ /* 0x010fe20000000018 */
[----:B------:R-:W-:Y:S01]  /*616a0*/  IMAD.WIDE R6, R0, 0x2, R18 ;  /* 0x0000000200067825 */ /* 0x000fe200078e0212 */
[----:B------:R4:W-:Y:S01]  /*616b0*/  @P6 STG.E.U16 desc[UR8][R4.64], R27 ;  /* 0x0000001b04006986 */ /* 0x0009e2000c101508 */
[----:B------:R-:W-:Y:S01]  /*616c0*/  ISETP.GE.AND P6, PT, R23, UR31, PT ;  /* 0x0000001f17007c0c */ /* 0x000fe2000bfc6270 */
[----:B------:R-:W0:Y:S01]  /*616d0*/  LDCU UR31, c[0x0][0x39c] ;  /* 0x00007380ff1f77ac */ /* 0x000e220008000800 */
[----:B------:R-:W-:Y:S01]  /*616e0*/  VIADD R23, R3, 0x25 ;  /* 0x0000002503177836 */ /* 0x000fe20000000000 */
[----:B------:R-:W-:Y:S01]  /*616f0*/  ISETP.LT.AND P5, PT, R28, UR57, !P5 ;  /* 0x000000391c007c0c */ /* 0x000fe2000efa1270 */
[----:B------:R3:W-:Y:S01]  /*61700*/  @P3 STG.E.U16 desc[UR8][R6.64], R24 ;  /* 0x0000001806003986 */ /* 0x0007e2000c101508 */
[----:B------:R-:W-:Y:S01]  /*61710*/  ISETP.LT.AND P3, PT, R26, UR53, !P6 ;  /* 0x000000351a007c0c */ /* 0x000fe2000f761270 */
[----:B------:R-:W-:-:S02]  /*61720*/  VIADD R0, R21, UR14 ;  /* 0x0000000e15007c36 */ /* 0x000fc40008000000 */
[----:B----4-:R-:W4:Y:S01]  /*61730*/  LDL.LU R27, [R1+0x40] ;  /* 0x00004000011b7983 */ /* 0x010f220000300800 */
[C---:B------:R-:W-:Y:S01]  /*61740*/  IMAD.WIDE R4, R22.reuse, 0x2, R16 ;  /* 0x0000000216047825 */ /* 0x040fe200078e0210 */
[----:B------:R-:W0:Y:S01]  /*61750*/  LDCU UR57, c[0x0][0x398] ;  /* 0x00007300ff3977ac */ /* 0x000e220008000800 */
[----:B---3--:R-:W-:Y:S02]  /*61760*/  PRMT R24, R29, 0x7632, R24 ;  /* 0x000076321d187816 */ /* 0x008fe40000000018 */
        /* <DEDUP_REMOVED lines=8> */
[----:B------:R-:W-:Y:S01]  /*617f0*/  VIADD R22, R0, UR52 ;  /* 0x0000003400167c36 */ /* 0x000fe20008000000 */
[----:B------:R-:W0:Y:S01]  /*61800*/  LDCU UR14, c[0x0][0x3b8] ;  /* 0x00007700ff0e77ac */ /* 0x000e220008000800 */
[----:B---3--:R-:W-:Y:S01]  /*61810*/  IMAD.WIDE R4, R20, 0x2, R16 ;  /* 0x0000000214047825 */ /* 0x008fe200078e0210 */
[----:B------:R-:W3:Y:S01]  /*61820*/  LDL.LU R29, [R1+0x3e4] ;  /* 0x0003e400011d7983 */ /* 0x000ee20000300800 */
[----:B------:R-:W0:Y:S01]  /*61830*/  LDCU UR69, c[0x0][0x39c] ;  /* 0x00007380ff4577ac */ /* 0x000e220008000800 */
[----:B-1----:R-:W-:Y:S01]  /*61840*/  PRMT R24, R2, 0x7632, R24 ;  /* 0x0000763202187816 */ /* 0x002fe20000000018 */
        /* <DEDUP_REMOVED lines=9> */
[----:B------:R-:W2:Y:S01]  /*618e0*/  LDCU UR68, c[0x0][0x398] ;  /* 0x00007300ff4477ac */ /* 0x000ea20008000800 */
[C---:B-1----:R-:W-:Y:S01]  /*618f0*/  IMAD.WIDE R4, R21.reuse, 0x2, R16 ;  /* 0x0000000215047825 */ /* 0x042fe200078e0210 */
[----:B------:R-:W3:Y:S01]  /*61900*/  LDL.LU R2, [R1+0x44] ;  /* 0x0000440001027983 */ /* 0x000ee20000300800 */
[----:B------:R-:W1:Y:S02]  /*61910*/  LDCU UR35, c[0x0][0x39c] ;  /* 0x00007380ff2377ac */ /* 0x000e640008000800 */
[----:B0-----:R-:W-:Y:S01]  /*61920*/  IMAD.WIDE R6, R21, 0x2, R18 ;  /* 0x0000000215067825 */ /* 0x001fe200078e0212 */
[----:B------:R-:W-:Y:S01]  /*61930*/  PRMT R24, R15, 0x7632, R24 ;  /* 0x000076320f187816 */ /* 0x000fe20000000018 */
[----:B------:R0:W-:Y:S01]  /*61940*/  @P3 STG.E.U16 desc[UR8][R4.64], R15 ;  /* 0x0000000f04003986 */ /* 0x0001e2000c101508 */
[----:B------:R-:W-:Y:S01]  /*61950*/  ISETP.GE.AND P3, PT, R23, UR4, PT ;  /* 0x0000000417007c0c */ /* 0x000fe2000bf66270 */
[----:B------:R-:W1:Y:S01]  /*61960*/  LDCU UR54, c[0x0][0x398] ;  /* 0x00007300ff3677ac */ /* 0x000e620008000800 */
[----:B------:R-:W-:Y:S01]  /*61970*/  ISETP.LT.AND P2, PT, R28, UR70, !P2 ;  /* 0x000000461c007c0c */ /* 0x000fe2000d741270 */
[----:B------:R1:W-:Y:S01]  /*61980*/  @P6 STG.E.U16 desc[UR8][R6.64], R24 ;  /* 0x0000001806006986 */ /* 0x0003e2000c101508 */
[----:B------:R-:W-:Y:S01]  /*61990*/  ISETP.LT.AND P6, PT, R26, UR34, !P3 ;  /* 0x000000221a007c0c */ /* 0x000fe2000dfc1270 */
[----:B------:R-:W2:Y:S01]  /*619a0*/  LDCU UR6, c[0x0][0x398] ;  /* 0x00007300ff0677ac */ /* 0x000ea20008000800 */
[----:B------:R-:W2:Y:S01]  /*619b0*/  LDCU UR52, c[0x0][0x3b8] ;  /* 0x00007700ff3477ac */ /* 0x000ea20008000800 */
[----:B0-----:R-:W3:Y:S01]  /*619c0*/  LDL.LU R15, [R1+0x3e8] ;  /* 0x0003e800010f7983 */ /* 0x001ee20000300800 */
[C---:B------:R-:W-:Y:S01]  /*619d0*/  IMAD.WIDE R4, R0.reuse, 0x2, R16 ;  /* 0x0000000200047825 */ /* 0x040fe200078e0210 */
[----:B------:R-:W0:Y:S03]  /*619e0*/  LDCU UR4, c[0x0][0x39c] ;  /* 0x00007380ff0477ac */ /* 0x000e260008000800 */
[----:B-1----:R-:W-:Y:S01]  /*619f0*/  IMAD.WIDE R6, R0, 0x2, R18 ;  /* 0x0000000200067825 */ /* 0x002fe200078e0212 */
[----:B------:R-:W1:Y:S01]  /*61a00*/  LDCU UR70, c[0x0][0x398] ;  /* 0x00007300ff4677ac */ /* 0x000e620008000800 */
[----:B------:R-:W-:Y:S01]  /*61a10*/  PRMT R24, R14, 0x7632, R24 ;  /* 0x000076320e187816 */ /* 0x000fe20000000018 */
[----:B------:R0:W-:Y:S01]  /*61a20*/  @P4 STG.E.U16 desc[UR8][R4.64], R14 ;  /* 0x0000000e04004986 */ /* 0x0001e2000c101508 */
[----:B------:R-:W-:Y:S01]  /*61a30*/  VIADD R23, R3, 0x28 ;  /* 0x0000002803177836 */ /* 0x000fe20000000000 */
[----:B------:R-:W1:Y:S02]  /*61a40*/  LDCU UR34, c[0x0][0x398] ;  /* 0x00007300ff2277ac */ /* 0x000e640008000800 */
[----:B------:R0:W-:Y:S01]  /*61a50*/  @P1 STG.E.U16 desc[UR8][R6.64], R24 ;  /* 0x0000001806001986 */ /* 0x0001e2000c101508 */
[----:B------:R-:W1:Y:S01]  /*61a60*/  LDCU UR67, c[0x0][0x3b8] ;  /* 0x00007700ff4377ac */ /* 0x000e620008000800 */
[----:B0-----:R-:W-:-:S02]  /*61a70*/  IMAD.WIDE R4, R22, 0x2, R16 ;  /* 0x0000000216047825 */ /* 0x001fc400078e0210 */
[----:B------:R-:W3:Y:S02]  /*61a80*/  LDL.LU R14, [R1+0x48] ;  /* 0x00004800010e7983 */ /* 0x000ee40000300800 */
[----:B------:R-:W-:Y:S01]  /*61a90*/  IMAD.WIDE R6, R22, 0x2, R18 ;  /* 0x0000000216067825 */ /* 0x000fe200078e0212 */
[----:B------:R-:W-:Y:S01]  /*61aa0*/  PRMT R24, R13, 0x7632, R24 ;  /* 0x000076320d187816 */ /* 0x000fe20000000018 */
[----:B------:R0:W-:Y:S04]  /*61ab0*/  @P5 STG.E.U16 desc[UR8][R4.64], R13 ;  /* 0x0000000d04005986 */ /* 0x0001e8000c101508 */
[----:B------:R1:W-:Y:S01]  /*61ac0*/  @P2 STG.E.U16 desc[UR8][R6.64], R24 ;  /* 0x0000001806002986 */ /* 0x0003e2000c101508 */
[----:B0-----:R-:W-:-:S03]  /*61ad0*/  IMAD.WIDE R4, R20, 0x2, R16 ;  /* 0x0000000214047825 */ /* 0x001fc600078e0210 */
[----:B------:R-:W3:Y:S01]  /*61ae0*/  LDL.LU R13, [R1+0x3ec] ;  /* 0x0003ec00010d7983 */ /* 0x000ee20000300800 */
[----:B-1----:R-:W-:-:S03]  /*61af0*/  PRMT R24, R12, 0x7632, R24 ;  /* 0x000076320c187816 */ /* 0x002fc60000000018 */
[----:B------:R0:W-:Y:S04]  /*61b00*/  @P6 STG.E.U16 desc[UR8][R4.64], R12 ;  /* 0x0000000c04006986 */ /* 0x0001e8000c101508 */
[----:B0-----:R-:W3:Y:S01]  /*61b10*/  LDL.LU R12, [R1+0x4c] ;  /* 0x00004c00010c7983 */ /* 0x001ee20000300800 */
[----:B------:R-:W-:Y:S01]  /*61b20*/  ISETP.GE.AND P4, PT, R23, UR76, PT ;  /* 0x0000004c17007c0c */ /* 0x000fe2000bf86270 */
[----:B------:R-:W-:Y:S01]  /*61b30*/  VIADD R23, R3, 0x29 ;  /* 0x0000002903177836 */ /* 0x000fe20000000000 */
[----:B------:R-:W-:Y:S01]  /*61b40*/  ISETP.LT.AND P3, PT, R28, UR40, !P3 ;  /* 0x000000281c007c0c */ /* 0x000fe2000df61270 */
[----:B------:R-:W-:Y:S01]  /*61b50*/  VIADD R21, R20, UR77 ;  /* 0x0000004d14157c36 */ /* 0x000fe20008000000 */
[----:B------:R-:W-:Y:S01]  /*61b60*/  ISETP.LT.AND P1, PT, R26, UR66, !P4 ;  /* 0x000000421a007c0c */ /* 0x000fe2000e721270 */
[----:B------:R-:W-:Y:S01]  /*61b70*/  IMAD.WIDE R6, R20, 0x2, R18 ;  /* 0x0000000214067825 */ /* 0x000fe200078e0212 */
[----:B------:R-:W-:Y:S01]  /*61b80*/  ISETP.GE.AND P5, PT, R23, UR48, PT ;  /* 0x0000003017007c0c */ /* 0x000fe2000bfa6270 */
[----:B------:R-:W0:Y:S01]  /*61b90*/  LDCU UR76, c[0x0][0x39c] ;  /* 0x00007380ff4c77ac */ /* 0x000e220008000800 */
[----:B------:R-:W-:Y:S01]  /*61ba0*/  ISETP.LT.AND P4, PT, R28, UR24, !P4 ;  /* 0x000000181c007c0c */ /* 0x000fe2000e781270 */
[----:B------:R-:W-:Y:S01]  /*61bb0*/  VIADD R23, R3, 0x2a ;  /* 0x0000002a03177836 */ /* 0x000fe20000000000 */
[----:B------:R-:W-:Y:S01]  /*61bc0*/  ISETP.LT.AND P2, PT, R26, UR65, !P5 ;  /* 0x000000411a007c0c */ /* 0x000fe2000ef41270 */
[----:B------:R-:W-:Y:S01]  /*61bd0*/  IMAD.WIDE R4, R21, 0x2, R16 ;  /* 0x0000000215047825 */ /* 0x000fe200078e0210 */
[----:B------:R-:W-:Y:S01]  /*61be0*/  ISETP.LT.AND P5, PT, R28, UR64, !P5 ;  /* 0x000000401c007c0c */ /* 0x000fe2000efa1270 */
[----:B------:R-:W1:Y:S01]  /*61bf0*/  LDCU UR40, c[0x0][0x398] ;  /* 0x00007300ff2877ac */ /* 0x000e620008000800 */
[----:B------:R-:W-:Y:S01]  /*61c00*/  ISETP.GE.AND P6, PT, R23, UR49, PT ;  /* 0x0000003117007c0c */ /* 0x000fe2000bfc6270 */
[----:B------:R-:W-:-:S02]  /*61c10*/  VIADD R0, R21, UR29 ;  /* 0x0000001d15007c36 */ /* 0x000fc40008000000 */
[----:B------:R-:W-:Y:S01]  /*61c20*/  VIADD R23, R3, 0x2b ;  /* 0x0000002b03177836 */ /* 0x000fe20000000000 */
[----:B------:R0:W-:Y:S01]  /*61c30*/  @P3 STG.E.U16 desc[UR8][R6.64], R24 ;  /* 0x0000001806003986 */ /* 0x0001e2000c101508 */
[----:B------:R-:W-:Y:S01]  /*61c40*/  ISETP.LT.AND P3, PT, R26, UR32, !P6 ;  /* 0x000000201a007c0c */ /* 0x000fe2000f761270 */
[----:B------:R-:W-:Y:S01]  /*61c50*/  VIADD R22, R0, UR27 ;  /* 0x0000001b00167c36 */ /* 0x000fe20008000000 */
[----:B------:R-:W-:Y:S01]  /*61c60*/  ISETP.LT.AND P6, PT, R28, UR51, !P6 ;  /* 0x000000331c007c0c */ /* 0x000fe2000f7c1270 */
[----:B------:R-:W1:Y:S01]  /*61c70*/  LDCU UR66, c[0x0][0x398] ;  /* 0x00007300ff4277ac */ /* 0x000e620008000800 */
[----:B------:R-:W1:Y:S01]  /*61c80*/  LDCU UR77, c[0x0][0x3b8] ;  /* 0x00007700ff4d77ac */ /* 0x000e620008000800 */
[----:B0-----:R-:W-:Y:S01]  /*61c90*/  IMAD.WIDE R6, R21, 0x2, R18 ;  /* 0x0000000215067825 */ /* 0x001fe200078e0212 */
[----:B------:R-:W0:Y:S03]  /*61ca0*/  LDCU UR48, c[0x0][0x39c] ;  /* 0x00007380ff3077ac */ /* 0x000e260008000800 */
        /* <DEDUP_REMOVED lines=34> */
[----:B------:R-:W0:Y:S03]  /*61ed0*/  LDCU UR39, c[0x0][0x398] ;  /* 0x00007300ff2777ac */ /* 0x000e260008000800 */
[----:B-1----:R-:W-:Y:S01]  /*61ee0*/  IMAD.WIDE R6, R22, 0x2, R18 ;  /* 0x0000000216067825 */ /* 0x002fe200078e0212 */
[----:B---3--:R-:W-:Y:S01]  /*61ef0*/  PRMT R24, R29, 0x7632, R24 ;  /* 0x000076321d187816 */ /* 0x008fe20000000018 */
[----:B------:R1:W-:Y:S01]  /*61f00*/  @P3 STG.E.U16 desc[UR8][R4.64], R29 ;  /* 0x0000001d04003986 */ /* 0x0003e2000c101508 */
[----:B------:R-:W-:Y:S01]  /*61f10*/  ISETP.GE.AND P3, PT, R23, UR45, PT ;  /* 0x0000002d17007c0c */ /* 0x000fe2000bf66270 */
[----:B------:R-:W-:Y:S01]  /*61f20*/  VIADD R23, R3, 0x2e ;  /* 0x0000002e03177836 */ /* 0x000fe20000000000 */
[----:B------:R-:W-:Y:S01]  /*61f30*/  ISETP.LT.AND P2, PT, R28, UR44, !P2 ;  /* 0x0000002c1c007c0c */ /* 0x000fe2000d741270 */
[----:B------:R3:W-:Y:S01]  /*61f40*/  @P6 STG.E.U16 desc[UR8][R6.64], R24 ;  /* 0x0000001806006986 */ /* 0x0007e2000c101508 */
[----:B------:R-:W-:Y:S01]  /*61f50*/  ISETP.LT.AND P6, PT, R26, UR75, !P3 ;  /* 0x0000004b1a007c0c */ /* 0x000fe2000dfc1270 */
[----:B------:R-:W-:Y:S01]  /*61f60*/  VIADD R22, R0, UR59 ;  /* 0x0000003b00167c36 */ /* 0x000fe20008000000 */
[----:B------:R-:W0:Y:S01]  /*61f70*/  LDCU UR50, c[0x0][0x398] ;  /* 0x00007300ff3277ac */ /* 0x000e220008000800 */
[----:B------:R-:W0:Y:S01]  /*61f80*/  LDCU UR18, c[0x0][0x3b8] ;  /* 0x00007700ff1277ac */ /* 0x000e220008000800 */
[C---:B-1----:R-:W-:Y:S01]  /*61f90*/  IMAD.WIDE R4, R20.reuse, 0x2, R16 ;  /* 0x0000000214047825 */ /* 0x042fe200078e0210 */
[----:B------:R-:W4:Y:S01]  /*61fa0*/  LDL.LU R29, [R1+0x64] ;  /* 0x00006400011d7983 */ /* 0x000f220000300800 */
[----:B------:R-:W1:Y:S02]  /*61fb0*/  LDCU UR45, c[0x0][0x39c] ;  /* 0x00007380ff2d77ac */ /* 0x000e640008000800 */
[----:B---3--:R-:W-:Y:S01]  /*61fc0*/  IMAD.WIDE R6, R20, 0x2, R18 ;  /* 0x0000000214067825 */ /* 0x008fe200078e0212 */
[----:B------:R-:W-:Y:S01]  /*61fd0*/  PRMT R24, R2, 0x7632, R24 ;  /* 0x0000763202187816 */ /* 0x000fe20000000018 */
[----:B------:R3:W-:Y:S01]  /*61fe0*/  @P4 STG.E.U16 desc[UR8][R4.64], R2 ;  /* 0x0000000204004986 */ /* 0x0007e2000c101508 */
[----:B------:R-:W-:Y:S01]  /*61ff0*/  ISETP.GE.AND P4, PT, R23, UR47, PT ;  /* 0x0000002f17007c0c */ /* 0x000fe2000bf86270 */
[----:B------:R-:W-:Y:S01]  /*62000*/  VIADD R23, R3, 0x2f ;  /* 0x0000002f03177836 */ /* 0x000fe20000000000 */
[----:B------:R-:W-:Y:S01]  /*62010*/  ISETP.LT.AND P3, PT, R28, UR60, !P3 ;  /* 0x0000003c1c007c0c */ /* 0x000fe2000df61270 */
[----:B------:R0:W-:Y:S01]  /*62020*/  @P1 STG.E.U16 desc[UR8][R6.64], R24 ;  /* 0x0000001806001986 */ /* 0x0001e2000c101508 */
[----:B------:R-:W-:Y:S01]  /*62030*/  ISETP.LT.AND P1, PT, R26, UR33, !P4 ;  /* 0x000000211a007c0c */ /* 0x000fe2000e721270 */
[----:B------:R-:W-:Y:S01]  /*62040*/  VIADD R20, R22, UR22 ;  /* 0x0000001616147c36 */ /* 0x000fe20008000000 */
[----:B------:R-:W1:Y:S01]  /*62050*/  LDCU UR44, c[0x0][0x398] ;  /* 0x00007300ff2c77ac */ /* 0x000e620008000800 */
[----:B------:R-:W1:Y:S01]  /*62060*/  LDCU UR75, c[0x0][0x398] ;  /* 0x00007300ff4b77ac */ /* 0x000e620008000800 */
[C---:B---3--:R-:W-:Y:S01]  /*62070*/  IMAD.WIDE R4, R21.reuse, 0x2, R16 ;  /* 0x0000000215047825 */ /* 0x048fe200078e0210 */
        /* <DEDUP_REMOVED lines=103> */
[----:B------:R-:W2:Y:S01]  /*626f0*/  LDCU UR68, c[0x0][0x398] ;  /* 0x00007300ff4477ac */ /* 0x000ea20008000800 */
[----:B------:R-:W2:Y:S01]  /*62700*/  LDCU UR52, c[0x0][0x3b8] ;  /* 0x00007700ff3477ac */ /* 0x000ea20008000800 */
[C---:B-1----:R-:W-:Y:S01]  /*62710*/  IMAD.WIDE R4, R20.reuse, 0x2, R16 ;  /* 0x0000000214047825 */ /* 0x042fe200078e0210 */
[----:B------:R-:W4:Y:S01]  /*62720*/  LDL.LU R29, [R1+0x3f4] ;  /* 0x0003f400011d7983 */ /* 0x000f220000300800 */
[----:B------:R-:W1:Y:S02]  /*62730*/  LDCU UR35, c[0x0][0x39c] ;  /* 0x00007380ff2377ac */ /* 0x000e640008000800 */
[----:B0-----:R-:W-:Y:S01]  /*62740*/  IMAD.WIDE R6, R20, 0x2, R18 ;  /* 0x0000000214067825 */ /* 0x001fe200078e0212 */
        /* <DEDUP_REMOVED lines=10> */
[----:B0-----:R-:W-:Y:S01]  /*627f0*/  IMAD.WIDE R4, R21, 0x2, R16 ;  /* 0x0000000215047825 */ /* 0x001fe200078e0210 */
[----:B------:R-:W4:Y:S01]  /*62800*/  LDL.LU R2, [R1+0x74] ;  /* 0x0000740001027983 */ /* 0x000f220000300800 */
[----:B------:R-:W0:Y:S01]  /*62810*/  LDCU UR4, c[0x0][0x39c] ;  /* 0x00007380ff0477ac */ /* 0x000e220008000800 */
[----:B---3--:R-:W-:Y:S01]  /*62820*/  PRMT R24, R15, 0x7632, R24 ;  /* 0x000076320f187816 */ /* 0x008fe20000000018 */
[----:B------:R-:W-:Y:S01]  /*62830*/  IMAD.WIDE R6, R21, 0x2, R18 ;  /* 0x0000000215067825 */ /* 0x000fe200078e0212 */
[----:B------:R3:W-:Y:S01]  /*62840*/  @P1 STG.E.U16 desc[UR8][R4.64], R15 ;  /* 0x0000000f04001986 */ /* 0x0007e2000c101508 */
[----:B------:R-:W-:Y:S01]  /*62850*/  ISETP.GE.AND P1, PT, R23, UR76, PT ;  /* 0x0000004c17007c0c */ /* 0x000fe2000bf26270 */
[----:B------:R-:W0:Y:S01]  /*62860*/  LDCU UR70, c[0x0][0x398] ;  /* 0x00007300ff4677ac */ /* 0x000e220008000800 */
[----:B------:R-:W-:Y:S01]  /*62870*/  ISETP.LT.AND P6, PT, R28, UR40, !P6 ;  /* 0x000000281c007c0c */ /* 0x000fe2000f7c1270 */
[----:B------:R1:W-:Y:S01]  /*62880*/  @P4 STG.E.U16 desc[UR8][R6.64], R24 ;  /* 0x0000001806004986 */ /* 0x0003e2000c101508 */
[----:B------:R-:W-:Y:S01]  /*62890*/  ISETP.LT.AND P4, PT, R26, UR66, !P1 ;  /* 0x000000421a007c0c */ /* 0x000fe2000cf81270 */
[----:B------:R-:W0:Y:S01]  /*628a0*/  LDCU UR34, c[0x0][0x398] ;  /* 0x00007300ff2277ac */ /* 0x000e220008000800 */
[----:B------:R-:W0:Y:S01]  /*628b0*/  LDCU UR67, c[0x0][0x3b8] ;  /* 0x00007700ff4377ac */ /* 0x000e220008000800 */
[----:B---3--:R-:W3:Y:S01]  /*628c0*/  LDL.LU R15, [R1+0x3f8] ;  /* 0x0003f800010f7983 */ /* 0x008ee20000300800 */
        /* <DEDUP_REMOVED lines=1956> */
[----:B------:R-:W-:Y:S01]  /*6a310*/  VIADD R23, R3, 0xbb ;  /* 0x000000bb03177836 */ /* 0x000fe20000000000 */
[----:B------:R0:W-:Y:S01]  /*6a320*/  @P3 STG.E.U16 desc[UR8][R6.64], R24 ;  /* 0x0000001806003986 */ /* 0x0001e2000c101508 */
[C---:B------:R-:W-:Y:S01]  /*6a330*/  VIADD R0, R21.reuse, UR72 ;  /* 0x0000004815007c36 */ /* 0x040fe20008000000 */
[----:B------:R-:W-:Y:S01]  /*6a340*/  ISETP.LT.AND P3, PT, R26, UR53, !P6 ;  /* 0x000000351a007c0c */ /* 0x000fe2000f761270 */
[----:B------:R-:W1:Y:S01]  /*6a350*/  LDCU UR55, c[0x0][0x398] ;  /* 0x00007300ff3777ac */ /* 0x000e620008000800 */
[----:B------:R-:W-:Y:S01]  /*6a360*/  ISETP.LT.AND P6, PT, R28, UR26, !P6 ;  /* 0x0000001a1c007c0c */ /* 0x000fe2000f7c1270 */
[----:B------:R-:W-:Y:S01]  /*6a370*/  VIADD R22, R0, UR71 ;  /* 0x0000004700167c36 */ /* 0x000fe20008000000 */
        /* <DEDUP_REMOVED lines=35> */
[C---:B----4-:R-:W-:Y:S01]  /*6a5b0*/  IMAD.WIDE R4, R22.reuse, 0x2, R16 ;  /* 0x0000000216047825 */ /* 0x050fe200078e0210 */
[----:B------:R-:W4:Y:S01]  /*6a5c0*/  LDL.LU R27, [R1+0x2a0] ;  /* 0x0002a000011b7983 */ /* 0x000f220000300800 */
[----:B------:R-:W0:Y:S02]  /*6a5d0*/  LDCU UR54, c[0x0][0x398] ;  /* 0x00007300ff3677ac */ /* 0x000e240008000800 */
        /* <DEDUP_REMOVED lines=104> */
[----:B--2---:R-:W-:-:S04]  /*6ac60*/  IMAD.WIDE R4, R0, 0x2, R16 ;  /* 0x0000000200047825 */ /* 0x004fc800078e0210 */
[----:B-1----:R-:W-:Y:S01]  /*6ac70*/  IMAD.WIDE R6, R0, 0x2, R18 ;  /* 0x0000000200067825 */ /* 0x002fe200078e0212 */
[----:B----4-:R-:W-:Y:S01]  /*6ac80*/  PRMT R24, R27, 0x7632, R24 ;  /* 0x000076321b187816 */ /* 0x010fe20000000018 */
[----:B------:R1:W-:Y:S01]  /*6ac90*/  @P4 STG.E.U16 desc[UR8][R4.64], R27 ;  /* 0x0000001b04004986 */ /* 0x0003e2000c101508 */
[----:B------:R-:W-:Y:S01]  /*6aca0*/  ISETP.GE.AND P4, PT, R23, UR47, PT ;  /* 0x0000002f17007c0c */ /* 0x000fe2000bf86270 */
[----:B------:R-:W-:Y:S01]  /*6acb0*/  VIADD R23, R3, 0xc5 ;  /* 0x000000c503177836 */ /* 0x000fe20000000000 */
[----:B------:R-:W-:Y:S01]  /*6acc0*/  ISETP.LT.AND P3, PT, R28, UR60, !P3 ;  /* 0x0000003c1c007c0c */ /* 0x000fe2000df61270 */
[----:B------:R2:W-:Y:S01]  /*6acd0*/  @P1 STG.E.U16 desc[UR8][R6.64], R24 ;  /* 0x0000001806001986 */ /* 0x0005e2000c101508 */
[----:B------:R-:W-:Y:S01]  /*6ace0*/  ISETP.LT.AND P1, PT, R26, UR33, !P4 ;  /* 0x000000211a007c0c */ /* 0x000fe2000e721270 */
[----:B------:R-:W-:Y:S01]  /*6acf0*/  VIADD R0, R21, UR22 ;  /* 0x0000001615007c36 */ /* 0x000fe20008000000 */
[----:B------:R-:W4:Y:S01]  /*6ad00*/  LDCU UR75, c[0x0][0x398] ;  /* 0x00007300ff4b77ac */ /* 0x000f220008000800 */
[C---:B-1----:R-:W-:Y:S01]  /*6ad10*/  IMAD.WIDE R4, R22.reuse, 0x2, R16 ;  /* 0x0000000216047825 */ /* 0x042fe200078e0210 */
[----:B------:R-:W1:Y:S03]  /*6ad20*/  LDCU UR47, c[0x0][0x39c] ;  /* 0x00007380ff2f77ac */ /* 0x000e660008000800 */
[----:B--2---:R-:W-:Y:S01]  /*6ad30*/  IMAD.WIDE R6, R22, 0x2, R18 ;  /* 0x0000000216067825 */ /* 0x004fe200078e0212 */
[----:B------:R-:W2:Y:S01]  /*6ad40*/  LDCU UR60, c[0x0][0x398] ;  /* 0x00007300ff3c77ac */ /* 0x000ea20008000800 */
        /* <DEDUP_REMOVED lines=10> */
[C---:B0-----:R-:W-:Y:S01]  /*6adf0*/  IMAD.WIDE R4, R20.reuse, 0x2, R16 ;  /* 0x0000000214047825 */ /* 0x041fe200078e0210 */
        /* <DEDUP_REMOVED lines=12> */
[----:B-1----:R-:W-:Y:S01]  /*6aec0*/  IMAD.WIDE R4, R21, 0x2, R16 ;  /* 0x0000000215047825 */ /* 0x002fe200078e0210 */
[----:B------:R-:W2:Y:S01]  /*6aed0*/  LDL.LU R2, [R1+0x400] ;  /* 0x0004000001027983 */ /* 0x000ea20000300800 */
[----:B------:R-:W1:Y:S01]  /*6aee0*/  LDCU UR74, c[0x0][0x39c] ;  /* 0x00007380ff4a77ac */ /* 0x000e620008000800 */
        /* <DEDUP_REMOVED lines=10> */
[C---:B---3--:R-:W-:Y:S01]  /*6af90*/  IMAD.WIDE R4, R0.reuse, 0x2, R16 ;  /* 0x0000000200047825 */ /* 0x048fe200078e0210 */
[----:B------:R-:W3:Y:S03]  /*6afa0*/  LDCU UR28, c[0x0][0x3b8] ;  /* 0x00007700ff1c77ac */ /* 0x000ee60008000800 */
        /* <DEDUP_REMOVED lines=8> */
[----:B0-----:R-:W-:-:S04]  /*6b030*/  IMAD.WIDE R4, R22, 0x2, R16 ;  /* 0x0000000216047825 */ /* 0x001fc800078e0210 */
[----:B----4-:R-:W-:Y:S01]  /*6b040*/  IMAD.WIDE R6, R22, 0x2, R18 ;  /* 0x0000000216067825 */ /* 0x010fe200078e0212 */
[----:B------:R-:W-:Y:S01]  /*6b050*/  PRMT R24, R13, 0x7632, R24 ;  /* 0x000076320d187816 */ /* 0x000fe20000000018 */
[----:B------:R0:W-:Y:S04]  /*6b060*/  @P3 STG.E.U16 desc[UR8][R4.64], R13 ;  /* 0x0000000d04003986 */ /* 0x0001e8000c101508 */
[----:B------:R4:W-:Y:S01]  /*6b070*/  @P6 STG.E.U16 desc[UR8][R6.64], R24 ;  /* 0x0000001806006986 */ /* 0x0009e2000c101508 */
[----:B0-----:R-:W-:Y:S01]  /*6b080*/  IMAD.WIDE R4, R20, 0x2, R16 ;  /* 0x0000000214047825 */ /* 0x001fe200078e0210 */
[----:B----4-:R-:W-:-:S04]  /*6b090*/  PRMT R24, R12, 0x7632, R24 ;  /* 0x000076320c187816 */ /* 0x010fc80000000018 */
[----:B------:R0:W-:Y:S04]  /*6b0a0*/  @P4 STG.E.U16 desc[UR8][R4.64], R12 ;  /* 0x0000000c04004986 */ /* 0x0001e8000c101508 */
[----:B0-----:R-:W4:Y:S04]  /*6b0b0*/  LDL.LU R12, [R1+0x2d0] ;  /* 0x0002d000010c7983 */ /* 0x001f280000300800 */
[----:B------:R-:W3:Y:S04]  /*6b0c0*/  LDL.LU R13, [R1+0x404] ;  /* 0x00040400010d7983 */ /* 0x000ee80000300800 */
[----:B------:R-:W3:Y:S04]  /*6b0d0*/  LDL.LU R14, [R1+0x2d4] ;  /* 0x0002d400010e7983 */ /* 0x000ee80000300800 */
[----:B------:R-:W3:Y:S04]  /*6b0e0*/  LDL.LU R15, [R1+0x408] ;  /* 0x00040800010f7983 */ /* 0x000ee80000300800 */
[----:B------:R-:W3:Y:S04]  /*6b0f0*/  LDL.LU R25, [R1+0x2d8] ;  /* 0x0002d80001197983 */ /* 0x000ee80000300800 */
[----:B------:R-:W3:Y:S04]  /*6b100*/  LDL.LU R27, [R1+0x40c] ;  /* 0x00040c00011b7983 */ /* 0x000ee80000300800 */
[----:B------:R-:W3:Y:S01]  /*6b110*/  LDL.LU R29, [R1+0x2dc] ;  /* 0x0002dc00011d7983 */ /* 0x000ee20000300800 */
        /* <DEDUP_REMOVED lines=13> */
[----:B------:R-:W0:Y:S01]  /*6b1f0*/  LDCU UR36, c[0x0][0x39c] ;  /* 0x00007380ff2477ac */ /* 0x000e220008000800 */
[----:B------:R-:W-:Y:S01]  /*6b200*/  ISETP.GE.AND P4, PT, R23, UR69, PT ;  /* 0x0000004517007c0c */ /* 0x000fe2000bf86270 */
[----:B------:R-:W-:Y:S01]  /*6b210*/  VIADD R23, R3, 0xcb ;  /* 0x000000cb03177836 */ /* 0x000fe20000000000 */
[----:B------:R1:W-:Y:S01]  /*6b220*/  @P1 STG.E.U16 desc[UR8][R6.64], R24 ;  /* 0x0000001806001986 */ /* 0x0003e2000c101508 */
[C---:B------:R-:W-:Y:S01]  /*6b230*/  VIADD R0, R21.reuse, UR71 ;  /* 0x0000004715007c36 */ /* 0x040fe20008000000 */
[----:B------:R-:W-:Y:S01]  /*6b240*/  ISETP.LT.AND P1, PT, R26, UR68, !P4 ;  /* 0x000000441a007c0c */ /* 0x000fe2000e721270 */
[----:B------:R-:W0:Y:S01]  /*6b250*/  LDCU UR69, c[0x0][0x39c] ;  /* 0x00007380ff4577ac */ /* 0x000e220008000800 */
[----:B------:R-:W-:Y:S01]  /*6b260*/  ISETP.LT.AND P4, PT, R28, UR54, !P4 ;  /* 0x000000361c007c0c */ /* 0x000fe2000e781270 */
[----:B------:R-:W-:Y:S01]  /*6b270*/  VIADD R22, R0, UR14 ;  /* 0x0000000e00167c36 */ /* 0x000fe20008000000 */
[----:B------:R-:W0:Y:S01]  /*6b280*/  LDCU UR30, c[0x0][0x398] ;  /* 0x00007300ff1e77ac */ /* 0x000e220008000800 */
        /* <DEDUP_REMOVED lines=22> */
[----:B------:R-:W2:Y:S02]  /*6b3f0*/  LDL.LU R2, [R1+0x1b40] ;  /* 0x001b400001027983 */ /* 0x000ea40000300800 */
[----:B-1----:R-:W-:Y:S01]  /*6b400*/  IMAD.WIDE R6, R0, 0x2, R18 ;  /* 0x0000000200067825 */ /* 0x002fe200078e0212 */
[----:B------:R-:W-:Y:S01]  /*6b410*/  ISETP.LT.AND P5, PT, R28, UR70, !P5 ;  /* 0x000000461c007c0c */ /* 0x000fe2000efa1270 */
[----:B------:R-:W1:Y:S02]  /*6b420*/  LDCU UR6, c[0x0][0x398] ;  /* 0x00007300ff0677ac */ /* 0x000e640008000800 */
[----:B------:R-:W-:Y:S01]  /*6b430*/  VIADD R0, R21, UR77 ;  /* 0x0000004d15007c36 */ /* 0x000fe20008000000 */
[----:B------:R-:W0:Y:S01]  /*6b440*/  LDCU UR70, c[0x0][0x398] ;  /* 0x00007300ff4677ac */ /* 0x000e220008000800 */
[----:B------:R-:W0:Y:S01]  /*6b450*/  LDCU UR77, c[0x0][0x3b8] ;  /* 0x00007700ff4d77ac */ /* 0x000e220008000800 */
[----:B----4-:R-:W-:Y:S01]  /*6b460*/  PRMT R24, R12, 0x7632, R24 ;  /* 0x000076320c187816 */ /* 0x010fe20000000018 */
[----:B------:R4:W-:Y:S01]  /*6b470*/  @P6 STG.E.U16 desc[UR8][R4.64], R12 ;  /* 0x0000000c04006986 */ /* 0x0009e2000c101508 */
[----:B------:R-:W-:Y:S01]  /*6b480*/  ISETP.GE.AND P6, PT, R23, UR4, PT ;  /* 0x0000000417007c0c */ /* 0x000fe2000bfc6270 */
[----:B------:R-:W-:Y:S01]  /*6b490*/  VIADD R23, R3, 0xcd ;  /* 0x000000cd03177836 */ /* 0x000fe20000000000 */
[----:B------:R-:W0:Y:S01]  /*6b4a0*/  LDCU UR4, c[0x0][0x39c] ;  /* 0x00007380ff0477ac */ /* 0x000e220008000800 */
[----:B------:R3:W-:Y:S01]  /*6b4b0*/  @P3 STG.E.U16 desc[UR8][R6.64], R24 ;  /* 0x0000001806003986 */ /* 0x0007e2000c101508 */
[----:B------:R-:W-:Y:S01]  /*6b4c0*/  ISETP.LT.AND P3, PT, R26, UR34, !P6 ;  /* 0x000000221a007c0c */ /* 0x000fe2000f761270 */
[----:B----4-:R-:W-:-:S02]  /*6b4d0*/  IMAD.WIDE R4, R22, 0x2, R16 ;  /* 0x0000000216047825 */ /* 0x010fc400078e0210 */
[----:B------:R-:W4:Y:S01]  /*6b4e0*/  LDL.LU R12, [R1+0x1b3c] ;  /* 0x001b3c00010c7983 */ /* 0x000f220000300800 */
[----:B---3--:R-:W-:Y:S01]  /*6b4f0*/  PRMT R24, R13, 0x7632, R24 ;  /* 0x000076320d187816 */ /* 0x008fe20000000018 */
[----:B------:R-:W-:Y:S02]  /*6b500*/  IMAD.WIDE R6, R22, 0x2, R18 ;  /* 0x0000000216067825 */ /* 0x000fe400078e0212 */
        /* <DEDUP_REMOVED lines=23> */
[----:B-1----:R-:W-:Y:S01]  /*6b680*/  IMAD.WIDE R4, R21, 0x2, R16 ;  /* 0x0000000215047825 */ /* 0x002fe200078e0210 */
[----:B------:R-:W2:Y:S01]  /*6b690*/  LDL.LU R14, [R1+0x1b34] ;  /* 0x001b3400010e7983 */ /* 0x000ea20000300800 */
[----:B------:R-:W1:Y:S01]  /*6b6a0*/  LDCU UR24, c[0x0][0x398] ;  /* 0x00007300ff1877ac */ /* 0x000e620008000800 */
[----:B0-----:R-:W-:Y:S01]  /*6b6b0*/  PRMT R24, R15, 0x7632, R24 ;  /* 0x000076320f187816 */ /* 0x001fe20000000018 */
[----:B------:R-:W-:Y:S01]  /*6b6c0*/  IMAD.WIDE R6, R21, 0x2, R18 ;  /* 0x0000000215067825 */ /* 0x000fe200078e0212 */
[----:B------:R0:W-:Y:S01]  /*6b6d0*/  @P3 STG.E.U16 desc[UR8][R4.64], R15 ;  /* 0x0000000f04003986 */ /* 0x0001e2000c101508 */
[----:B------:R-:W-:Y:S01]  /*6b6e0*/  ISETP.GE.AND P3, PT, R23, UR49, PT ;  /* 0x0000003117007c0c */ /* 0x000fe2000bf66270 */
[----:B------:R-:W1:Y:S01]  /*6b6f0*/  LDCU UR49, c[0x0][0x39c] ;  /* 0x00007380ff3177ac */ /* 0x000e620008000800 */
[----:B------:R-:W-:Y:S01]  /*6b700*/  ISETP.LT.AND P2, PT, R28, UR64, !P2 ;  /* 0x000000401c007c0c */ /* 0x000fe2000d741270 */
[----:B------:R0:W-:Y:S01]  /*6b710*/  @P6 STG.E.U16 desc[UR8][R6.64], R24 ;  /* 0x0000001806006986 */ /* 0x0001e2000c101508 */
[----:B------:R-:W-:Y:S01]  /*6b720*/  VIADD R23, R3, 0xd0 ;  /* 0x000000d003177836 */ /* 0x000fe20000000000 */
[----:B------:R-:W-:Y:S01]  /*6b730*/  ISETP.LT.AND P6, PT, R26, UR32, !P3 ;  /* 0x000000201a007c0c */ /* 0x000fe2000dfc1270 */
[----:B------:R-:W-:Y:S01]  /*6b740*/  VIADD R21, R20, UR37 ;  /* 0x0000002514157c36 */ /* 0x000fe20008000000 */
[----:B------:R-:W1:Y:S01]  /*6b750*/  LDCU UR65, c[0x0][0x398] ;  /* 0x00007300ff4177ac */ /* 0x000e620008000800 */
[C---:B0-----:R-:W-:Y:S01]  /*6b760*/  IMAD.WIDE R4, R0.reuse, 0x2, R16 ;  /* 0x0000000200047825 */ /* 0x041fe200078e0210 */
[----:B------:R-:W2:Y:S01]  /*6b770*/  LDL.LU R15, [R1+0x1b30] ;  /* 0x001b3000010f7983 */ /* 0x000ea20000300800 */
[----:B------:R-:W0:Y:S01]  /*6b780*/  LDCU UR29, c[0x0][0x3b8] ;  /* 0x00007700ff1d77ac */ /* 0x000e220008000800 */
[----:B------:R-:W-:Y:S01]  /*6b790*/  PRMT R24, R25, 0x7632, R24 ;  /* 0x0000763219187816 */ /* 0x000fe20000000018 */
[----:B------:R-:W-:Y:S01]  /*6b7a0*/  IMAD.WIDE R6, R0, 0x2, R18 ;  /* 0x0000000200067825 */ /* 0x000fe200078e0212 */
[----:B------:R1:W-:Y:S01]  /*6b7b0*/  @P4 STG.E.U16 desc[UR8][R4.64], R25 ;  /* 0x0000001904004986 */ /* 0x0003e2000c101508 */
[----:B------:R-:W-:Y:S01]  /*6b7c0*/  ISETP.GE.AND P4, PT, R23, UR63, PT ;  /* 0x0000003f17007c0c */ /* 0x000fe2000bf86270 */
[----:B------:R-:W0:Y:S01]  /*6b7d0*/  LDCU UR64, c[0x0][0x398] ;  /* 0x00007300ff4077ac */ /* 0x000e220008000800 */
[----:B------:R-:W-:Y:S01]  /*6b7e0*/  VIADD R23, R3, 0xd1 ;  /* 0x000000d103177836 */ /* 0x000fe20000000000 */
[----:B------:R0:W-:Y:S01]  /*6b7f0*/  @P1 STG.E.U16 desc[UR8][R6.64], R24 ;  /* 0x0000001806001986 */ /* 0x0001e2000c101508 */
[----:B------:R-:W-:Y:S01]  /*6b800*/  PRMT R0, R27, 0x7632, R0 ;  /* 0x000076321b007816 */ /* 0x000fe20000000000 */
[----:B------:R-:W2:Y:S01]  /*6b810*/  LDCU UR32, c[0x0][0x398] ;  /* 0x00007300ff2077ac */ /* 0x000ea20008000800 */
[----:B------:R-:W-:Y:S01]  /*6b820*/  ISETP.LT.AND P3, PT, R28, UR51, !P3 ;  /* 0x000000331c007c0c */ /* 0x000fe2000df61270 */
[----:B------:R-:W2:Y:S01]  /*6b830*/  LDCU UR27, c[0x0][0x3b8] ;  /* 0x00007700ff1b77ac */ /* 0x000ea20008000800 */
[C---:B-1----:R-:W-:Y:S01]  /*6b840*/  IMAD.WIDE R4, R22.reuse, 0x2, R16 ;  /* 0x0000000216047825 */ /* 0x042fe200078e0210 */
[----:B------:R-:W1:Y:S03]  /*6b850*/  LDCU UR51, c[0x0][0x398] ;  /* 0x00007300ff3377ac */ /* 0x000e660008000800 */
[----:B0-----:R-:W-:Y:S01]  /*6b860*/  IMAD.WIDE R6, R22, 0x2, R18 ;  /* 0x0000000216067825 */ /* 0x001fe200078e0212 */
[----:B------:R0:W-:Y:S01]  /*6b870*/  @P5 STG.E.U16 desc[UR8][R4.64], R27 ;  /* 0x0000001b04005986 */ /* 0x0001e2000c101508 */
[----:B------:R-:W-:Y:S01]  /*6b880*/  ISETP.GE.AND P5, PT, R23, UR62, PT ;  /* 0x0000003e17007c0c */ /* 0x000fe2000bfa6270 */
[----:B------:R-:W1:Y:S01]  /*6b890*/  LDCU UR63, c[0x0][0x39c] ;  /* 0x00007380ff3f77ac */ /* 0x000e620008000800 */
[----:B------:R-:W-:Y:S01]  /*6b8a0*/  IMAD.MOV.U32 R24, RZ, RZ, R26 ;  /* 0x000000ffff187224 */ /* 0x000fe200078e001a */
[----:B------:R-:W2:Y:S01]  /*6b8b0*/  LDL.LU R23, [R1+0x2f4] ;  /* 0x0002f40001177983 */ /* 0x000ea20000300800 */
[----:B------:R-:W-:Y:S01]  /*6b8c0*/  VIADD R22, R3, 0xd2 ;  /* 0x000000d203167836 */ /* 0x000fe20000000000 */
[----:B------:R-:W1:Y:S02]  /*6b8d0*/  LDCU UR37, c[0x0][0x3b8] ;  /* 0x00007700ff2577ac */ /* 0x000e640008000800 */
[----:B------:R1:W-:Y:S01]  /*6b8e0*/  @P2 STG.E.U16 desc[UR8][R6.64], R0 ;  /* 0x0000000006002986 */ /* 0x0003e2000c101508 */
[----:B0-----:R-:W-:-:S03]  /*6b8f0*/  IMAD.WIDE R4, R20, 0x2, R16 ;  /* 0x0000000214047825 */ /* 0x001fc600078e0210 */
[----:B------:R-:W2:Y:S01]  /*6b900*/  LDL.LU R25, [R1+0x2e8] ;  /* 0x0002e80001197983 */ /* 0x000ea20000300800 */
[----:B------:R-:W-:Y:S01]  /*6b910*/  ISETP.LT.AND P2, PT, R24, UR50, !P5 ;  /* 0x0000003218007c0c */ /* 0x000fe2000ef41270 */
[----:B------:R-:W0:Y:S02]  /*6b920*/  LDCU UR50, c[0x0][0x39c] ;  /* 0x00007380ff3277ac */ /* 0x000e240008000800 */
[----:B------:R0:W-:Y:S01]  /*6b930*/  @P6 STG.E.U16 desc[UR8][R4.64], R29 ;  /* 0x0000001d04006986 */ /* 0x0001e2000c101508 */
[----:B------:R-:W-:Y:S01]  /*6b940*/  ISETP.LT.AND P6, PT, R28, UR44, !P5 ;  /* 0x0000002c1c007c0c */ /* 0x000fe2000efc1270 */
[----:B------:R-:W2:Y:S01]  /*6b950*/  LDCU UR62, c[0x0][0x3b8] ;  /* 0x00007700ff3e77ac */ /* 0x000ea20008000800 */
[----:B-1----:R-:W-:Y:S01]  /*6b960*/  PRMT R0, R29, 0x7632, R0 ;  /* 0x000076321d007816 */ /* 0x002fe20000000000 */
[----:B------:R-:W2:Y:S01]  /*6b970*/  LDL.LU R26, [R1+0x2f8] ;  /* 0x0002f800011a7983 */ /* 0x000ea20000300800 */
[----:B------:R-:W-:Y:S02]  /*6b980*/  ISETP.GE.AND P5, PT, R22, UR45, PT ;  /* 0x0000002d16007c0c */ /* 0x000fe4000bfa6270 */
[----:B------:R-:W-:Y:S01]  /*6b990*/  ISETP.LT.AND P1, PT, R24, UR46, !P4 ;  /* 0x0000002e18007c0c */ /* 0x000fe2000e721270 */
[----:B------:R-:W2:Y:S01]  /*6b9a0*/  LDL.LU R27, [R1+0x2ec] ;  /* 0x0002ec00011b7983 */ /* 0x000ea20000300800 */
[----:B------:R-:W-:Y:S01]  /*6b9b0*/  IMAD.WIDE R6, R20, 0x2, R18 ;  /* 0x0000000214067825 */ /* 0x000fe200078e0212 */
[----:B------:R-:W1:Y:S02]  /*6b9c0*/  LDCU UR46, c[0x0][0x398] ;  /* 0x00007300ff2e77ac */ /* 0x000e640008000800 */
[----:B0-----:R-:W2:Y:S01]  /*6b9d0*/  LDL.LU R29, [R1+0x2fc] ;  /* 0x0002fc00011d7983 */ /* 0x001ea20000300800 */
[C-C-:B------:R-:W-:Y:S01]  /*6b9e0*/  IMAD.WIDE R4, R21.reuse, 0x2, R16.reuse ;  /* 0x0000000215047825 */ /* 0x140fe200078e0210 */
[----:B------:R-:W0:Y:S02]  /*6b9f0*/  LDCU UR44, c[0x0][0x398] ;  /* 0x00007300ff2c77ac */ /* 0x000e240008000800 */
[----:B------:R-:W2:Y:S01]  /*6ba00*/  LDL.LU R22, [R1+0x2e0] ;  /* 0x0002e00001167983 */ /* 0x000ea20000300800 */
[----:B------:R-:W-:Y:S01]  /*6ba10*/  ISETP.LT.AND P4, PT, R28, UR39, !P4 ;  /* 0x000000271c007c0c */ /* 0x000fe2000e781270 */
[----:B------:R-:W-:Y:S01]  /*6ba20*/  VIADD R20, R21, UR38 ;  /* 0x0000002615147c36 */ /* 0x000fe20008000000 */
[----:B------:R-:W0:Y:S01]  /*6ba30*/  LDCU UR39, c[0x0][0x398] ;  /* 0x00007300ff2777ac */ /* 0x000e220008000800 */
[----:B------:R1:W-:Y:S01]  /*6ba40*/  @P3 STG.E.U16 desc[UR8][R6.64], R0 ;  /* 0x0000000006003986 */ /* 0x0003e2000c101508 */
[----:B------:R-:W0:Y:S01]  /*6ba50*/  LDCU UR45, c[0x0][0x398] ;  /* 0x00007300ff2d77ac */ /* 0x000e220008000800 */
[----:B------:R-:W0:Y:S01]  /*6ba60*/  LDCU UR38, c[0x0][0x3b8] ;  /* 0x00007700ff2677ac */ /* 0x000e220008000800 */
[----:B-1----:R-:W-:Y:S01]  /*6ba70*/  IMAD.WIDE R6, R20, 0x2, R16 ;  /* 0x0000000214067825 */ /* 0x002fe200078e0210 */
[----:B--2---:R1:W-:Y:S01]  /*6ba80*/  @P1 STG.E.U16 desc[UR8][R4.64], R22 ;  /* 0x0000001604001986 */ /* 0x0043e2000c101508 */
[----:B------:R-:W-:-:S02]  /*6ba90*/  PRMT R0, R22, 0x7632, R0 ;  /* 0x0000763216007816 */ /* 0x000fc40000000000 */
[----:B-1----:R-:W-:Y:S02]  /*6baa0*/  VIADD R22, R3, 0xd3 ;  /* 0x000000d303167836 */ /* 0x002fe40000000000 */
[----:B------:R-:W-:-:S03]  /*6bab0*/  IMAD.WIDE R4, R21, 0x2, R18 ;  /* 0x0000000215047825 */ /* 0x000fc600078e0212 */
[----:B------:R-:W-:Y:S01]  /*6bac0*/  ISETP.GE.AND P1, PT, R22, UR47, PT ;  /* 0x0000002f16007c0c */ /* 0x000fe2000bf26270 */
[----:B------:R-:W-:Y:S01]  /*6bad0*/  VIADD R21, R3, 0xd4 ;  /* 0x000000d403157836 */ /* 0x000fe20000000000 */
[----:B------:R-:W2:Y:S01]  /*6bae0*/  LDL.LU R22, [R1+0x2f0] ;  /* 0x0002f00001167983 */ /* 0x000ea20000300800 */
[----:B------:R-:W-:Y:S01]  /*6baf0*/  ISETP.LT.AND P3, PT, R24, UR75, !P5 ;  /* 0x0000004b18007c0c */ /* 0x000fe2000ef61270 */
[----:B------:R-:W1:Y:S02]  /*6bb00*/  LDCU UR75, c[0x0][0x39c] ;  /* 0x00007380ff4b77ac */ /* 0x000e640008000800 */
[----:B------:R0:W-:Y:S01]  /*6bb10*/  @P4 STG.E.U16 desc[UR8][R4.64], R0 ;  /* 0x0000000004004986 */ /* 0x0001e2000c101508 */
[----:B------:R-:W1:Y:S01]  /*6bb20*/  LDCU UR47, c[0x0][0x398] ;  /* 0x00007300ff2f77ac */ /* 0x000e620008000800 */
[C---:B0-----:R-:W-:Y:S02]  /*6bb30*/  VIADD R0, R20.reuse, UR18 ;  /* 0x0000001214007c36 */ /* 0x041fe40008000000 */
[----:B------:R-:W-:Y:S01]  /*6bb40*/  IMAD.WIDE R4, R20, 0x2, R18 ;  /* 0x0000000214047825 */ /* 0x000fe200078e0212 */
[----:B------:R-:W-:Y:S01]  /*6bb50*/  ISETP.GE.AND P4, PT, R21, UR43, PT ;  /* 0x0000002b15007c0c */ /* 0x000fe2000bf86270 */
[----:B------:R-:W3:Y:S01]  /*6bb60*/  LDL.LU R20, [R1+0x2e4] ;  /* 0x0002e40001147983 */ /* 0x000ee20000300800 */
[----:B------:R-:W-:Y:S01]  /*6bb70*/  ISETP.LT.AND P5, PT, R28, UR60, !P5 ;  /* 0x0000003c1c007c0c */ /* 0x000fe2000efa1270 */
[----:B------:R-:W0:Y:S01]  /*6bb80*/  LDCU UR60, c[0x0][0x39c] ;  /* 0x00007380ff3c77ac */ /* 0x000e220008000800 */
[----:B------:R-:W0:Y:S01]  /*6bb90*/  LDCU UR43, c[0x0][0x398] ;  /* 0x00007300ff2b77ac */ /* 0x000e220008000800 */
[----:B------:R-:W0:Y:S01]  /*6bba0*/  LDCU UR18, c[0x0][0x3b8] ;  /* 0x00007700ff1277ac */ /* 0x000e220008000800 */
[----:B--2---:R-:W-:Y:S01]  /*6bbb0*/  PRMT R21, R22, 0x7632, R21 ;  /* 0x0000763216157816 */ /* 0x004fe20000000015 */
[----:B------:R2:W-:Y:S04]  /*6bbc0*/  @P2 STG.E.U16 desc[UR8][R6.64], R22 ;  /* 0x0000001606002986 */ /* 0x0005e8000c101508 */
[----:B------:R0:W-:Y:S01]  /*6bbd0*/  @P6 STG.E.U16 desc[UR8][R4.64], R21 ;  /* 0x0000001504006986 */ /* 0x0001e2000c101508 */
[----:B------:R-:W-:Y:S01]  /*6bbe0*/  ISETP.LT.AND P6, PT, R24, UR33, !P1 ;  /* 0x0000002118007c0c */ /* 0x000fe2000cfc1270 */
[----:B------:R-:W1:Y:S01]  /*6bbf0*/  LDCU UR33, c[0x0][0x398] ;  /* 0x00007300ff2177ac */ /* 0x000e620008000800 */
[----:B------:R-:W-:Y:S01]  /*6bc00*/  ISETP.LT.AND P1, PT, R28, UR20, !P1 ;  /* 0x000000141c007c0c */ /* 0x000fe2000cf21270 */
[----:B------:R-:W1:Y:S01]  /*6bc10*/  LDCU UR20, c[0x0][0x3b8] ;  /* 0x00007700ff1477ac */ /* 0x000e620008000800 */
[----:B--2---:R-:W-:-:S04]  /*6bc20*/  IMAD.WIDE R6, R0, 0x2, R16 ;  /* 0x0000000200067825 */ /* 0x004fc800078e0210 */
[C---:B0-----:R-:W-:Y:S01]  /*6bc30*/  IMAD.WIDE R4, R0.reuse, 0x2, R18 ;  /* 0x0000000200047825 */ /* 0x041fe200078e0212 */
[----:B---3--:R0:W-:Y:S03]  /*6bc40*/  @P3 STG.E.U16 desc[UR8][R6.64], R20 ;  /* 0x0000001406003986 */ /* 0x0081e6000c101508 */
[----:B------:R-:W-:Y:S02]  /*6bc50*/  VIADD R21, R0, UR59 ;  /* 0x0000003b00157c36 */ /* 0x000fe40008000000 */
[----:B------:R-:W-:Y:S01]  /*6bc60*/  VIADD R22, R3, 0xd5 ;  /* 0x000000d503167836 */ /* 0x000fe20000000000 */
[----:B------:R-:W-:Y:S01]  /*6bc70*/  PRMT R0, R23, 0x7632, R0 ;  /* 0x0000763217007816 */ /* 0x000fe20000000000 */
[----:B------:R-:W2:Y:S01]  /*6bc80*/  LDCU UR59, c[0x0][0x3b8] ;  /* 0x00007700ff3b77ac */ /* 0x000ea20008000800 */
[----:B0-----:R-:W-:Y:S01]  /*6bc90*/  VIADD R6, R3, 0xd6 ;  /* 0x000000d603067836 */ /* 0x001fe20000000000 */
[----:B------:R-:W-:-:S04]  /*6bca0*/  PRMT R7, R20, 0x7632, R7 ;  /* 0x0000763214077816 */ /* 0x000fc80000000007 */
[----:B------:R-:W-:Y:S01]  /*6bcb0*/  ISETP.GE.AND P3, PT, R6, UR42, PT ;  /* 0x0000002a06007c0c */ /* 0x000fe2000bf66270 */
[----:B------:R0:W-:Y:S01]  /*6bcc0*/  @P5 STG.E.U16 desc[UR8][R4.64], R7 ;  /* 0x0000000704005986 */ /* 0x0001e2000c101508 */
[----:B------:R-:W-:Y:S02]  /*6bcd0*/  ISETP.LT.AND P5, PT, R24, UR56, !P4 ;  /* 0x0000003818007c0c */ /* 0x000fe4000e7a1270 */
[----:B------:R-:W-:Y:S01]  /*6bce0*/  ISETP.GE.AND P2, PT, R22, UR74, PT ;  /* 0x0000004a16007c0c */ /* 0x000fe2000bf46270 */
[C---:B------:R-:W-:Y:S01]  /*6bcf0*/  VIADD R20, R21.reuse, UR22 ;  /* 0x0000001615147c36 */ /* 0x040fe20008000000 */
[----:B------:R-:W-:Y:S01]  /*6bd00*/  ISETP.LT.AND P4, PT, R28, UR61, !P4 ;  /* 0x0000003d1c007c0c */ /* 0x000fe2000e781270 */
[----:B------:R-:W3:Y:S01]  /*6bd10*/  LDCU UR42, c[0x0][0x398] ;  /* 0x00007300ff2a77ac */ /* 0x000ee20008000800 */
[C---:B0-----:R-:W-:Y:S01]  /*6bd20*/  IMAD.WIDE R6, R21.reuse, 0x2, R16 ;  /* 0x0000000215067825 */ /* 0x041fe200078e0210 */
[----:B------:R-:W0:Y:S03]  /*6bd30*/  LDCU UR22, c[0x0][0x39c] ;  /* 0x00007380ff1677ac */ /* 0x000e260008000800 */
[----:B------:R-:W-:Y:S01]  /*6bd40*/  IMAD.WIDE R4, R21, 0x2, R18 ;  /* 0x0000000215047825 */ /* 0x000fe200078e0212 */
[----:B------:R1:W-:Y:S01]  /*6bd50*/  @P6 STG.E.U16 desc[UR8][R6.64], R23 ;  /* 0x0000001706006986 */ /* 0x0003e2000c101508 */
[----:B------:R-:W0:Y:S03]  /*6bd60*/  LDCU UR56, c[0x0][0x398] ;  /* 0x00007300ff3877ac */ /* 0x000e260008000800 */
[----:B------:R2:W-:Y:S01]  /*6bd70*/  @P1 STG.E.U16 desc[UR8][R4.64], R0 ;  /* 0x0000000004001986 */ /* 0x0005e2000c101508 */
[----:B------:R-:W-:Y:S01]  /*6bd80*/  ISETP.LT.AND P1, PT, R24, UR73, !P2 ;  /* 0x0000004918007c0c */ /* 0x000fe2000d721270 */
[----:B------:R-:W-:Y:S01]  /*6bd90*/  VIADD R22, R3, 0xd7 ;  /* 0x000000d703167836 */ /* 0x000fe20000000000 */
[----:B------:R-:W-:Y:S01]  /*6bda0*/  PRMT R21, R25, 0x7632, R21 ;  /* 0x0000763219157816 */ /* 0x000fe20000000015 */
[----:B------:R-:W0:Y:S01]  /*6bdb0*/  LDCU UR61, c[0x0][0x398] ;  /* 0x00007300ff3d77ac */ /* 0x000e220008000800 */
[----:B-1----:R-:W-:-:S04]  /*6bdc0*/  IMAD.WIDE R6, R20, 0x2, R16 ;  /* 0x0000000214067825 */ /* 0x002fc800078e0210 */
[C---:B--2---:R-:W-:Y:S01]  /*6bdd0*/  VIADD R0, R20.reuse, UR28 ;  /* 0x0000001c14007c36 */ /* 0x044fe20008000000 */
[----:B------:R1:W-:Y:S01]  /*6bde0*/  @P5 STG.E.U16 desc[UR8][R6.64], R25 ;  /* 0x0000001906005986 */ /* 0x0003e2000c101508 */
[----:B------:R-:W-:Y:S01]  /*6bdf0*/  IMAD.WIDE R4, R20, 0x2, R18 ;  /* 0x0000000214047825 */ /* 0x000fe200078e0212 */
[----:B------:R-:W-:Y:S01]  /*6be00*/  ISETP.LT.AND P2, PT, R28, UR58, !P2 ;  /* 0x0000003a1c007c0c */ /* 0x000fe2000d741270 */
[----:B------:R-:W2:Y:S03]  /*6be10*/  LDCU UR28, c[0x0][0x3b8] ;  /* 0x00007700ff1c77ac */ /* 0x000ea60008000800 */
[----:B------:R0:W-:Y:S01]  /*6be20*/  @P4 STG.E.U16 desc[UR8][R4.64], R21 ;  /* 0x0000001504004986 */ /* 0x0001e2000c101508 */
[----:B------:R-:W-:Y:S01]  /*6be30*/  ISETP.LT.AND P4, PT, R24, UR55, !P3 ;  /* 0x0000003718007c0c */ /* 0x000fe2000df81270 */
[----:B-1----:R-:W-:Y:S01]  /*6be40*/  IMAD.WIDE R6, R0, 0x2, R16 ;  /* 0x0000000200067825 */ /* 0x002fe200078e0210 */
[----:B------:R-:W-:Y:S01]  /*6be50*/  ISETP.GE.AND P6, PT, R22, UR36, PT ;  /* 0x0000002416007c0c */ /* 0x000fe2000bfc6270 */
[----:B------:R-:W1:Y:S03]  /*6be60*/  LDCU UR36, c[0x0][0x398] ;  /* 0x00007300ff2477ac */ /* 0x000e660008000800 */
[----:B------:R2:W-:Y:S01]  /*6be70*/  @P1 STG.E.U16 desc[UR8][R6.64], R26 ;  /* 0x0000001a06001986 */ /* 0x0005e2000c101508 */
[----:B------:R-:W-:Y:S01]  /*6be80*/  VIADD R20, R0, UR41 ;  /* 0x0000002900147c36 */ /* 0x000fe20008000000 */
[----:B0-----:R-:W-:Y:S01]  /*6be90*/  PRMT R21, R26, 0x7632, R21 ;  /* 0x000076321a157816 */ /* 0x001fe20000000015 */
[----:B------:R-:W-:Y:S01]  /*6bea0*/  IMAD.WIDE R4, R0, 0x2, R18 ;  /* 0x0000000200047825 */ /* 0x000fe200078e0212 */
[----:B------:R-:W-:Y:S01]  /*6beb0*/  ISETP.LT.AND P3, PT, R28, UR10, !P3 ;  /* 0x0000000a1c007c0c */ /* 0x000fe2000df61270 */
[----:B------:R-:W0:Y:S01]  /*6bec0*/  LDCU UR10, c[0x0][0x39c] ;  /* 0x00007380ff0a77ac */ /* 0x000e220008000800 */
[----:B------:R-:W0:Y:S01]  /*6bed0*/  LDCU UR55, c[0x0][0x398] ;  /* 0x00007300ff3777ac */ /* 0x000e220008000800 */
[C---:B--2---:R-:W-:Y:S01]  /*6bee0*/  VIADD R6, R3.reuse, 0xd9 ;  /* 0x000000d903067836 */ /* 0x044fe20000000000 */
[----:B------:R-:W2:Y:S04]  /*6bef0*/  LDCU UR41, c[0x0][0x398] ;  /* 0x00007300ff2977ac */ /* 0x000ea80008000800 */
[----:B------:R-:W-:Y:S01]  /*6bf00*/  ISETP.GE.AND P1, PT, R6, UR69, PT ;  /* 0x0000004506007c0c */ /* 0x000fe2000bf26270 */
[----:B------:R-:W-:Y:S01]  /*6bf10*/  IMAD.WIDE R6, R20, 0x2, R16 ;  /* 0x0000000214067825 */ /* 0x000fe200078e0210 */
[----:B------:R0:W-:Y:S01]  /*6bf20*/  @P2 STG.E.U16 desc[UR8][R4.64], R21 ;  /* 0x0000001504002986 */ /* 0x0001e2000c101508 */
[----:B------:R-:W1:Y:S02]  /*6bf30*/  LDCU UR58, c[0x0][0x3b8] ;  /* 0x00007700ff3a77ac */ /* 0x000e640008000800 */
[----:B------:R-:W-:Y:S01]  /*6bf40*/  VIADD R22, R3, 0xd8 ;  /* 0x000000d803167836 */ /* 0x000fe20000000000 */
[----:B------:R2:W-:Y:S01]  /*6bf50*/  @P4 STG.E.U16 desc[UR8][R6.64], R27 ;  /* 0x0000001b06004986 */ /* 0x0005e2000c101508 */
[----:B------:R-:W-:Y:S01]  /*6bf60*/  ISETP.LT.AND P4, PT, R24, UR30, !P6 ;  /* 0x0000001e18007c0c */ /* 0x000fe2000f781270 */
[----:B------:R-:W1:Y:S01]  /*6bf70*/  LDCU UR30, c[0x0][0x398] ;  /* 0x00007300ff1e77ac */ /* 0x000e620008000800 */
[----:B------:R-:W-:-:S02]  /*6bf80*/  ISETP.LT.AND P6, PT, R28, UR57, !P6 ;  /* 0x000000391c007c0c */ /* 0x000fc4000f7c1270 */
[----:B------:R-:W-:Y:S01]  /*6bf90*/  ISETP.GE.AND P5, PT, R22, UR31, PT ;  /* 0x0000001f16007c0c */ /* 0x000fe2000bfa6270 */
[C---:B------:R-:W-:Y:S01]  /*6bfa0*/  VIADD R22, R20.reuse, UR72 ;  /* 0x0000004814167c36 */ /* 0x040fe20008000000 */
[----:B------:R-:W-:Y:S01]  /*6bfb0*/  PRMT R0, R27, 0x7632, R0 ;  /* 0x000076321b007816 */ /* 0x000fe20000000000 */
[----:B0-----:R-:W-:Y:S01]  /*6bfc0*/  IMAD.WIDE R4, R20, 0x2, R18 ;  /* 0x0000000214047825 */ /* 0x001fe200078e0212 */
[----:B------:R-:W-:Y:S01]  /*6bfd0*/  PRMT R21, R29, 0x7632, R21 ;  /* 0x000076321d157816 */ /* 0x000fe20000000015 */
[----:B------:R-:W0:Y:S02]  /*6bfe0*/  LDCU UR31, c[0x0][0x39c] ;  /* 0x00007380ff1f77ac */ /* 0x000e240008000800 */
[----:B--2---:R-:W-:Y:S01]  /*6bff0*/  VIADD R6, R3, 0xda ;  /* 0x000000da03067836 */ /* 0x004fe20000000000 */
[----:B------:R2:W-:Y:S01]  /*6c000*/  @P3 STG.E.U16 desc[UR8][R4.64], R0 ;  /* 0x0000000004003986 */ /* 0x0005e2000c101508 */
[----:B------:R-:W-:Y:S01]  /*6c010*/  VIADD R20, R22, UR71 ;  /* 0x0000004716147c36 */ /* 0x000fe20008000000 */
[----:B------:R-:W0:Y:S02]  /*6c020*/  LDCU UR57, c[0x0][0x3b8] ;  /* 0x00007700ff3977ac */ /* 0x000e240008000800 */
[----:B------:R-:W-:Y:S01]  /*6c030*/  ISETP.GE.AND P2, PT, R6, UR35, PT ;  /* 0x0000002306007c0c */ /* 0x000fe2000bf46270 */
[----:B------:R-:W-:-:S04]  /*6c040*/  IMAD.WIDE R6, R22, 0x2, R16 ;  /* 0x0000000216067825 */ /* 0x000fc800078e0210 */
[----:B--2---:R-:W-:Y:S01]  /*6c050*/  IMAD.WIDE R4, R22, 0x2, R18 ;  /* 0x0000000216047825 */ /* 0x004fe200078e0212 */
[----:B------:R-:W-:Y:S01]  /*6c060*/  ISETP.LT.AND P3, PT, R24, UR53, !P5 ;  /* 0x0000003518007c0c */ /* 0x000fe2000ef61270 */
[----:B------:R-:W2:Y:S01]  /*6c070*/  LDL.LU R22, [R1+0x320] ;  /* 0x0003200001167983 */ /* 0x000ea20000300800 */
[----:B------:R-:W0:Y:S03]  /*6c080*/  LDCU UR35, c[0x0][0x398] ;  /* 0x00007300ff2377ac */ /* 0x000e260008000800 */
[----:B------:R-:W2:Y:S01]  /*6c090*/  LDL.LU R23, [R1+0x324] ;  /* 0x0003240001177983 */ /* 0x000ea20000300800 */
[----:B------:R-:W-:Y:S01]  /*6c0a0*/  VIADD R0, R3, 0xdb ;  /* 0x000000db03007836 */ /* 0x000fe20000000000 */
[----:B------:R-:W0:Y:S02]  /*6c0b0*/  LDCU UR53, c[0x0][0x3b8] ;  /* 0x00007700ff3577ac */ /* 0x000e240008000800 */
[----:B------:R-:W2:Y:S04]  /*6c0c0*/  LDL.LU R25, [R1+0x318] ;  /* 0x0003180001197983 */ /* 0x000ea80000300800 */
[----:B------:R-:W2:Y:S04]  /*6c0d0*/  LDL.LU R26, [R1+0x328] ;  /* 0x00032800011a7983 */ /* 0x000ea80000300800 */
[----:B------:R0:W-:Y:S04]  /*6c0e0*/  @P4 STG.E.U16 desc[UR8][R6.64], R29 ;  /* 0x0000001d06004986 */ /* 0x0001e8000c101508 */
[----:B------:R-:W2:Y:S04]  /*6c0f0*/  LDL.LU R27, [R1+0x31c] ;  /* 0x00031c00011b7983 */ /* 0x000ea80000300800 */
[----:B------:R1:W-:Y:S04]  /*6c100*/  @P6 STG.E.U16 desc[UR8][R4.64], R21 ;  /* 0x0000001504006986 */ /* 0x0003e8000c101508 */
[----:B0-----:R-:W2:Y:S04]  /*6c110*/  LDL.LU R29, [R1+0x32c] ;  /* 0x00032c00011d7983 */ /* 0x001ea80000300800 */
[----:B-1----:R-:W2:Y:S01]  /*6c120*/  LDL.LU R5, [R1+0x310] ;  /* 0x0003100001057983 */ /* 0x002ea20000300800 */
[----:B------:R-:W-:Y:S01]  /*6c130*/  IMAD.WIDE R6, R20, 0x2, R16 ;  /* 0x0000000214067825 */ /* 0x000fe200078e0210 */
[----:B------:R-:W-:Y:S01]  /*6c140*/  ISETP.LT.AND P5, PT, R28, UR26, !P5 ;  /* 0x0000001a1c007c0c */ /* 0x000fe2000efa1270 */
[----:B------:R-:W0:Y:S01]  /*6c150*/  LDCU UR26, c[0x0][0x398] ;  /* 0x00007300ff1a77ac */ /* 0x000e220008000800 */
[----:B------:R-:W-:-:S02]  /*6c160*/  ISETP.LT.AND P6, PT, R24, UR68, !P1 ;  /* 0x0000004418007c0c */ /* 0x000fc4000cfc1270 */
[----:B------:R-:W-:Y:S01]  /*6c170*/  ISETP.GE.AND P4, PT, R0, UR4, PT ;  /* 0x0000000400007c0c */ /* 0x000fe2000bf86270 */
[----:B------:R-:W-:Y:S01]  /*6c180*/  VIADD R0, R20, UR14 ;  /* 0x0000000e14007c36 */ /* 0x000fe20008000000 */
[----:B--2---:R1:W-:Y:S01]  /*6c190*/  @P3 STG.E.U16 desc[UR8][R6.64], R5 ;  /* 0x0000000506003986 */ /* 0x0043e2000c101508 */
[----:B------:R-:W-:Y:S01]  /*6c1a0*/  PRMT R21, R5, 0x7632, R21 ;  /* 0x0000763205157816 */ /* 0x000fe20000000015 */
[----:B------:R-:W2:Y:S01]  /*6c1b0*/  LDCU UR4, c[0x0][0x39c] ;  /* 0x00007380ff0477ac */ /* 0x000ea20008000800 */
[----:B------:R-:W-:Y:S01]  /*6c1c0*/  ISETP.LT.AND P1, PT, R28, UR54, !P1 ;  /* 0x000000361c007c0c */ /* 0x000fe2000cf21270 */
[----:B------:R-:W0:Y:S01]  /*6c1d0*/  LDCU UR14, c[0x0][0x398] ;  /* 0x00007300ff0e77ac */ /* 0x000e220008000800 */
[----:B------:R-:W0:Y:S01]  /*6c1e0*/  LDCU UR54, c[0x0][0x3b8] ;  /* 0x00007700ff3677ac */ /* 0x000e220008000800 */
[----:B-1----:R-:W-:Y:S02]  /*6c1f0*/  VIADD R6, R3, 0xdc ;  /* 0x000000dc03067836 */ /* 0x002fe40000000000 */
[----:B------:R-:W-:-:S03]  /*6c200*/  IMAD.WIDE R4, R20, 0x2, R18 ;  /* 0x0000000214047825 */ /* 0x000fc600078e0212 */
[----:B------:R-:W-:Y:S01]  /*6c210*/  ISETP.GE.AND P3, PT, R6, UR76, PT ;  /* 0x0000004c06007c0c */ /* 0x000fe2000bf66270 */
[----:B------:R-:W-:Y:S01]  /*6c220*/  IMAD.WIDE R6, R0, 0x2, R16 ;  /* 0x0000000200067825 */ /* 0x000fe200078e0210 */
[----:B------:R1:W-:Y:S04]  /*6c230*/  @P5 STG.E.U16 desc[UR8][R4.64], R21 ;  /* 0x0000001504005986 */ /* 0x0003e8000c101508 */
[----:B------:R0:W-:Y:S01]  /*6c240*/  @P6 STG.E.U16 desc[UR8][R6.64], R22 ;  /* 0x0000001606006986 */ /* 0x0001e2000c101508 */
[----:B-1----:R-:W-:Y:S01]  /*6c250*/  PRMT R21, R22, 0x7632, R21 ;  /* 0x0000763216157816 */ /* 0x002fe20000000015 */
[----:B0-----:R-:W-:-:S05]  /*6c260*/  VIADD R22, R3, 0xdd ;  /* 0x000000dd03167836 */ /* 0x001fca0000000000 */
[----:B------:R-:W-:Y:S01]  /*6c270*/  ISETP.GE.AND P6, PT, R22, UR48, PT ;  /* 0x0000003016007c0c */ /* 0x000fe2000bfc6270 */
[----:B------:R-:W-:Y:S01]  /*6c280*/  VIADD R20, R0, UR52 ;  /* 0x0000003400147c36 */ /* 0x000fe20008000000 */
[----:B------:R-:W2:Y:S01]  /*6c290*/  LDL.LU R22, [R1+0x314] ;  /* 0x0003140001167983 */ /* 0x000ea20000300800 */
[----:B------:R-:W-:Y:S01]  /*6c2a0*/  ISETP.LT.AND P5, PT, R24, UR6, !P2 ;  /* 0x0000000618007c0c */ /* 0x000fe2000d7a1270 */
[----:B------:R-:W-:Y:S01]  /*6c2b0*/  IMAD.WIDE R4, R0, 0x2, R18 ;  /* 0x0000000200047825 */ /* 0x000fe200078e0212 */
[----:B------:R-:W-:Y:S01]  /*6c2c0*/  ISETP.LT.AND P2, PT, R28, UR70, !P2 ;  /* 0x000000461c007c0c */ /* 0x000fe2000d741270 */
[----:B------:R-:W0:Y:S02]  /*6c2d0*/  LDCU UR6, c[0x0][0x39c] ;  /* 0x00007380ff0677ac */ /* 0x000e240008000800 */
[C---:B------:R-:W-:Y:S01]  /*6c2e0*/  IMAD.WIDE R6, R20.reuse, 0x2, R16 ;  /* 0x0000000214067825 */ /* 0x040fe200078e0210 */
[----:B------:R1:W-:Y:S01]  /*6c2f0*/  @P1 STG.E.U16 desc[UR8][R4.64], R21 ;  /* 0x0000001504001986 */ /* 0x0003e2000c101508 */
[----:B------:R-:W0:Y:S01]  /*6c300*/  LDCU UR52, c[0x0][0x398] ;  /* 0x00007300ff3477ac */ /* 0x000e220008000800 */
[----:B------:R-:W0:Y:S01]  /*6c310*/  LDCU UR48, c[0x0][0x398] ;  /* 0x00007300ff3077ac */ /* 0x000e220008000800 */
[----:B-1----:R-:W-:-:S04]  /*6c320*/  IMAD.WIDE R4, R20, 0x2, R18 ;  /* 0x0000000214047825 */ /* 0x002fc800078e0212 */
[----:B------:R-:W-:-:S04]  /*6c330*/  VIADD R21, R20, UR67 ;  /* 0x0000004314157c36 */ /* 0x000fc80008000000 */
[----:B------:R-:W-:Y:S01]  /*6c340*/  VIADD R20, R21, UR77 ;  /* 0x0000004d15147c36 */ /* 0x000fe20008000000 */
[----:B--2---:R1:W-:Y:S01]  /*6c350*/  @P5 STG.E.U16 desc[UR8][R6.64], R22 ;  /* 0x0000001606005986 */ /* 0x0043e2000c101508 */
[----:B------:R-:W-:Y:S01]  /*6c360*/  ISETP.LT.AND P5, PT, R24, UR34, !P4 ;  /* 0x0000002218007c0c */ /* 0x000fe2000e7a1270 */
[----:B------:R-:W2:Y:S01]  /*6c370*/  LDCU UR34, c[0x0][0x39c] ;  /* 0x00007380ff2277ac */ /* 0x000ea20008000800 */
[----:B------:R-:W-:Y:S02]  /*6c380*/  ISETP.LT.AND P4, PT, R28, UR40, !P4 ;  /* 0x000000281c007c0c */ /* 0x000fe4000e781270 */
[----:B------:R-:W-:Y:S01]  /*6c390*/  PRMT R0, R22, 0x7632, R0 ;  /* 0x0000763216007816 */ /* 0x000fe20000000000 */
[----:B------:R-:W0:Y:S01]  /*6c3a0*/  LDCU UR40, c[0x0][0x398] ;  /* 0x00007300ff2877ac */ /* 0x000e220008000800 */
[----:B-1----:R-:W-:-:S03]  /*6c3b0*/  VIADD R6, R3, 0xde ;  /* 0x000000de03067836 */ /* 0x002fc60000000000 */
[----:B------:R1:W-:Y:S01]  /*6c3c0*/  @P2 STG.E.U16 desc[UR8][R4.64], R0 ;  /* 0x0000000004002986 */ /* 0x0003e2000c101508 */
[----:B------:R-:W-:Y:S02]  /*6c3d0*/  ISETP.LT.AND P2, PT, R24, UR66, !P3 ;  /* 0x0000004218007c0c */ /* 0x000fe4000df41270 */
[----:B------:R-:W-:Y:S01]  /*6c3e0*/  ISETP.GE.AND P1, PT, R6, UR49, PT ;  /* 0x0000003106007c0c */ /* 0x000fe2000bf26270 */
[----:B------:R-:W-:Y:S01]  /*6c3f0*/  IMAD.WIDE R6, R21, 0x2, R16 ;  /* 0x0000000215067825 */ /* 0x000fe200078e0210 */
[----:B------:R-:W-:Y:S01]  /*6c400*/  ISETP.LT.AND P3, PT, R28, UR24, !P3 ;  /* 0x000000181c007c0c */ /* 0x000fe2000df61270 */
[----:B------:R-:W0:Y:S01]  /*6c410*/  LDCU UR24, c[0x0][0x39c] ;  /* 0x00007380ff1877ac */ /* 0x000e220008000800 */
[----:B-1----:R-:W-:Y:S01]  /*6c420*/  PRMT R0, R23, 0x7632, R0 ;  /* 0x0000763217007816 */ /* 0x002fe20000000000 */
[----:B------:R-:W-:Y:S01]  /*6c430*/  IMAD.WIDE R4, R21, 0x2, R18 ;  /* 0x0000000215047825 */ /* 0x000fe200078e0212 */
[----:B------:R1:W-:Y:S01]  /*6c440*/  @P5 STG.E.U16 desc[UR8][R6.64], R23 ;  /* 0x0000001706005986 */ /* 0x0003e2000c101508 */
[----:B------:R-:W0:Y:S03]  /*6c450*/  LDCU UR49, c[0x0][0x398] ;  /* 0x00007300ff3177ac */ /* 0x000e260008000800 */
[----:B------:R2:W-:Y:S01]  /*6c460*/  @P4 STG.E.U16 desc[UR8][R4.64], R0 ;  /* 0x0000000004004986 */ /* 0x0005e2000c101508 */
[----:B------:R-:W-:-:S02]  /*6c470*/  ISETP.LT.AND P4, PT, R24, UR65, !P6 ;  /* 0x0000004118007c0c */ /* 0x000fc4000f781270 */
[----:B------:R-:W-:Y:S01]  /*6c480*/  PRMT R21, R25, 0x7632, R21 ;  /* 0x0000763219157816 */ /* 0x000fe20000000015 */
[----:B-1----:R-:W-:-:S04]  /*6c490*/  IMAD.WIDE R6, R20, 0x2, R16 ;  /* 0x0000000214067825 */ /* 0x002fc800078e0210 */
[C---:B--2---:R-:W-:Y:S01]  /*6c4a0*/  VIADD R0, R20.reuse, UR29 ;  /* 0x0000001d14007c36 */ /* 0x044fe20008000000 */
[----:B------:R1:W-:Y:S01]  /*6c4b0*/  @P2 STG.E.U16 desc[UR8][R6.64], R25 ;  /* 0x0000001906002986 */ /* 0x0003e2000c101508 */
[----:B------:R-:W-:Y:S01]  /*6c4c0*/  IMAD.WIDE R4, R20, 0x2, R18 ;  /* 0x0000000214047825 */ /* 0x000fe200078e0212 */
[----:B------:R-:W-:Y:S01]  /*6c4d0*/  ISETP.LT.AND P6, PT, R28, UR64, !P6 ;  /* 0x000000401c007c0c */ /* 0x000fe2000f7c1270 */
[----:B------:R-:W2:Y:S03]  /*6c4e0*/  LDCU UR29, c[0x0][0x398] ;  /* 0x00007300ff1d77ac */ /* 0x000ea60008000800 */
[----:B------:R0:W-:Y:S01]  /*6c4f0*/  @P3 STG.E.U16 desc[UR8][R4.64], R21 ;  /* 0x0000001504003986 */ /* 0x0001e2000c101508 */
[----:B-1----:R-:W-:-:S05]  /*6c500*/  IMAD.WIDE R6, R0, 0x2, R16 ;  /* 0x0000000200067825 */ /* 0x002fca00078e0210 */
[----:B------:R1:W-:Y:S01]  /*6c510*/  @P4 STG.E.U16 desc[UR8][R6.64], R26 ;  /* 0x0000001a06004986 */ /* 0x0003e2000c101508 */
[----:B------:R-:W-:Y:S01]  /*6c520*/  ISETP.LT.AND P4, PT, R24, UR32, !P1 ;  /* 0x0000002018007c0c */ /* 0x000fe2000cf81270 */
[C---:B------:R-:W-:Y:S02]  /*6c530*/  VIADD R22, R3.reuse, 0xdf ;  /* 0x000000df03167836 */ /* 0x040fe40000000000 */
[----:B------:R-:W-:Y:S01]  /*6c540*/  VIADD R20, R0, UR27 ;  /* 0x0000001b00147c36 */ /* 0x000fe20008000000 */
[----:B0-----:R-:W-:Y:S01]  /*6c550*/  PRMT R21, R26, 0x7632, R21 ;  /* 0x000076321a157816 */ /* 0x001fe20000000015 */
[----:B------:R-:W-:Y:S01]  /*6c560*/  IMAD.WIDE R4, R0, 0x2, R18 ;  /* 0x0000000200047825 */ /* 0x000fe200078e0212 */
[----:B------:R-:W-:Y:S01]  /*6c570*/  ISETP.LT.AND P1, PT, R28, UR51, !P1 ;  /* 0x000000331c007c0c */ /* 0x000fe2000cf21270 */
[----:B------:R-:W0:Y:S02]  /*6c580*/  LDCU UR27, c[0x0][0x39c] ;  /* 0x00007380ff1b77ac */ /* 0x000e240008000800 */
[C---:B-1----:R-:W-:Y:S01]  /*6c590*/  VIADD R6, R3.reuse, 0xe1 ;  /* 0x000000e103067836 */ /* 0x042fe20000000000 */
[----:B------:R-:W-:Y:S01]  /*6c5a0*/  ISETP.GE.AND P5, PT, R22, UR63, PT ;  /* 0x0000003f16007c0c */ /* 0x000fe2000bfa6270 */
[----:B------:R-:W-:Y:S01]  /*6c5b0*/  VIADD R22, R3, 0xe0 ;  /* 0x000000e003167836 */ /* 0x000fe20000000000 */
[----:B------:R1:W-:Y:S01]  /*6c5c0*/  @P6 STG.E.U16 desc[UR8][R4.64], R21 ;  /* 0x0000001504006986 */ /* 0x0003e2000c101508 */
[----:B------:R-:W-:Y:S01]  /*6c5d0*/  PRMT R0, R27, 0x7632, R0 ;  /* 0x000076321b007816 */ /* 0x000fe20000000000 */
[----:B------:R-:W0:Y:S01]  /*6c5e0*/  LDCU UR51, c[0x0][0x398] ;  /* 0x00007300ff3377ac */ /* 0x000e220008000800 */
[----:B------:R-:W-:Y:S01]  /*6c5f0*/  ISETP.GE.AND P3, PT, R6, UR75, PT ;  /* 0x0000004b06007c0c */ /* 0x000fe2000bf66270 */
[----:B------:R-:W-:Y:S01]  /*6c600*/  IMAD.WIDE R6, R20, 0x2, R16 ;  /* 0x0000000214067825 */ /* 0x000fe200078e0210 */
[----:B------:R-:W-:Y:S01]  /*6c610*/  ISETP.LT.AND P6, PT, R24, UR46, !P5 ;  /* 0x0000002e18007c0c */ /* 0x000fe2000efc1270 */
[----:B------:R-:W0:Y:S01]  /*6c620*/  LDCU UR32, c[0x0][0x3b8] ;  /* 0x00007700ff2077ac */ /* 0x000e220008000800 */
[----:B------:R-:W-:-:S02]  /*6c630*/  ISETP.LT.AND P5, PT, R28, UR39, !P5 ;  /* 0x000000271c007c0c */ /* 0x000fc4000efa1270 */
[----:B------:R2:W-:Y:S01]  /*6c640*/  @P4 STG.E.U16 desc[UR8][R6.64], R27 ;  /* 0x0000001b06004986 */ /* 0x0005e2000c101508 */
[----:B------:R-:W-:Y:S01]  /*6c650*/  ISETP.GE.AND P2, PT, R22, UR50, PT ;  /* 0x0000003216007c0c */ /* 0x000fe2000bf46270 */
[C---:B------:R-:W-:Y:S01]  /*6c660*/  VIADD R22, R20.reuse, UR37 ;  /* 0x0000002514167c36 */ /* 0x040fe20008000000 */
[----:B-1----:R-:W-:Y:S01]  /*6c670*/  PRMT R21, R29, 0x7632, R21 ;  /* 0x000076321d157816 */ /* 0x002fe20000000015 */
[----:B------:R-:W-:Y:S01]  /*6c680*/  IMAD.WIDE R4, R20, 0x2, R18 ;  /* 0x0000000214047825 */ /* 0x000fe200078e0212 */
[----:B------:R-:W1:Y:S01]  /*6c690*/  LDCU UR37, c[0x0][0x39c] ;  /* 0x00007380ff2577ac */ /* 0x000e620008000800 */
[----:B------:R-:W0:Y:S02]  /*6c6a0*/  LDCU UR39, c[0x0][0x398] ;  /* 0x00007300ff2777ac */ /* 0x000e240008000800 */
[----:B--2---:R-:W-:Y:S01]  /*6c6b0*/  VIADD R6, R3, 0xe2 ;  /* 0x000000e203067836 */ /* 0x004fe20000000000 */
[----:B------:R2:W-:Y:S01]  /*6c6c0*/  @P1 STG.E.U16 desc[UR8][R4.64], R0 ;  /* 0x0000000004001986 */ /* 0x0005e2000c101508 */
[----:B------:R-:W-:Y:S01]  /*6c6d0*/  VIADD R20, R22, UR62 ;  /* 0x0000003e16147c36 */ /* 0x000fe20008000000 */
[----:B------:R-:W0:Y:S02]  /*6c6e0*/  LDCU UR50, c[0x0][0x398] ;  /* 0x00007300ff3277ac */ /* 0x000e240008000800 */
[----:B------:R-:W-:Y:S01]  /*6c6f0*/  ISETP.GE.AND P4, PT, R6, UR60, PT ;  /* 0x0000003c06007c0c */ /* 0x000fe2000bf86270 */
[C---:B------:R-:W-:Y:S01]  /*6c700*/  IMAD.WIDE R6, R22.reuse, 0x2, R16 ;  /* 0x0000000216067825 */ /* 0x040fe200078e0210 */
[----:B------:R-:W0:Y:S03]  /*6c710*/  LDCU UR46, c[0x0][0x3b8] ;  /* 0x00007700ff2e77ac */ /* 0x000e260008000800 */
[----:B--2---:R-:W-:-:S02]  /*6c720*/  IMAD.WIDE R4, R22, 0x2, R18 ;  /* 0x0000000216047825 */ /* 0x004fc400078e0212 */
[----:B------:R-:W2:Y:S04]  /*6c730*/  LDL.LU R22, [R1+0x2c0] ;  /* 0x0002c00001167983 */ /* 0x000ea80000300800 */
[----:B------:R-:W2:Y:S04]  /*6c740*/  LDL.LU R23, [R1+0x2c4] ;  /* 0x0002c40001177983 */ /* 0x000ea80000300800 */
[----:B------:R-:W2:Y:S04]  /*6c750*/  LDL.LU R25, [R1+0x338] ;  /* 0x0003380001197983 */ /* 0x000ea80000300800 */
[----:B------:R-:W2:Y:S04]  /*6c760*/  LDL.LU R26, [R1+0x2c8] ;  /* 0x0002c800011a7983 */ /* 0x000ea80000300800 */
[----:B------:R0:W-:Y:S04]  /*6c770*/  @P6 STG.E.U16 desc[UR8][R6.64], R29 ;  /* 0x0000001d06006986 */ /* 0x0001e8000c101508 */
[----:B------:R-:W2:Y:S04]  /*6c780*/  LDL.LU R27, [R1+0x33c] ;  /* 0x00033c00011b7983 */ /* 0x000ea80000300800 */
[----:B------:R1:W-:Y:S04]  /*6c790*/  @P5 STG.E.U16 desc[UR8][R4.64], R21 ;  /* 0x0000001504005986 */ /* 0x0003e8000c101508 */
[----:B0-----:R-:W2:Y:S04]  /*6c7a0*/  LDL.LU R29, [R1+0x2cc] ;  /* 0x0002cc00011d7983 */ /* 0x001ea80000300800 */
[----:B-1----:R-:W2:Y:S01]  /*6c7b0*/  LDL.LU R5, [R1+0x330] ;  /* 0x0003300001057983 */ /* 0x002ea20000300800 */
[----:B------:R-:W-:Y:S01]  /*6c7c0*/  ISETP.LT.AND P1, PT, R24, UR44, !P2 ;  /* 0x0000002c18007c0c */ /* 0x000fe2000d721270 */
[----:B------:R-:W-:Y:S01]  /*6c7d0*/  IMAD.WIDE R6, R20, 0x2, R16 ;  /* 0x0000000214067825 */ /* 0x000fe200078e0210 */
[----:B------:R-:W-:Y:S01]  /*6c7e0*/  ISETP.LT.AND P2, PT, R28, UR45, !P2 ;  /* 0x0000002d1c007c0c */ /* 0x000fe2000d741270 */
[----:B------:R-:W0:Y:S02]  /*6c7f0*/  LDCU UR44, c[0x0][0x3b8] ;  /* 0x00007700ff2c77ac */ /* 0x000e240008000800 */
[----:B------:R-:W-:Y:S01]  /*6c800*/  VIADD R0, R3, 0xe3 ;  /* 0x000000e303007836 */ /* 0x000fe20000000000 */
[----:B------:R-:W-:Y:S01]  /*6c810*/  ISETP.LT.AND P5, PT, R24, UR47, !P3 ;  /* 0x0000002f18007c0c */ /* 0x000fe2000dfa1270 */
[----:B------:R-:W1:Y:S03]  /*6c820*/  LDCU UR45, c[0x0][0x398] ;  /* 0x00007300ff2d77ac */ /* 0x000e660008000800 */
[----:B------:R-:W-:Y:S01]  /*6c830*/  ISETP.GE.AND P6, PT, R0, UR22, PT ;  /* 0x0000001600007c0c */ /* 0x000fe2000bfc6270 */
[----:B------:R-:W-:-:S02]  /*6c840*/  VIADD R0, R20, UR38 ;  /* 0x0000002614007c36 */ /* 0x000fc40008000000 */
[----:B--2---:R2:W-:Y:S01]  /*6c850*/  @P1 STG.E.U16 desc[UR8][R6.64], R5 ;  /* 0x0000000506001986 */ /* 0x0045e2000c101508 */
[----:B------:R-:W-:Y:S01]  /*6c860*/  PRMT R21, R5, 0x7632, R21 ;  /* 0x0000763205157816 */ /* 0x000fe20000000015 */
[----:B------:R-:W0:Y:S01]  /*6c870*/  LDCU UR38, c[0x0][0x39c] ;  /* 0x00007380ff2677ac */ /* 0x000e220008000800 */
[----:B------:R-:W-:Y:S01]  /*6c880*/  ISETP.LT.AND P3, PT, R28, UR43, !P3 ;  /* 0x0000002b1c007c0c */ /* 0x000fe2000df61270 */
[----:B------:R-:W0:Y:S01]  /*6c890*/  LDCU UR22, c[0x0][0x398] ;  /* 0x00007300ff1677ac */ /* 0x000e220008000800 */
[----:B------:R-:W0:Y:S01]  /*6c8a0*/  LDCU UR43, c[0x0][0x398] ;  /* 0x00007300ff2b77ac */ /* 0x000e220008000800 */
[C---:B--2---:R-:W-:Y:S02]  /*6c8b0*/  VIADD R6, R3.reuse, 0xe4 ;  /* 0x000000e403067836 */ /* 0x044fe40000000000 */
[----:B------:R-:W-:Y:S01]  /*6c8c0*/  IMAD.WIDE R4, R20, 0x2, R18 ;  /* 0x0000000214047825 */ /* 0x000fe200078e0212 */
[----:B------:R-:W2:Y:S02]  /*6c8d0*/  LDCU UR47, c[0x0][0x398] ;  /* 0x00007300ff2f77ac */ /* 0x000ea40008000800 */
[----:B------:R-:W-:Y:S01]  /*6c8e0*/  ISETP.GE.AND P1, PT, R6, UR31, PT ;  /* 0x0000001f06007c0c */ /* 0x000fe2000bf26270 */
[----:B------:R-:W-:Y:S01]  /*6c8f0*/  IMAD.WIDE R6, R0, 0x2, R16 ;  /* 0x0000000200067825 */ /* 0x000fe200078e0210 */
[----:B------:R0:W-:Y:S01]  /*6c900*/  @P2 STG.E.U16 desc[UR8][R4.64], R21 ;  /* 0x0000001504002986 */ /* 0x0001e2000c101508 */
[----:B------:R-:W1:Y:S03]  /*6c910*/  LDCU UR31, c[0x0][0x398] ;  /* 0x00007300ff1f77ac */ /* 0x000e660008000800 */
[----:B------:R2:W-:Y:S01]  /*6c920*/  @P5 STG.E.U16 desc[UR8][R6.64], R22 ;  /* 0x0000001606005986 */ /* 0x0005e2000c101508 */
[----:B0-----:R-:W-:Y:S01]  /*6c930*/  PRMT R21, R22, 0x7632, R21 ;  /* 0x0000763216157816 */ /* 0x001fe20000000015 */
[----:B--2---:R-:W-:-:S05]  /*6c940*/  VIADD R22, R3, 0xe5 ;  /* 0x000000e503167836 */ /* 0x004fca0000000000 */
[----:B------:R-:W-:Y:S01]  /*6c950*/  ISETP.GE.AND P5, PT, R22, UR10, PT ;  /* 0x0000000a16007c0c */ /* 0x000fe2000bfa6270 */
[----:B------:R-:W-:Y:S01]  /*6c960*/  VIADD R20, R0, UR18 ;  /* 0x0000001200147c36 */ /* 0x000fe20008000000 */
[----:B------:R-:W2:Y:S01]  /*6c970*/  LDL.LU R22, [R1+0x334] ;  /* 0x0003340001167983 */ /* 0x000ea20000300800 */
[----:B------:R-:W-:Y:S01]  /*6c980*/  ISETP.LT.AND P2, PT, R24, UR33, !P4 ;  /* 0x0000002118007c0c */ /* 0x000fe2000e741270 */
[----:B------:R-:W-:Y:S01]  /*6c990*/  IMAD.WIDE R4, R0, 0x2, R18 ;  /* 0x0000000200047825 */ /* 0x000fe200078e0212 */
[----:B---3--:R-:W-:Y:S01]  /*6c9a0*/  ISETP.LT.AND P4, PT, R28, UR42, !P4 ;  /* 0x0000002a1c007c0c */ /* 0x008fe2000e781270 */
[----:B------:R-:W0:Y:S02]  /*6c9b0*/  LDCU UR42, c[0x0][0x39c] ;  /* 0x00007380ff2a77ac */ /* 0x000e240008000800 */
[----:B------:R-:W-:Y:S01]  /*6c9c0*/  IMAD.WIDE R6, R20, 0x2, R16 ;  /* 0x0000000214067825 */ /* 0x000fe200078e0210 */
[----:B------:R3:W-:Y:S01]  /*6c9d0*/  @P3 STG.E.U16 desc[UR8][R4.64], R21 ;  /* 0x0000001504003986 */ /* 0x0007e2000c101508 */
[----:B------:R-:W-:Y:S01]  /*6c9e0*/  ISETP.LT.AND P3, PT, R24, UR36, !P6 ;  /* 0x0000002418007c0c */ /* 0x000fe2000f761270 */
[----:B------:R-:W0:Y:S01]  /*6c9f0*/  LDCU UR33, c[0x0][0x398] ;  /* 0x00007300ff2177ac */ /* 0x000e220008000800 */
[----:B------:R-:W-:Y:S01]  /*6ca00*/  ISETP.LT.AND P6, PT, R28, UR56, !P6 ;  /* 0x000000381c007c0c */ /* 0x000fe2000f7c1270 */
[----:B------:R-:W0:Y:S01]  /*6ca10*/  LDCU UR10, c[0x0][0x398] ;  /* 0x00007300ff0a77ac */ /* 0x000e220008000800 */
[----:B------:R-:W0:Y:S01]  /*6ca20*/  LDCU UR18, c[0x0][0x3b8] ;  /* 0x00007700ff1277ac */ /* 0x000e220008000800 */
[----:B---3--:R-:W-:Y:S01]  /*6ca30*/  IMAD.WIDE R4, R20, 0x2, R18 ;  /* 0x0000000214047825 */ /* 0x008fe200078e0212 */
[----:B------:R-:W3:Y:S03]  /*6ca40*/  LDCU UR36, c[0x0][0x39c] ;  /* 0x00007380ff2477ac */ /* 0x000ee60008000800 */
[C---:B------:R-:W-:Y:S01]  /*6ca50*/  VIADD R21, R3.reuse, 0xe7 ;  /* 0x000000e703157836 */ /* 0x040fe20000000000 */
[----:B--2---:R2:W-:Y:S01]  /*6ca60*/  @P2 STG.E.U16 desc[UR8][R6.64], R22 ;  /* 0x0000001606002986 */ /* 0x0045e2000c101508 */
[----:B------:R-:W-:Y:S01]  /*6ca70*/  PRMT R0, R22, 0x7632, R0 ;  /* 0x0000763216007816 */ /* 0x000fe20000000000 */
[----:B--2---:R-:W-:-:S04]  /*6ca80*/  VIADD R6, R3, 0xe6 ;  /* 0x000000e603067836 */ /* 0x004fc80000000000 */
[----:B------:R2:W-:Y:S01]  /*6ca90*/  @P4 STG.E.U16 desc[UR8][R4.64], R0 ;  /* 0x0000000004004986 */ /* 0x0005e2000c101508 */
[----:B------:R-:W-:Y:S01]  /*6caa0*/  ISETP.GE.AND P2, PT, R6, UR4, PT ;  /* 0x0000000406007c0c */ /* 0x000fe2000bf46270 */
[----:B------:R-:W-:Y:S01]  /*6cab0*/  VIADD R6, R20, UR20 ;  /* 0x0000001414067c36 */ /* 0x000fe20008000000 */
[----:B------:R-:W-:Y:S01]  /*6cac0*/  ISETP.LT.AND P4, PT, R24, UR55, !P1 ;  /* 0x0000003718007c0c */ /* 0x000fe2000cf81270 */
[----:B------:R-:W-:Y:S01]  /*6cad0*/  VIADD R22, R3, 0xe8 ;  /* 0x000000e803167836 */ /* 0x000fe20000000000 */
[----:B------:R-:W0:Y:S01]  /*6cae0*/  LDCU UR4, c[0x0][0x398] ;  /* 0x00007300ff0477ac */ /* 0x000e220008000800 */
[C---:B------:R-:W-:Y:S02]  /*6caf0*/  VIADD R20, R6.reuse, UR28 ;  /* 0x0000001c06147c36 */ /* 0x040fe40008000000 */
[C---:B--2---:R-:W-:Y:S01]  /*6cb00*/  IMAD.WIDE R4, R6.reuse, 0x2, R16 ;  /* 0x0000000206047825 */ /* 0x044fe200078e0210 */
[----:B------:R-:W-:Y:S01]  /*6cb10*/  PRMT R0, R23, 0x7632, R0 ;  /* 0x0000763217007816 */ /* 0x000fe20000000000 */
[----:B------:R-:W2:Y:S02]  /*6cb20*/  LDCU UR20, c[0x0][0x3b8] ;  /* 0x00007700ff1477ac */ /* 0x000ea40008000800 */
[----:B------:R-:W-:Y:S01]  /*6cb30*/  IMAD.WIDE R6, R6, 0x2, R18 ;  /* 0x0000000206067825 */ /* 0x000fe200078e0212 */
[----:B------:R0:W-:Y:S01]  /*6cb40*/  @P3 STG.E.U16 desc[UR8][R4.64], R23 ;  /* 0x0000001704003986 */ /* 0x0001e2000c101508 */
[----:B------:R-:W-:Y:S01]  /*6cb50*/  ISETP.LT.AND P1, PT, R28, UR41, !P1 ;  /* 0x000000291c007c0c */ /* 0x000fe2000cf21270 */
[----:B------:R-:W1:Y:S02]  /*6cb60*/  LDCU UR28, c[0x0][0x398] ;  /* 0x00007300ff1c77ac */ /* 0x000e640008000800 */
[----:B------:R2:W-:Y:S01]  /*6cb70*/  @P6 STG.E.U16 desc[UR8][R6.64], R0 ;  /* 0x0000000006006986 */ /* 0x0005e2000c101508 */
[----:B------:R-:W-:Y:S01]  /*6cb80*/  ISETP.LT.AND P6, PT, R24, UR30, !P5 ;  /* 0x0000001e18007c0c */ /* 0x000fe2000efc1270 */
[----:B------:R-:W1:Y:S01]  /*6cb90*/  LDCU UR41, c[0x0][0x398] ;  /* 0x00007300ff2977ac */ /* 0x000e620008000800 */
[C---:B0-----:R-:W-:Y:S01]  /*6cba0*/  IMAD.WIDE R4, R20.reuse, 0x2, R16 ;  /* 0x0000000214047825 */ /* 0x041fe200078e0210 */
[----:B------:R-:W-:Y:S01]  /*6cbb0*/  ISETP.GE.AND P3, PT, R21, UR6, PT ;  /* 0x0000000615007c0c */ /* 0x000fe2000bf66270 */
[----:B------:R-:W0:Y:S02]  /*6cbc0*/  LDCU UR6, c[0x0][0x398] ;  /* 0x00007300ff0677ac */ /* 0x000e240008000800 */
[----:B--2---:R-:W-:Y:S01]  /*6cbd0*/  VIADD R0, R20, UR58 ;  /* 0x0000003a14007c36 */ /* 0x004fe20008000000 */
[----:B------:R2:W-:Y:S01]  /*6cbe0*/  @P4 STG.E.U16 desc[UR8][R4.64], R25 ;  /* 0x0000001904004986 */ /* 0x0005e2000c101508 */
[----:B------:R-:W-:Y:S01]  /*6cbf0*/  ISETP.GE.AND P4, PT, R22, UR34, PT ;  /* 0x0000002216007c0c */ /* 0x000fe2000bf86270 */
[----:B------:R-:W0:Y:S01]  /*6cc00*/  LDCU UR34, c[0x0][0x39c] ;  /* 0x00007380ff2277ac */ /* 0x000e220008000800 */
[----:B------:R-:W-:Y:S01]  /*6cc10*/  ISETP.LT.AND P5, PT, R28, UR35, !P5 ;  /* 0x000000231c007c0c */ /* 0x000fe2000efa1270 */
[----:B------:R-:W3:Y:S01]  /*6cc20*/  LDL.LU R22, [R1+0x360] ;  /* 0x0003600001167983 */ /* 0x000ee20000300800 */
[----:B------:R-:W-:Y:S01]  /*6cc30*/  PRMT R21, R25, 0x7632, R21 ;  /* 0x0000763219157816 */ /* 0x000fe20000000015 */
[----:B------:R-:W-:Y:S01]  /*6cc40*/  IMAD.WIDE R6, R0, 0x2, R16 ;  /* 0x0000000200067825 */ /* 0x000fe200078e0210 */
[----:B------:R-:W0:Y:S01]  /*6cc50*/  LDCU UR35, c[0x0][0x39c] ;  /* 0x00007380ff2377ac */ /* 0x000e220008000800 */
[----:B------:R-:W4:Y:S01]  /*6cc60*/  LDL.LU R23, [R1+0x350] ;  /* 0x0003500001177983 */ /* 0x000f220000300800 */
[----:B------:R-:W0:Y:S01]  /*6cc70*/  LDCU UR30, c[0x0][0x3b8] ;  /* 0x00007700ff1e77ac */ /* 0x000e220008000800 */
[----:B--2---:R-:W-:-:S02]  /*6cc80*/  IMAD.WIDE R4, R20, 0x2, R18 ;  /* 0x0000000214047825 */ /* 0x004fc400078e0212 */
[----:B------:R-:W2:Y:S04]  /*6cc90*/  LDL.LU R25, [R1+0x364] ;  /* 0x0003640001197983 */ /* 0x000ea80000300800 */
[----:B------:R0:W-:Y:S01]  /*6cca0*/  @P1 STG.E.U16 desc[UR8][R4.64], R21 ;  /* 0x0000001504001986 */ /* 0x0001e2000c101508 */
[----:B------:R-:W-:Y:S01]  /*6ccb0*/  ISETP.LT.AND P1, PT, R24, UR26, !P2 ;  /* 0x0000001a18007c0c */ /* 0x000fe2000d721270 */
[----:B------:R-:W-:Y:S01]  /*6ccc0*/  VIADD R20, R3, 0xea ;  /* 0x000000ea03147836 */ /* 0x000fe20000000000 */
[----:B------:R-:W-:Y:S01]  /*6ccd0*/  ISETP.LT.AND P2, PT, R28, UR14, !P2 ;  /* 0x0000000e1c007c0c */ /* 0x000fe2000d741270 */
[----:B------:R1:W-:Y:S01]  /*6cce0*/  @P6 STG.E.U16 desc[UR8][R6.64], R26 ;  /* 0x0000001a06006986 */ /* 0x0003e2000c101508 */
[----:B------:R-:W2:Y:S01]  /*6ccf0*/  LDCU UR14, c[0x0][0x3b8] ;  /* 0x00007700ff0e77ac */ /* 0x000ea20008000800 */
[----:B------:R-:W2:Y:S01]  /*6cd00*/  LDCU UR26, c[0x0][0x3b8] ;  /* 0x00007700ff1a77ac */ /* 0x000ea20008000800 */
[----:B0-----:R-:W-:Y:S01]  /*6cd10*/  IMAD.WIDE R4, R0, 0x2, R18 ;  /* 0x0000000200047825 */ /* 0x001fe200078e0212 */
[----:B-1----:R-:W-:-:S03]  /*6cd20*/  PRMT R6, R26, 0x7632, R6 ;  /* 0x000076321a067816 */ /* 0x002fc60000000006 */
[----:B------:R-:W-:Y:S02]  /*6cd30*/  VIADD R7, R3, 0xe9 ;  /* 0x000000e903077836 */ /* 0x000fe40000000000 */
[----:B------:R-:W-:Y:S01]  /*6cd40*/  VIADD R0, R0, UR53 ;  /* 0x0000003500007c36 */ /* 0x000fe20008000000 */
[----:B------:R0:W-:Y:S01]  /*6cd50*/  @P5 STG.E.U16 desc[UR8][R4.64], R6 ;  /* 0x0000000604005986 */ /* 0x0001e2000c101508 */
[----:B------:R-:W-:Y:S02]  /*6cd60*/  ISETP.LT.AND P5, PT, R24, UR52, !P3 ;  /* 0x0000003418007c0c */ /* 0x000fe4000dfa1270 */
[----:B------:R-:W-:Y:S01]  /*6cd70*/  ISETP.GE.AND P6, PT, R7, UR24, PT ;  /* 0x0000001807007c0c */ /* 0x000fe2000bfc6270 */
[----:B------:R-:W1:Y:S01]  /*6cd80*/  LDCU UR24, c[0x0][0x3b8] ;  /* 0x00007700ff1877ac */ /* 0x000e620008000800 */
[----:B------:R-:W-:Y:S01]  /*6cd90*/  PRMT R21, R27, 0x7632, R21 ;  /* 0x000076321b157816 */ /* 0x000fe20000000015 */
[----:B0-----:R-:W-:-:S04]  /*6cda0*/  IMAD.WIDE R4, R0, 0x2, R16 ;  /* 0x0000000200047825 */ /* 0x001fc800078e0210 */
[C---:B------:R-:W-:Y:S01]  /*6cdb0*/  IMAD.WIDE R6, R0.reuse, 0x2, R18 ;  /* 0x0000000200067825 */ /* 0x040fe200078e0212 */
[----:B------:R-:W-:Y:S03]  /*6cdc0*/  @P1 STG.E.U16 desc[UR8][R4.64], R27 ;  /* 0x0000001b04001986 */ /* 0x000fe6000c101508 */
[----:B------:R-:W-:Y:S01]  /*6cdd0*/  VIADD R0, R0, UR57 ;  /* 0x0000003900007c36 */ /* 0x000fe20008000000 */
[----:B------:R0:W-:Y:S03]  /*6cde0*/  @P2 STG.E.U16 desc[UR8][R6.64], R21 ;  /* 0x0000001506002986 */ /* 0x0001e6000c101508 */
[----:B0-----:R-:W-:Y:S01]  /*6cdf0*/  IMAD.WIDE R6, R0, 0x2, R16 ;  /* 0x0000000200067825 */ /* 0x001fe200078e0210 */
[----:B------:R-:W-:-:S04]  /*6ce00*/  PRMT R4, R29, 0x7632, R4 ;  /* 0x000076321d047816 */ /* 0x000fc80000000004 */
[----:B------:R0:W-:Y:S04]  /*6ce10*/  @P5 STG.E.U16 desc[UR8][R6.64], R29 ;  /* 0x0000001d06005986 */ /* 0x0001e8000c101508 */
[----:B0-----:R-:W2:Y:S04]  /*6ce20*/  LDL.LU R29, [R1+0x354] ;  /* 0x00035400011d7983 */ /* 0x001ea80000300800 */
[----:B------:R-:W2:Y:S04]  /*6ce30*/  LDL.LU R26, [R1+0x368] ;  /* 0x00036800011a7983 */ /* 0x000ea80000300800 */
[----:B------:R-:W2:Y:S01]  /*6ce40*/  LDL.LU R27, [R1+0x358] ;  /* 0x00035800011b7983 */ /* 0x000ea20000300800 */
[----:B------:R-:W-:Y:S01]  /*6ce50*/  ISETP.LT.AND P3, PT, R28, UR48, !P3 ;  /* 0x000000301c007c0c */ /* 0x000fe2000df61270 */
[----:B------:R-:W-:Y:S01]  /*6ce60*/  IMAD.WIDE R6, R0, 0x2, R18 ;  /* 0x0000000200067825 */ /* 0x000fe200078e0212 */
[----:B------:R-:W-:Y:S01]  /*6ce70*/  ISETP.LT.AND P2, PT, R24, UR40, !P4 ;  /* 0x0000002818007c0c */ /* 0x000fe2000e741270 */
[----:B------:R-:W0:Y:S01]  /*6ce80*/  LDCU UR40, c[0x0][0x398] ;  /* 0x00007300ff2877ac */ /* 0x000e220008000800 */
[----:B------:R-:W-:Y:S01]  /*6ce90*/  ISETP.GE.AND P1, PT, R20, UR27, PT ;  /* 0x0000001b14007c0c */ /* 0x000fe2000bf26270 */
[----:B------:R-:W-:-:S02]  /*6cea0*/  VIADD R20, R3, 0xeb ;  /* 0x000000eb03147836 */ /* 0x000fc40000000000 */
[----:B------:R-:W-:Y:S01]  /*6ceb0*/  VIADD R5, R0, UR54 ;  /* 0x0000003600057c36 */ /* 0x000fe20008000000 */
[----:B------:R-:W-:Y:S01]  /*6cec0*/  ISETP.LT.AND P4, PT, R28, UR49, !P4 ;  /* 0x000000311c007c0c */ /* 0x000fe2000e781270 */
[----:B------:R-:W0:Y:S01]  /*6ced0*/  LDCU UR27, c[0x0][0x3b8] ;  /* 0x00007700ff1b77ac */ /* 0x000e220008000800 */
[----:B------:R-:W-:Y:S01]  /*6cee0*/  ISETP.GE.AND P5, PT, R20, UR37, PT ;  /* 0x0000002514007c0c */ /* 0x000fe2000bfa6270 */
[C---:B------:R-:W-:Y:S02]  /*6cef0*/  IMAD.WIDE R20, R5.reuse, 0x2, R16 ;  /* 0x0000000205147825 */ /* 0x040fe400078e0210 */
[----:B------:R1:W-:Y:S01]  /*6cf00*/  @P3 STG.E.U16 desc[UR8][R6.64], R4 ;  /* 0x0000000406003986 */ /* 0x0003e2000c101508 */
[----:B------:R-:W-:Y:S01]  /*6cf10*/  ISETP.LT.AND P3, PT, R24, UR29, !P6 ;  /* 0x0000001d18007c0c */ /* 0x000fe2000f761270 */
[C---:B------:R-:W-:Y:S01]  /*6cf20*/  VIADD R0, R5.reuse, UR59 ;  /* 0x0000003b05007c36 */ /* 0x040fe20008000000 */
[----:B------:R-:W-:Y:S01]  /*6cf30*/  ISETP.LT.AND P6, PT, R28, UR50, !P6 ;  /* 0x000000321c007c0c */ /* 0x000fe2000f7c1270 */
[----:B------:R-:W0:Y:S01]  /*6cf40*/  LDCU UR29, c[0x0][0x39c] ;  /* 0x00007380ff1d77ac */ /* 0x000e220008000800 */
[----:B------:R-:W0:Y:S01]  /*6cf50*/  LDCU UR37, c[0x0][0x39c] ;  /* 0x00007380ff2577ac */ /* 0x000e220008000800 */
[----:B-1----:R-:W-:-:S04]  /*6cf60*/  IMAD.WIDE R4, R5, 0x2, R18 ;  /* 0x0000000205047825 */ /* 0x002fc800078e0212 */
[----:B------:R-:W-:Y:S01]  /*6cf70*/  IMAD.WIDE R6, R0, 0x2, R16 ;  /* 0x0000000200067825 */ /* 0x000fe200078e0210 */
[----:B---3--:R1:W-:Y:S02]  /*6cf80*/  @P2 STG.E.U16 desc[UR8][R20.64], R22 ;  /* 0x0000001614002986 */ /* 0x0083e4000c101508 */
[----:B-1----:R-:W-:Y:S01]  /*6cf90*/  PRMT R20, R22, 0x7632, R20 ;  /* 0x0000763216147816 */ /* 0x002fe20000000014 */
[----:B------:R-:W-:-:S04]  /*6cfa0*/  VIADD R21, R3, 0xec ;  /* 0x000000ec03157836 */ /* 0x000fc80000000000 */
[----:B------:R1:W-:Y:S01]  /*6cfb0*/  @P4 STG.E.U16 desc[UR8][R4.64], R20 ;  /* 0x0000001404004986 */ /* 0x0003e2000c101508 */
[----:B------:R-:W-:-:S03]  /*6cfc0*/  ISETP.LT.AND P4, PT, R24, UR51, !P1 ;  /* 0x0000003318007c0c */ /* 0x000fc6000cf81270 */
[----:B----4-:R3:W-:Y:S01]  /*6cfd0*/  @P3 STG.E.U16 desc[UR8][R6.64], R23 ;  /* 0x0000001706003986 */ /* 0x0107e2000c101508 */
[----:B------:R-:W-:Y:S01]  /*6cfe0*/  VIADD R22, R0, UR32 ;  /* 0x0000002000167c36 */ /* 0x000fe20008000000 */
[----:B------:R-:W-:Y:S01]  /*6cff0*/  ISETP.LT.AND P1, PT, R28, UR61, !P1 ;  /* 0x0000003d1c007c0c */ /* 0x000fe2000cf21270 */
[----:B------:R-:W4:Y:S01]  /*6d000*/  LDCU UR32, c[0x0][0x398] ;  /* 0x00007300ff2077ac */ /* 0x000f220008000800 */
[----:B-1----:R-:W-:Y:S01]  /*6d010*/  IMAD.WIDE R4, R0, 0x2, R18 ;  /* 0x0000000200047825 */ /* 0x002fe200078e0212 */
[----:B---3--:R-:W-:Y:S02]  /*6d020*/  PRMT R7, R23, 0x7632, R7 ;  /* 0x0000763217077816 */ /* 0x008fe40000000007 */
[----:B------:R-:W-:Y:S01]  /*6d030*/  ISETP.GE.AND P2, PT, R21, UR38, PT ;  /* 0x0000002615007c0c */ /* 0x000fe2000bf46270 */
[----:B------:R-:W-:Y:S01]  /*6d040*/  VIADD R21, R3, 0xed ;  /* 0x000000ed03157836 */ /* 0x000fe20000000000 */
[----:B------:R-:W1:Y:S01]  /*6d050*/  LDCU UR38, c[0x0][0x398] ;  /* 0x00007300ff2677ac */ /* 0x000e620008000800 */
[----:B------:R3:W-:Y:S01]  /*6d060*/  @P6 STG.E.U16 desc[UR8][R4.64], R7 ;  /* 0x0000000704006986 */ /* 0x0007e2000c101508 */
[----:B------:R-:W-:Y:S01]  /*6d070*/  ISETP.LT.AND P6, PT, R24, UR39, !P5 ;  /* 0x0000002718007c0c */ /* 0x000fe2000efc1270 */
[----:B------:R-:W-:Y:S01]  /*6d080*/  VIADD R20, R22, UR46 ;  /* 0x0000002e16147c36 */ /* 0x000fe20008000000 */
[----:B------:R-:W-:Y:S01]  /*6d090*/  ISETP.GE.AND P3, PT, R21, UR42, PT ;  /* 0x0000002a15007c0c */ /* 0x000fe2000bf66270 */
[----:B------:R-:W-:Y:S01]  /*6d0a0*/  VIADD R0, R3, 0xee ;  /* 0x000000ee03007836 */ /* 0x000fe20000000000 */
[----:B--2---:R-:W-:Y:S01]  /*6d0b0*/  PRMT R21, R25, 0x7632, R21 ;  /* 0x0000763219157816 */ /* 0x004fe20000000015 */
[----:B------:R-:W2:Y:S01]  /*6d0c0*/  LDCU UR39, c[0x0][0x398] ;  /* 0x00007300ff2777ac */ /* 0x000ea20008000800 */
[----:B------:R-:W-:Y:S01]  /*6d0d0*/  ISETP.LT.AND P5, PT, R28, UR22, !P5 ;  /* 0x000000161c007c0c */ /* 0x000fe2000efa1270 */
[----:B------:R-:W0:Y:S01]  /*6d0e0*/  LDCU UR22, c[0x0][0x39c] ;  /* 0x00007380ff1677ac */ /* 0x000e220008000800 */
[----:B---3--:R-:W-:-:S04]  /*6d0f0*/  IMAD.WIDE R6, R22, 0x2, R16 ;  /* 0x0000000216067825 */ /* 0x008fc800078e0210 */
[--C-:B------:R-:W-:Y:S01]  /*6d100*/  IMAD.WIDE R4, R22, 0x2, R18.reuse ;  /* 0x0000000216047825 */ /* 0x100fe200078e0212 */
[----:B------:R3:W-:Y:S04]  /*6d110*/  @P4 STG.E.U16 desc[UR8][R6.64], R25 ;  /* 0x0000001906004986 */ /* 0x0007e8000c101508 */
[----:B------:R0:W-:Y:S01]  /*6d120*/  @P1 STG.E.U16 desc[UR8][R4.64], R21 ;  /* 0x0000001504001986 */ /* 0x0001e2000c101508 */
[----:B------:R-:W-:-:S04]  /*6d130*/  IMAD.WIDE R22, R20, 0x2, R18 ;  /* 0x0000000214167825 */ /* 0x000fc800078e0212 */
[----:B---3--:R-:W-:-:S04]  /*6d140*/  IMAD.WIDE R6, R20, 0x2, R16 ;  /* 0x0000000214067825 */ /* 0x008fc800078e0210 */
[----:B------:R-:W-:-:S04]  /*6d150*/  VIADD R25, R20, UR44 ;  /* 0x0000002c14197c36 */ /* 0x000fc80008000000 */
[----:B0-----:R-:W-:Y:S01]  /*6d160*/  IMAD.WIDE R4, R25, 0x2, R16 ;  /* 0x0000000219047825 */ /* 0x001fe200078e0210 */
[----:B------:R0:W-:Y:S01]  /*6d170*/  @P6 STG.E.U16 desc[UR8][R6.64], R29 ;  /* 0x0000001d06006986 */ /* 0x0001e2000c101508 */
[----:B------:R-:W-:Y:S01]  /*6d180*/  ISETP.LT.AND P6, PT, R24, UR31, !P2 ;  /* 0x0000001f18007c0c */ /* 0x000fe2000d7c1270 */
[----:B------:R-:W3:Y:S01]  /*6d190*/  LDCU UR31, c[0x0][0x398] ;  /* 0x00007300ff1f77ac */ /* 0x000ee20008000800 */
[----:B------:R-:W-:Y:S02]  /*6d1a0*/  ISETP.LT.AND P2, PT, R28, UR33, !P2 ;  /* 0x000000211c007c0c */ /* 0x000fe4000d741270 */
[----:B------:R-:W-:Y:S02]  /*6d1b0*/  ISETP.GE.AND P4, PT, R0, UR36, PT ;  /* 0x0000002400007c0c */ /* 0x000fe4000bf86270 */
[----:B0-----:R-:W-:Y:S01]  /*6d1c0*/  PRMT R7, R29, 0x7632, R7 ;  /* 0x000076321d077816 */ /* 0x001fe20000000007 */
[----:B------:R-:W0:Y:S04]  /*6d1d0*/  LDCU UR33, c[0x0][0x398] ;  /* 0x00007300ff2177ac */ /* 0x000e280008000800 */
[----:B------:R1:W-:Y:S01]  /*6d1e0*/  @P5 STG.E.U16 desc[UR8][R22.64], R7 ;  /* 0x0000000716005986 */ /* 0x0003e2000c101508 */
[----:B------:R-:W-:Y:S01]  /*6d1f0*/  ISETP.LT.AND P5, PT, R24, UR10, !P3 ;  /* 0x0000000a18007c0c */ /* 0x000fe2000dfa1270 */
[----:B------:R-:W-:Y:S01]  /*6d200*/  VIADD R29, R25, UR18 ;  /* 0x00000012191d7c36 */ /* 0x000fe20008000000 */
[----:B------:R-:W-:Y:S01]  /*6d210*/  ISETP.LT.AND P3, PT, R28, UR4, !P3 ;  /* 0x000000041c007c0c */ /* 0x000fe2000df61270 */
[----:B------:R0:W-:Y:S01]  /*6d220*/  @P6 STG.E.U16 desc[UR8][R4.64], R26 ;  /* 0x0000001a04006986 */ /* 0x0001e2000c101508 */
[----:B------:R-:W-:Y:S01]  /*6d230*/  VIADD R0, R3, 0xef ;  /* 0x000000ef03007836 */ /* 0x000fe20000000000 */
[----:B------:R-:W2:Y:S01]  /*6d240*/  LDCU UR18, c[0x0][0x39c] ;  /* 0x00007380ff1277ac */ /* 0x000ea20008000800 */
[----:B------:R-:W-:Y:S01]  /*6d250*/  IMAD.WIDE R20, R29, 0x2, R16 ;  /* 0x000000021d147825 */ /* 0x000fe200078e0210 */
[----:B------:R-:W2:Y:S03]  /*6d260*/  LDCU UR10, c[0x0][0x3b8] ;  /* 0x00007700ff0a77ac */ /* 0x000ea60008000800 */
[----:B-1----:R-:W-:Y:S01]  /*6d270*/  IMAD.WIDE R6, R25, 0x2, R18 ;  /* 0x0000000219067825 */ /* 0x002fe200078e0212 */
[----:B------:R-:W1:Y:S01]  /*6d280*/  LDCU UR4, c[0x0][0x3b8] ;  /* 0x00007700ff0477ac */ /* 0x000e620008000800 */
[----:B0-----:R-:W-:-:S05]  /*6d290*/  PRMT R5, R26, 0x7632, R5 ;  /* 0x000076321a057816 */ /* 0x001fca0000000005 */
[----:B------:R-:W-:Y:S04]  /*6d2a0*/  @P2 STG.E.U16 desc[UR8][R6.64], R5 ;  /* 0x0000000506002986 */ /* 0x000fe8000c101508 */
[----:B------:R0:W-:Y:S01]  /*6d2b0*/  @P5 STG.E.U16 desc[UR8][R20.64], R27 ;  /* 0x0000001b14005986 */ /* 0x0001e2000c101508 */
[----:B------:R-:W-:-:S03]  /*6d2c0*/  ISETP.GE.AND P1, PT, R0, UR34, PT ;  /* 0x0000002200007c0c */ /* 0x000fc6000bf26270 */
[----:B------:R-:W1:Y:S01]  /*6d2d0*/  LDS.128 R4, [R2] ;  /* 0x0000000002047984 */ /* 0x000e620000000c00 */
[----:B0-----:R-:W-:Y:S01]  /*6d2e0*/  PRMT R21, R27, 0x7632, R21 ;  /* 0x000076321b157816 */ /* 0x001fe20000000015 */
[C---:B------:R-:W-:Y:S01]  /*6d2f0*/  IMAD.WIDE R26, R29.reuse, 0x2, R18 ;  /* 0x000000021d1a7825 */ /* 0x040fe200078e0212 */
[----:B------:R-:W-:Y:S01]  /*6d300*/  ISETP.LT.AND P5, PT, R24, UR6, !P4 ;  /* 0x0000000618007c0c */ /* 0x000fe2000e7a1270 */
[----:B------:R-:W0:Y:S03]  /*6d310*/  LDCU UR34, c[0x0][0x398] ;  /* 0x00007300ff2277ac */ /* 0x000e260008000800 */
[----:B------:R2:W-:Y:S01]  /*6d320*/  @P3 STG.E.U16 desc[UR8][R26.64], R21 ;  /* 0x000000151a003986 */ /* 0x0005e2000c101508 */
[----:B------:R-:W-:Y:S01]  /*6d330*/  VIADD R29, R29, UR20 ;  /* 0x000000141d1d7c36 */ /* 0x000fe20008000000 */
[----:B------:R-:W0:Y:S02]  /*6d340*/  LDCU UR6, c[0x0][0x3b8] ;  /* 0x00007700ff0677ac */ /* 0x000e240008000800 */
[----:B--2---:R-:W2:Y:S01]  /*6d350*/  LDL.LU R27, [R1+0x36c] ;  /* 0x00036c00011b7983 */ /* 0x004ea20000300800 */
[----:B------:R-:W-:Y:S01]  /*6d360*/  IMAD.WIDE R20, R29, 0x2, R16 ;  /* 0x000000021d147825 */ /* 0x000fe200078e0210 */
[----:B------:R-:W-:Y:S01]  /*6d370*/  ISETP.LT.AND P4, PT, R28, UR28, !P4 ;  /* 0x0000001c1c007c0c */ /* 0x000fe2000e781270 */
[----:B------:R-:W0:Y:S02]  /*6d380*/  LDCU UR20, c[0x0][0x398] ;  /* 0x00007300ff1477ac */ /* 0x000e240008000800 */
[----:B------:R-:W-:Y:S01]  /*6d390*/  VIADD R0, R3, 0xf0 ;  /* 0x000000f003007836 */ /* 0x000fe20000000000 */
[----:B------:R-:W-:Y:S01]  /*6d3a0*/  ISETP.LT.AND P3, PT, R24, UR41, !P1 ;  /* 0x0000002918007c0c */ /* 0x000fe2000cf61270 */
[----:B------:R-:W-:Y:S01]  /*6d3b0*/  IMAD.WIDE R22, R29, 0x2, R18 ;  /* 0x000000021d167825 */ /* 0x000fe200078e0212 */
[----:B------:R-:W0:Y:S02]  /*6d3c0*/  LDCU UR28, c[0x0][0x398] ;  /* 0x00007300ff1c77ac */ /* 0x000e240008000800 */
[----:B------:R-:W-:Y:S01]  /*6d3d0*/  ISETP.GE.AND P6, PT, R0, UR35, PT ;  /* 0x0000002300007c0c */ /* 0x000fe2000bfc6270 */
[----:B--2---:R2:W-:Y:S01]  /*6d3e0*/  @P5 STG.E.U16 desc[UR8][R20.64], R27 ;  /* 0x0000001b14005986 */ /* 0x0045e2000c101508 */
[----:B------:R-:W-:Y:S01]  /*6d3f0*/  VIADD R0, R3, 0xf1 ;  /* 0x000000f103007836 */ /* 0x000fe20000000000 */
[----:B------:R-:W-:Y:S01]  /*6d400*/  PRMT R25, R27, 0x7632, R25 ;  /* 0x000076321b197816 */ /* 0x000fe20000000019 */
[----:B------:R-:W-:Y:S01]  /*6d410*/  VIADD R29, R29, UR30 ;  /* 0x0000001e1d1d7c36 */ /* 0x000fe20008000000 */
[----:B------:R-:W-:Y:S01]  /*6d420*/  ISETP.LT.AND P1, PT, R28, UR43, !P1 ;  /* 0x0000002b1c007c0c */ /* 0x000fe2000cf21270 */
[C---:B------:R-:W-:Y:S01]  /*6d430*/  VIADD R26, R3.reuse, 0xf3 ;  /* 0x000000f3031a7836 */ /* 0x040fe20000000000 */
[----:B------:R-:W0:Y:S01]  /*6d440*/  LDCU UR35, c[0x0][0x398] ;  /* 0x00007300ff2377ac */ /* 0x000e220008000800 */
[----:B--2---:R-:W2:Y:S01]  /*6d450*/  LDL.LU R20, [R1+0x35c] ;  /* 0x00035c0001147983 */ /* 0x004ea20000300800 */
[----:B------:R-:W-:Y:S01]  /*6d460*/  ISETP.GE.AND P2, PT, R0, UR29, PT ;  /* 0x0000001d00007c0c */ /* 0x000fe2000bf46270 */
[----:B------:R-:W-:Y:S01]  /*6d470*/  IMAD.MOV.U32 R21, RZ, RZ, R24 ;  /* 0x000000ffff157224 */ /* 0x000fe200078e0018 */
[----:B------:R-:W0:Y:S01]  /*6d480*/  LDCU UR29, c[0x0][0x398] ;  /* 0x00007300ff1d77ac */ /* 0x000e220008000800 */
[----:B------:R1:W-:Y:S01]  /*6d490*/  @P4 STG.E.U16 desc[UR8][R22.64], R25 ;  /* 0x0000001916004986 */ /* 0x0003e2000c101508 */
[----:B------:R-:W-:-:S02]  /*6d4a0*/  VIADD R0, R3, 0xf2 ;  /* 0x000000f203007836 */ /* 0x000fc40000000000 */
[----:B------:R-:W-:Y:S01]  /*6d4b0*/  ISETP.LT.AND P4, PT, R21, UR45, !P6 ;  /* 0x0000002d15007c0c */ /* 0x000fe2000f781270 */
[----:B------:R-:W0:Y:S02]  /*6d4c0*/  LDCU UR30, c[0x0][0x398] ;  /* 0x00007300ff1e77ac */ /* 0x000e240008000800 */
[----:B------:R-:W-:Y:S01]  /*6d4d0*/  ISETP.GE.AND P5, PT, R0, UR37, PT ;  /* 0x0000002500007c0c */ /* 0x000fe2000bfa6270 */
[----:B-1----:R-:W-:Y:S01]  /*6d4e0*/  IMAD.WIDE R24, R29, 0x2, R16 ;  /* 0x000000021d187825 */ /* 0x002fe200078e0210 */
[----:B------:R-:W-:-:S03]  /*6d4f0*/  ISETP.LT.AND P6, PT, R28, UR40, !P6 ;  /* 0x000000281c007c0c */ /* 0x000fc6000f7c1270 */
[----:B------:R-:W-:Y:S01]  /*6d500*/  VIADD R27, R29, UR14 ;  /* 0x0000000e1d1b7c36 */ /* 0x000fe20008000000 */
[----:B------:R-:W1:Y:S03]  /*6d510*/  LDCU UR14, c[0x0][0x3b8] ;  /* 0x00007700ff0e77ac */ /* 0x000e660008000800 */
[----:B------:R-:W-:Y:S01]  /*6d520*/  IMAD.WIDE R22, R27, 0x2, R16 ;  /* 0x000000021b167825 */ /* 0x000fe200078e0210 */
[----:B--2---:R2:W-:Y:S01]  /*6d530*/  @P3 STG.E.U16 desc[UR8][R24.64], R20 ;  /* 0x0000001418003986 */ /* 0x0045e2000c101508 */
[----:B------:R-:W-:Y:S02]  /*6d540*/  PRMT R0, R20, 0x7632, R0 ;  /* 0x0000763214007816 */ /* 0x000fe40000000000 */
[----:B--2---:R-:W-:Y:S02]  /*6d550*/  IMAD.MOV.U32 R25, RZ, RZ, R21 ;  /* 0x000000ffff197224 */ /* 0x004fe400078e0015 */
[----:B------:R-:W-:Y:S01]  /*6d560*/  IMAD.WIDE R20, R29, 0x2, R18 ;  /* 0x000000021d147825 */ /* 0x000fe200078e0212 */
[----:B------:R-:W-:-:S04]  /*6d570*/  PRMT R29, R12, 0x7632, R29 ;  /* 0x000076320c1d7816 */ /* 0x000fc8000000001d */
[----:B------:R2:W-:Y:S04]  /*6d580*/  @P1 STG.E.U16 desc[UR8][R20.64], R0 ;  /* 0x0000000014001986 */ /* 0x0005e8000c101508 */
[----:B------:R0:W-:Y:S01]  /*6d590*/  @P4 STG.E.U16 desc[UR8][R22.64], R12 ;  /* 0x0000000c16004986 */ /* 0x0001e2000c101508 */
[----:B--2---:R-:W-:Y:S02]  /*6d5a0*/  IMAD.MOV.U32 R0, RZ, RZ, R25 ;  /* 0x000000ffff007224 */ /* 0x004fe400078e0019 */
[----:B------:R-:W-:Y:S02]  /*6d5b0*/  IMAD.MOV.U32 R20, RZ, RZ, R28 ;  /* 0x000000ffff147224 */ /* 0x000fe400078e001c */
[----:B------:R-:W-:Y:S01]  /*6d5c0*/  IMAD.WIDE R24, R27, 0x2, R18 ;  /* 0x000000021b187825 */ /* 0x000fe200078e0212 */
[----:B------:R-:W-:-:S02]  /*6d5d0*/  ISETP.LT.AND P1, PT, R0, UR47, !P2 ;  /* 0x0000002f00007c0c */ /* 0x000fc4000d721270 */
[----:B------:R-:W-:Y:S01]  /*6d5e0*/  ISETP.LT.AND P2, PT, R20, UR38, !P2 ;  /* 0x0000002614007c0c */ /* 0x000fe2000d741270 */
[----:B------:R-:W-:Y:S01]  /*6d5f0*/  VIADD R28, R3, 0xf4 ;  /* 0x000000f4031c7836 */ /* 0x000fe20000000000 */
[----:B------:R2:W-:Y:S01]  /*6d600*/  @P6 STG.E.U16 desc[UR8][R24.64], R29 ;  /* 0x0000001d18006986 */ /* 0x0005e2000c101508 */
[----:B------:R-:W-:Y:S01]  /*6d610*/  VIADD R21, R27, UR24 ;  /* 0x000000181b157c36 */ /* 0x000fe20008000000 */
[----:B------:R-:W-:Y:S01]  /*6d620*/  ISETP.GE.AND P3, PT, R26, UR22, PT ;  /* 0x000000161a007c0c */ /* 0x000fe2000bf66270 */
[----:B------:R-:W1:Y:S01]  /*6d630*/  LDCU UR22, c[0x0][0x398] ;  /* 0x00007300ff1677ac */ /* 0x000e620008000800 */
[----:B------:R-:W-:Y:S01]  /*6d640*/  ISETP.GE.AND P4, PT, R28, UR18, PT ;  /* 0x000000121c007c0c */ /* 0x000fe2000bf86270 */
[C---:B------:R-:W-:Y:S01]  /*6d650*/  IMAD.WIDE R26, R21.reuse, 0x2, R16 ;  /* 0x00000002151a7825 */ /* 0x040fe200078e0210 */
[----:B0-----:R-:W-:Y:S01]  /*6d660*/  PRMT R12, R4, 0x7632, R12 ;  /* 0x00007632040c7816 */ /* 0x001fe2000000000c */
[----:B------:R-:W0:Y:S02]  /*6d670*/  LDCU UR24, c[0x0][0x398] ;  /* 0x00007300ff1877ac */ /* 0x000e240008000800 */
[----:B--2---:R-:W-:Y:S01]  /*6d680*/  IMAD.MOV.U32 R24, RZ, RZ, R0 ;  /* 0x000000ffff187224 */ /* 0x004fe200078e0000 */
[----:B------:R-:W2:Y:S01]  /*6d690*/  LDCU UR18, c[0x0][0x3b8] ;  /* 0x00007700ff1277ac */ /* 0x000ea20008000800 */
[----:B------:R-:W-:-:S03]  /*6d6a0*/  IMAD.WIDE R28, R21, 0x2, R18 ;  /* 0x00000002151c7825 */ /* 0x000fc600078e0212 */
[----:B----4-:R-:W-:Y:S01]  /*6d6b0*/  ISETP.LT.AND P6, PT, R24, UR32, !P5 ;  /* 0x0000002018007c0c */ /* 0x010fe2000efc1270 */
[----:B------:R-:W-:Y:S01]  /*6d6c0*/  VIADD R23, R21, UR26 ;  /* 0x0000001a15177c36 */ /* 0x000fe20008000000 */
[----:B------:R-:W-:Y:S01]  /*6d6d0*/  ISETP.LT.AND P5, PT, R20, UR39, !P5 ;  /* 0x0000002714007c0c */ /* 0x000fe2000efa1270 */
[----:B------:R4:W-:Y:S01]  /*6d6e0*/  @P1 STG.E.U16 desc[UR8][R26.64], R4 ;  /* 0x000000041a001986 */ /* 0x0009e2000c101508 */
[----:B------:R-:W-:Y:S01]  /*6d6f0*/  VIADD R0, R3, 0xf5 ;  /* 0x000000f503007836 */ /* 0x000fe20000000000 */
[----:B------:R-:W0:Y:S02]  /*6d700*/  LDCU UR32, c[0x0][0x398] ;  /* 0x00007300ff2077ac */ /* 0x000e240008000800 */
[----:B------:R1:W-:Y:S01]  /*6d710*/  @P2 STG.E.U16 desc[UR8][R28.64], R12 ;  /* 0x0000000c1c002986 */ /* 0x0003e2000c101508 */
[----:B------:R-:W-:Y:S01]  /*6d720*/  VIADD R25, R23, UR27 ;  /* 0x0000001b17197c36 */ /* 0x000fe20008000000 */
[----:B------:R-:W0:Y:S01]  /*6d730*/  LDCU UR26, c[0x0][0x398] ;  /* 0x00007300ff1a77ac */ /* 0x000e220008000800 */
[----:B----4-:R-:W-:Y:S01]  /*6d740*/  PRMT R4, R13, 0x7632, R4 ;  /* 0x000076320d047816 */ /* 0x010fe20000000004 */
[----:B-1----:R-:W-:Y:S01]  /*6d750*/  IMAD.MOV.U32 R28, RZ, RZ, R20 ;  /* 0x000000ffff1c7224 */ /* 0x002fe200078e0014 */
[----:B---3--:R-:W-:Y:S01]  /*6d760*/  ISETP.LT.AND P2, PT, R24, UR31, !P3 ;  /* 0x0000001f18007c0c */ /* 0x008fe2000df41270 */
[C---:B------:R-:W-:Y:S01]  /*6d770*/  IMAD.WIDE R20, R23.reuse, 0x2, R16 ;  /* 0x0000000217147825 */ /* 0x040fe200078e0210 */
[----:B------:R-:W-:Y:S01]  /*6d780*/  ISETP.GE.AND P1, PT, R0, UR7, PT ;  /* 0x0000000700007c0c */ /* 0x000fe2000bf26270 */
[----:B------:R-:W1:Y:S02]  /*6d790*/  LDCU UR27, c[0x0][0x398] ;  /* 0x00007300ff1b77ac */ /* 0x000e640008000800 */
[----:B------:R-:W-:Y:S01]  /*6d7a0*/  IMAD.WIDE R22, R23, 0x2, R18 ;  /* 0x0000000217167825 */ /* 0x000fe200078e0212 */
[----:B------:R-:W-:Y:S01]  /*6d7b0*/  @P6 STG.E.U16 desc[UR8][R20.64], R13 ;  /* 0x0000000d14006986 */ /* 0x000fe2000c101508 */
[----:B------:R-:W-:Y:S01]  /*6d7c0*/  ISETP.LT.AND P3, PT, R28, UR34, !P3 ;  /* 0x000000221c007c0c */ /* 0x000fe2000df61270 */
[----:B------:R-:W3:Y:S02]  /*6d7d0*/  LDCU UR7, c[0x0][0x3b8] ;  /* 0x00007700ff0777ac */ /* 0x000ee40008000800 */
[----:B------:R4:W-:Y:S01]  /*6d7e0*/  @P5 STG.E.U16 desc[UR8][R22.64], R4 ;  /* 0x0000000416005986 */ /* 0x0009e2000c101508 */
[C---:B------:R-:W-:Y:S01]  /*6d7f0*/  VIADD R29, R25.reuse, UR10 ;  /* 0x0000000a191d7c36 */ /* 0x040fe20008000000 */
[----:B------:R-:W0:Y:S01]  /*6d800*/  LDCU UR31, c[0x0][0x398] ;  /* 0x00007300ff1f77ac */ /* 0x000e220008000800 */
[----:B------:R-:W-:Y:S01]  /*6d810*/  IMAD.WIDE R26, R25, 0x2, R16 ;  /* 0x00000002191a7825 */ /* 0x000fe200078e0210 */
[----:B------:R-:W0:Y:S03]  /*6d820*/  LDCU UR10, c[0x0][0x3b8] ;  /* 0x00007700ff0a77ac */ /* 0x000e260008000800 */
[----:B----4-:R-:W-:-:S05]  /*6d830*/  IMAD.MOV.U32 R22, RZ, RZ, R24 ;  /* 0x000000ffff167224 */ /* 0x010fca00078e0018 */
[----:B------:R-:W-:Y:S01]  /*6d840*/  ISETP.LT.AND P5, PT, R22, UR33, !P4 ;  /* 0x0000002116007c0c */ /* 0x000fe2000e7a1270 */
[----:B------:R-:W-:Y:S01]  /*6d850*/  IMAD.WIDE R12, R25, 0x2, R18 ;  /* 0x00000002190c7825 */ /* 0x000fe200078e0212 */
[----:B------:R-:W-:-:S03]  /*6d860*/  PRMT R23, R5, 0x7632, R23 ;  /* 0x0000763205177816 */ /* 0x000fc60000000017 */
[----:B------:R-:W-:Y:S01]  /*6d870*/  IMAD.WIDE R20, R29, 0x2, R16 ;  /* 0x000000021d147825 */ /* 0x000fe200078e0210 */
[----:B------:R-:W-:Y:S01]  /*6d880*/  ISETP.LT.AND P4, PT, R28, UR35, !P4 ;  /* 0x000000231c007c0c */ /* 0x000fe2000e781270 */
[----:B------:R4:W-:Y:S01]  /*6d890*/  @P2 STG.E.U16 desc[UR8][R26.64], R5 ;  /* 0x000000051a002986 */ /* 0x0009e2000c101508 */
[----:B------:R-:W0:Y:S03]  /*6d8a0*/  LDCU UR33, c[0x0][0x398] ;  /* 0x00007300ff2177ac */ /* 0x000e260008000800 */
[----:B------:R1:W-:Y:S01]  /*6d8b0*/  @P3 STG.E.U16 desc[UR8][R12.64], R23 ;  /* 0x000000170c003986 */ /* 0x0003e2000c101508 */
[----:B------:R-:W-:Y:S01]  /*6d8c0*/  ISETP.LT.AND P3, PT, R22, UR20, !P1 ;  /* 0x0000001416007c0c */ /* 0x000fe2000cf61270 */
[----:B------:R-:W-:Y:S01]  /*6d8d0*/  VIADD R0, R3, 0xf6 ;  /* 0x000000f603007836 */ /* 0x000fe20000000000 */
[----:B------:R-:W0:Y:S01]  /*6d8e0*/  LDCU UR20, c[0x0][0x398] ;  /* 0x00007300ff1477ac */ /* 0x000e220008000800 */
[----:B------:R-:W-:Y:S01]  /*6d8f0*/  @P5 STG.E.U16 desc[UR8][R20.64], R14 ;  /* 0x0000000e14005986 */ /* 0x000fe2000c101508 */
[----:B------:R-:W-:Y:S01]  /*6d900*/  ISETP.LT.AND P5, PT, R28, UR28, !P1 ;  /* 0x0000001c1c007c0c */ /* 0x000fe2000cfa1270 */
[----:B----4-:R-:W-:Y:S01]  /*6d910*/  IMAD.WIDE R4, R29, 0x2, R18 ;  /* 0x000000021d047825 */ /* 0x010fe200078e0212 */
[----:B-1----:R-:W-:-:S03]  /*6d920*/  PRMT R13, R14, 0x7632, R13 ;  /* 0x000076320e0d7816 */ /* 0x002fc6000000000d */
[----:B------:R-:W-:Y:S01]  /*6d930*/  VIADD R29, R29, UR4 ;  /* 0x000000041d1d7c36 */ /* 0x000fe20008000000 */
[----:B------:R-:W-:Y:S01]  /*6d940*/  ISETP.GE.AND P6, PT, R0, UR21, PT ;  /* 0x0000001500007c0c */ /* 0x000fe2000bfc6270 */
[----:B------:R-:W1:Y:S01]  /*6d950*/  LDCU UR4, c[0x0][0x3b8] ;  /* 0x00007700ff0477ac */ /* 0x000e620008000800 */
[----:B------:R4:W-:Y:S01]  /*6d960*/  @P4 STG.E.U16 desc[UR8][R4.64], R13 ;  /* 0x0000000d04004986 */ /* 0x0009e2000c101508 */
[C---:B------:R-:W-:Y:S01]  /*6d970*/  IMAD.WIDE R24, R29.reuse, 0x2, R18 ;  /* 0x000000021d187825 */ /* 0x040fe200078e0212 */
[----:B------:R-:W0:Y:S03]  /*6d980*/  LDCU UR21, c[0x0][0x398] ;  /* 0x00007300ff1577ac */ /* 0x000e260008000800 */
[----:B----4-:R-:W-:Y:S01]  /*6d990*/  IMAD.WIDE R12, R29, 0x2, R16 ;  /* 0x000000021d0c7825 */ /* 0x010fe200078e0210 */
[----:B------:R-:W-:-:S04]  /*6d9a0*/  PRMT R5, R6, 0x7632, R5 ;  /* 0x0000763206057816 */ /* 0x000fc80000000005 */
[----:B------:R-:W-:Y:S01]  /*6d9b0*/  @P3 STG.E.U16 desc[UR8][R12.64], R6 ;  /* 0x000000060c003986 */ /* 0x000fe2000c101508 */
[----:B------:R-:W-:-:S03]  /*6d9c0*/  ISETP.LT.AND P3, PT, R22, UR29, !P6 ;  /* 0x0000001d16007c0c */ /* 0x000fc6000f761270 */
[----:B------:R4:W-:Y:S01]  /*6d9d0*/  @P5 STG.E.U16 desc[UR8][R24.64], R5 ;  /* 0x0000000518005986 */ /* 0x0009e2000c101508 */
[----:B------:R-:W-:Y:S01]  /*6d9e0*/  VIADD R0, R3, 0xf7 ;  /* 0x000000f703007836 */ /* 0x000fe20000000000 */
[----:B------:R-:W-:Y:S01]  /*6d9f0*/  ISETP.LT.AND P6, PT, R28, UR22, !P6 ;  /* 0x000000161c007c0c */ /* 0x000fe2000f7c1270 */
[----:B------:R-:W-:Y:S01]  /*6da00*/  VIADD R29, R29, UR6 ;  /* 0x000000061d1d7c36 */ /* 0x000fe20008000000 */
[----:B------:R-:W1:Y:S01]  /*6da10*/  LDCU UR22, c[0x0][0x398] ;  /* 0x00007300ff1677ac */ /* 0x000e620008000800 */
[----:B----4-:R-:W-:Y:S01]  /*6da20*/  IMAD.MOV.U32 R24, RZ, RZ, R22 ;  /* 0x000000ffff187224 */ /* 0x010fe200078e0016 */
[----:B------:R-:W-:Y:S01]  /*6da30*/  ISETP.GE.AND P2, PT, R0, UR5, PT ;  /* 0x0000000500007c0c */ /* 0x000fe2000bf46270 */
[----:B------:R4:W1:Y:S01]  /*6da40*/  LDS.128 R20, [R2+0x400] ;  /* 0x0004000002147984 */ /* 0x0008620000000c00 */
[----:B------:R-:W-:Y:S01]  /*6da50*/  VIADD R0, R3, 0xf8 ;  /* 0x000000f803007836 */ /* 0x000fe20000000000 */
[----:B------:R-:W-:Y:S01]  /*6da60*/  PRMT R6, R15, 0x7632, R6 ;  /* 0x000076320f067816 */ /* 0x000fe20000000006 */
[C---:B------:R-:W-:Y:S01]  /*6da70*/  IMAD.WIDE R4, R29.reuse, 0x2, R16 ;  /* 0x000000021d047825 */ /* 0x040fe200078e0210 */
[----:B0-----:R-:W-:Y:S01]  /*6da80*/  ISETP.LT.AND P5, PT, R24, UR24, !P2 ;  /* 0x0000001818007c0c */ /* 0x001fe2000d7a1270 */
[----:B------:R-:W0:Y:S02]  /*6da90*/  LDCU UR5, c[0x0][0x3b8] ;  /* 0x00007700ff0577ac */ /* 0x000e240008000800 */
[----:B------:R-:W-:Y:S01]  /*6daa0*/  IMAD.WIDE R12, R29, 0x2, R18 ;  /* 0x000000021d0c7825 */ /* 0x000fe200078e0212 */
[----:B------:R-:W-:Y:S01]  /*6dab0*/  ISETP.GE.AND P1, PT, R0, UR25, PT ;  /* 0x0000001900007c0c */ /* 0x000fe2000bf26270 */
[----:B------:R0:W-:Y:S01]  /*6dac0*/  @P3 STG.E.U16 desc[UR8][R4.64], R15 ;  /* 0x0000000f04003986 */ /* 0x0001e2000c101508 */
[----:B------:R-:W-:Y:S01]  /*6dad0*/  ISETP.LT.AND P2, PT, R28, UR30, !P2 ;  /* 0x0000001e1c007c0c */ /* 0x000fe2000d741270 */
[----:B------:R-:W-:Y:S01]  /*6dae0*/  VIADD R0, R3, 0xf9 ;  /* 0x000000f903007836 */ /* 0x000fe20000000000 */
[----:B------:R-:W1:Y:S01]  /*6daf0*/  LDCU UR6, c[0x0][0x3b8] ;  /* 0x00007700ff0677ac */ /* 0x000e620008000800 */
[----:B------:R0:W-:Y:S01]  /*6db00*/  @P6 STG.E.U16 desc[UR8][R12.64], R6 ;  /* 0x000000060c006986 */ /* 0x0001e2000c101508 */
[----:B------:R-:W-:Y:S01]  /*6db10*/  VIADD R25, R29, UR14 ;  /* 0x0000000e1d197c36 */ /* 0x000fe20008000000 */
[----:B------:R-:W-:Y:S01]  /*6db20*/  ISETP.LT.AND P6, PT, R24, UR32, !P1 ;  /* 0x0000002018007c0c */ /* 0x000fe2000cfc1270 */
[----:B------:R-:W1:Y:S01]  /*6db30*/  LDCU UR14, c[0x0][0x398] ;  /* 0x00007300ff0e77ac */ /* 0x000e620008000800 */
[----:B------:R-:W-:Y:S01]  /*6db40*/  ISETP.GE.AND P4, PT, R0, UR13, PT ;  /* 0x0000000d00007c0c */ /* 0x000fe2000bf86270 */
[----:B------:R-:W-:Y:S01]  /*6db50*/  VIADD R0, R3, 0xfa ;  /* 0x000000fa03007836 */ /* 0x000fe20000000000 */
[----:B----4-:R-:W-:Y:S01]  /*6db60*/  PRMT R2, R7, 0x7632, R2 ;  /* 0x0000763207027816 */ /* 0x010fe20000000002 */
[C---:B------:R-:W-:Y:S01]  /*6db70*/  IMAD.WIDE R26, R25.reuse, 0x2, R16 ;  /* 0x00000002191a7825 */ /* 0x040fe200078e0210 */
[----:B------:R-:W-:Y:S01]  /*6db80*/  ISETP.LT.AND P1, PT, R28, UR26, !P1 ;  /* 0x0000001a1c007c0c */ /* 0x000fe2000cf21270 */
[----:B------:R-:W4:Y:S02]  /*6db90*/  LDCU UR13, c[0x0][0x398] ;  /* 0x00007300ff0d77ac */ /* 0x000f240008000800 */
[----:B--2---:R-:W-:-:S02]  /*6dba0*/  VIADD R29, R25, UR18 ;  /* 0x00000012191d7c36 */ /* 0x004fc40008000000 */
[----:B0-----:R-:W-:Y:S01]  /*6dbb0*/  IMAD.WIDE R4, R25, 0x2, R18 ;  /* 0x0000000219047825 */ /* 0x001fe200078e0212 */
[----:B------:R-:W-:Y:S01]  /*6dbc0*/  ISETP.GE.AND P3, PT, R0, UR23, PT ;  /* 0x0000001700007c0c */ /* 0x000fe2000bf66270 */
[----:B------:R3:W-:Y:S01]  /*6dbd0*/  @P5 STG.E.U16 desc[UR8][R26.64], R7 ;  /* 0x000000071a005986 */ /* 0x0007e2000c101508 */
[----:B------:R-:W-:Y:S01]  /*6dbe0*/  PRMT R6, R8, 0x7632, R6 ;  /* 0x0000763208067816 */ /* 0x000fe20000000006 */
[----:B------:R-:W-:Y:S01]  /*6dbf0*/  IMAD.WIDE R12, R29, 0x2, R16 ;  /* 0x000000021d0c7825 */ /* 0x000fe200078e0210 */
[----:B------:R-:W0:Y:S01]  /*6dc00*/  LDCU UR18, c[0x0][0x398] ;  /* 0x00007300ff1277ac */ /* 0x000e220008000800 */
[----:B------:R1:W-:Y:S02]  /*6dc10*/  @P2 STG.E.U16 desc[UR8][R4.64], R2 ;  /* 0x0000000204002986 */ /* 0x0003e4000c101508 */
[----:B------:R-:W-:Y:S01]  /*6dc20*/  VIADD R0, R3, 0xfb ;  /* 0x000000fb03007836 */ /* 0x000fe20000000000 */
[----:B------:R-:W-:Y:S01]  /*6dc30*/  ISETP.LT.AND P2, PT, R24, UR21, !P4 ;  /* 0x0000001518007c0c */ /* 0x000fe2000e741270 */
[----:B------:R2:W-:Y:S01]  /*6dc40*/  @P6 STG.E.U16 desc[UR8][R12.64], R8 ;  /* 0x000000080c006986 */ /* 0x0005e2000c101508 */
[----:B------:R-:W-:Y:S01]  /*6dc50*/  ISETP.LT.AND P4, PT, R28, UR27, !P4 ;  /* 0x0000001b1c007c0c */ /* 0x000fe2000e781270 */
[C---:B------:R-:W-:Y:S01]  /*6dc60*/  IMAD.WIDE R14, R29.reuse, 0x2, R18 ;  /* 0x000000021d0e7825 */ /* 0x040fe200078e0212 */
[----:B------:R-:W-:Y:S01]  /*6dc70*/  ISETP.GE.AND P5, PT, R0, UR11, PT ;  /* 0x0000000b00007c0c */ /* 0x000fe2000bfa6270 */
[----:B------:R-:W0:Y:S01]  /*6dc80*/  LDCU UR11, c[0x0][0x398] ;  /* 0x00007300ff0b77ac */ /* 0x000e220008000800 */
[----:B------:R-:W-:Y:S01]  /*6dc90*/  ISETP.LT.AND P6, PT, R24, UR31, !P3 ;  /* 0x0000001f18007c0c */ /* 0x000fe2000dfc1270 */
[----:B---3--:R-:W-:-:S02]  /*6dca0*/  VIADD R7, R29, UR7 ;  /* 0x000000071d077c36 */ /* 0x008fc40008000000 */
[----:B------:R-:W-:Y:S01]  /*6dcb0*/  VIADD R0, R3, 0xfc ;  /* 0x000000fc03007836 */ /* 0x000fe20000000000 */
[----:B------:R3:W-:Y:S01]  /*6dcc0*/  @P1 STG.E.U16 desc[UR8][R14.64], R6 ;  /* 0x000000060e001986 */ /* 0x0007e2000c101508 */
[C---:B------:R-:W-:Y:S01]  /*6dcd0*/  VIADD R25, R7.reuse, UR10 ;  /* 0x0000000a07197c36 */ /* 0x040fe20008000000 */
[----:B-1----:R-:W-:Y:S01]  /*6dce0*/  PRMT R2, R20, 0x7632, R2 ;  /* 0x0000763214027816 */ /* 0x002fe20000000002 */
[--C-:B------:R-:W-:Y:S01]  /*6dcf0*/  IMAD.WIDE R4, R7, 0x2, R16.reuse ;  /* 0x0000000207047825 */ /* 0x100fe200078e0210 */
[----:B------:R-:W-:Y:S01]  /*6dd00*/  ISETP.GE.AND P1, PT, R0, UR19, PT ;  /* 0x0000001300007c0c */ /* 0x000fe2000bf26270 */
[----:B------:R-:W1:Y:S02]  /*6dd10*/  LDCU UR10, c[0x0][0x398] ;  /* 0x00007300ff0a77ac */ /* 0x000e640008000800 */
[----:B------:R-:W-:Y:S02]  /*6dd20*/  VIADD R0, R3, 0xfd ;  /* 0x000000fd03007836 */ /* 0x000fe40000000000 */
[----:B--2---:R-:W-:Y:S01]  /*6dd30*/  IMAD.WIDE R12, R25, 0x2, R16 ;  /* 0x00000002190c7825 */ /* 0x004fe200078e0210 */
[----:B------:R-:W-:Y:S01]  /*6dd40*/  ISETP.LT.AND P3, PT, R28, UR33, !P3 ;  /* 0x000000211c007c0c */ /* 0x000fe2000df61270 */
[----:B------:R-:W2:Y:S02]  /*6dd50*/  LDCU UR7, c[0x0][0x3b8] ;  /* 0x00007700ff0777ac */ /* 0x000ea40008000800 */
[----:B---3--:R-:W-:Y:S01]  /*6dd60*/  IMAD.WIDE R6, R7, 0x2, R18 ;  /* 0x0000000207067825 */ /* 0x008fe200078e0212 */
[----:B------:R3:W-:Y:S01]  /*6dd70*/  @P2 STG.E.U16 desc[UR8][R4.64], R20 ;  /* 0x0000001404002986 */ /* 0x0007e2000c101508 */
[----:B------:R-:W-:Y:S01]  /*6dd80*/  ISETP.GE.AND P2, PT, R0, UR17, PT ;  /* 0x0000001100007c0c */ /* 0x000fe2000bf46270 */
[----:B------:R-:W0:Y:S02]  /*6dd90*/  LDCU UR17, c[0x0][0x398] ;  /* 0x00007300ff1177ac */ /* 0x000e240008000800 */
[----:B------:R1:W-:Y:S01]  /*6dda0*/  @P4 STG.E.U16 desc[UR8][R6.64], R2 ;  /* 0x0000000206004986 */ /* 0x0003e2000c101508 */
[----:B------:R-:W-:Y:S01]  /*6ddb0*/  ISETP.LT.AND P4, PT, R24, UR20, !P5 ;  /* 0x0000001418007c0c */ /* 0x000fe2000ef81270 */
[----:B------:R-:W-:Y:S01]  /*6ddc0*/  VIADD R15, R25, UR4 ;  /* 0x00000004190f7c36 */ /* 0x000fe20008000000 */
[----:B----4-:R-:W-:Y:S01]  /*6ddd0*/  ISETP.LT.AND P5, PT, R28, UR13, !P5 ;  /* 0x0000000d1c007c0c */ /* 0x010fe2000efa1270 */
[----:B------:R4:W-:Y:S01]  /*6dde0*/  @P6 STG.E.U16 desc[UR8][R12.64], R9 ;  /* 0x000000090c006986 */ /* 0x0009e2000c101508 */
[----:B------:R-:W-:Y:S01]  /*6ddf0*/  ISETP.LT.AND P6, PT, R24, UR22, !P1 ;  /* 0x0000001618007c0c */ /* 0x000fe2000cfc1270 */
[----:B------:R-:W-:Y:S01]  /*6de00*/  VIADD R0, R3, 0xfe ;  /* 0x000000fe03007836 */ /* 0x000fe20000000000 */
[----:B------:R-:W0:Y:S01]  /*6de10*/  LDCU UR4, c[0x0][0x3b8] ;  /* 0x00007700ff0477ac */ /* 0x000e220008000800 */
[----:B------:R-:W-:Y:S01]  /*6de20*/  VIADD R27, R15, UR5 ;  /* 0x000000050f1b7c36 */ /* 0x000fe20008000000 */
[----:B------:R-:W-:Y:S01]  /*6de30*/  PRMT R14, R9, 0x7632, R14 ;  /* 0x00007632090e7816 */ /* 0x000fe2000000000e */
[----:B---3--:R-:W-:-:S04]  /*6de40*/  IMAD.WIDE R4, R15, 0x2, R16 ;  /* 0x000000020f047825 */ /* 0x008fc800078e0210 */
[----:B-1----:R-:W-:Y:S01]  /*6de50*/  IMAD.WIDE R2, R25, 0x2, R18 ;  /* 0x0000000219027825 */ /* 0x002fe200078e0212 */
[----:B----4-:R-:W-:-:S03]  /*6de60*/  PRMT R12, R21, 0x7632, R12 ;  /* 0x00007632150c7816 */ /* 0x010fc6000000000c */
[----:B------:R-:W-:Y:S01]  /*6de70*/  IMAD.WIDE R6, R15, 0x2, R18 ;  /* 0x000000020f067825 */ /* 0x000fe200078e0212 */
[----:B------:R1:W-:Y:S03]  /*6de80*/  @P3 STG.E.U16 desc[UR8][R2.64], R14 ;  /* 0x0000000e02003986 */ /* 0x0003e6000c101508 */
[C---:B------:R-:W-:Y:S01]  /*6de90*/  IMAD.WIDE R8, R27.reuse, 0x2, R16 ;  /* 0x000000021b087825 */ /* 0x040fe200078e0210 */
[----:B------:R-:W-:Y:S01]  /*6dea0*/  @P4 STG.E.U16 desc[UR8][R4.64], R21 ;  /* 0x0000001504004986 */ /* 0x000fe2000c101508 */
[----:B------:R-:W-:Y:S02]  /*6deb0*/  ISETP.GE.AND P3, PT, R0, UR15, PT ;  /* 0x0000000f00007c0c */ /* 0x000fe4000bf66270 */
[----:B------:R-:W-:Y:S01]  /*6dec0*/  ISETP.LT.AND P1, PT, R28, UR14, !P1 ;  /* 0x0000000e1c007c0c */ /* 0x000fe2000cf21270 */
[----:B------:R-:W-:Y:S01]  /*6ded0*/  @P5 STG.E.U16 desc[UR8][R6.64], R12 ;  /* 0x0000000c06005986 */ /* 0x000fe2000c101508 */
[----:B------:R-:W-:-:S03]  /*6dee0*/  VIADD R13, R27, UR6 ;  /* 0x000000061b0d7c36 */ /* 0x000fc60008000000 */
[----:B------:R3:W-:Y:S01]  /*6def0*/  @P6 STG.E.U16 desc[UR8][R8.64], R10 ;  /* 0x0000000a08006986 */ /* 0x0007e2000c101508 */
[----:B0-----:R-:W-:Y:S02]  /*6df00*/  ISETP.LT.AND P6, PT, R24, UR11, !P2 ;  /* 0x0000000b18007c0c */ /* 0x001fe4000d7c1270 */
[----:B------:R-:W-:Y:S02]  /*6df10*/  ISETP.LT.AND P2, PT, R28, UR18, !P2 ;  /* 0x000000121c007c0c */ /* 0x000fe4000d741270 */
[----:B------:R-:W-:Y:S01]  /*6df20*/  ISETP.LT.AND P5, PT, R24, UR10, !P3 ;  /* 0x0000000a18007c0c */ /* 0x000fe2000dfa1270 */
[----:B--2---:R-:W-:Y:S01]  /*6df30*/  VIADD R15, R13, UR7 ;  /* 0x000000070d0f7c36 */ /* 0x004fe20008000000 */
[----:B------:R-:W-:Y:S02]  /*6df40*/  ISETP.LT.AND P3, PT, R28, UR17, !P3 ;  /* 0x000000111c007c0c */ /* 0x000fe4000df61270 */
[----:B------:R-:W-:Y:S02]  /*6df50*/  ISETP.LT.AND P4, PT, R24, UR16, !P0 ;  /* 0x0000001018007c0c */ /* 0x000fe4000c781270 */
[----:B------:R-:W-:Y:S01]  /*6df60*/  ISETP.LT.AND P0, PT, R28, UR12, !P0 ;  /* 0x0000000c1c007c0c */ /* 0x000fe2000c701270 */
[----:B-1----:R-:W-:Y:S01]  /*6df70*/  IMAD.WIDE R2, R27, 0x2, R18 ;  /* 0x000000021b027825 */ /* 0x002fe200078e0212 */
[----:B------:R-:W-:-:S02]  /*6df80*/  PRMT R0, R10, 0x7632, R0 ;  /* 0x000076320a007816 */ /* 0x000fc40000000000 */
[----:B---3--:R-:W-:Y:S01]  /*6df90*/  PRMT R10, R22, 0x7632, R10 ;  /* 0x00007632160a7816 */ /* 0x008fe2000000000a */
[----:B------:R-:W-:Y:S02]  /*6dfa0*/  VIADD R21, R15, UR4 ;  /* 0x000000040f157c36 */ /* 0x000fe40008000000 */
[----:B------:R-:W-:Y:S01]  /*6dfb0*/  IMAD.WIDE R4, R13, 0x2, R16 ;  /* 0x000000020d047825 */ /* 0x000fe200078e0210 */
[----:B------:R-:W-:-:S03]  /*6dfc0*/  PRMT R14, R11, 0x7632, R14 ;  /* 0x000076320b0e7816 */ /* 0x000fc6000000000e */
[----:B------:R-:W-:Y:S01]  /*6dfd0*/  IMAD.WIDE R6, R13, 0x2, R18 ;  /* 0x000000020d067825 */ /* 0x000fe200078e0212 */
[----:B------:R0:W-:Y:S03]  /*6dfe0*/  @P1 STG.E.U16 desc[UR8][R2.64], R0 ;  /* 0x0000000002001986 */ /* 0x0001e6000c101508 */
[C---:B------:R-:W-:Y:S01]  /*6dff0*/  IMAD.WIDE R8, R15.reuse, 0x2, R16 ;  /* 0x000000020f087825 */ /* 0x040fe200078e0210 */
[----:B------:R0:W-:Y:S03]  /*6e000*/  @P6 STG.E.U16 desc[UR8][R4.64], R22 ;  /* 0x0000001604006986 */ /* 0x0001e6000c101508 */
[----:B------:R-:W-:Y:S01]  /*6e010*/  IMAD.WIDE R12, R15, 0x2, R18 ;  /* 0x000000020f0c7825 */ /* 0x000fe200078e0212 */
[----:B------:R0:W-:Y:S03]  /*6e020*/  @P2 STG.E.U16 desc[UR8][R6.64], R10 ;  /* 0x0000000a06002986 */ /* 0x0001e6000c101508 */
[C---:B------:R-:W-:Y:S01]  /*6e030*/  IMAD.WIDE R16, R21.reuse, 0x2, R16 ;  /* 0x0000000215107825 */ /* 0x040fe200078e0210 */
[----:B------:R0:W-:Y:S04]  /*6e040*/  @P5 STG.E.U16 desc[UR8][R8.64], R11 ;  /* 0x0000000b08005986 */ /* 0x0001e8000c101508 */
[----:B------:R0:W-:Y:S01]  /*6e050*/  @P3 STG.E.U16 desc[UR8][R12.64], R14 ;  /* 0x0000000e0c003986 */ /* 0x0001e2000c101508 */
[----:B------:R-:W-:-:S03]  /*6e060*/  IMAD.WIDE R18, R21, 0x2, R18 ;  /* 0x0000000215127825 */ /* 0x000fc600078e0212 */
[----:B------:R0:W-:Y:S01]  /*6e070*/  @P4 STG.E.U16 desc[UR8][R16.64], R23 ;  /* 0x0000001710004986 */ /* 0x0001e2000c101508 */
[----:B------:R-:W-:Y:S05]  /*6e080*/  @!P0 EXIT ;  /* 0x000000000000894d */ /* 0x000fea0003800000 */
[----:B0-----:R-:W-:-:S05]  /*6e090*/  PRMT R9, R23, 0x7632, R9 ;  /* 0x0000763217097816 */ /* 0x001fca0000000009 */
[----:B------:R-:W-:Y:S01]  /*6e0a0*/  STG.E.U16 desc[UR8][R18.64], R9 ;  /* 0x0000000912007986 */ /* 0x000fe2000c101508 */
[----:B------:R-:W-:Y:S05]  /*6e0b0*/  EXIT ;  /* 0x000000000000794d */ /* 0x000fea0003800000 */
.L_x_3:
[----:B------:R-:W-:-:S00]  /*6e0c0*/  BRA `(.L_x_3) ;  /* 0xfffffffc00fc7947 */ /* 0x000fc0000383ffff */
[----:B------:R-:W-:-:S00]  /*6e0d0*/  NOP ;  /* 0x0000000000007918 */ /* 0x000fc00000000000 */
        /* <DEDUP_REMOVED lines=10> */
.L_x_4:


//--------------------- .nv.shared.matmul_kernel  --------------------------
	.section	.nv.shared.matmul_kernel,"aw",@nobits
	.sectionflags	@""
	.align	16
	.zero		1024


//--------------------- .nv.shared.reserved.0     --------------------------
	.section	.nv.shared.reserved.0,"aw",@nobits
	.weak		__nv_reservedSMEM_offset_0_alias
	.size		__nv_reservedSMEM_offset_0_alias, 0, 64
	.other		__nv_reservedSMEM_offset_0_alias,@"STO_CUDA_RESERVED_SHARED STV_DEFAULT"
__nv_reservedSMEM_offset_0_alias:
	.zero		0
	.zero		64


//--------------------- .nv.constant0.matmul_kernel --------------------------
	.section	.nv.constant0.matmul_kernel,"a",@progbits
	.sectionflags	@""
	.align	4
.nv.constant0.matmul_kernel:
	.zero		976


//--------------------- SYMBOLS --------------------------

	.type		.nv.reservedSmem.offset0,@object
	.size		.nv.reservedSmem.offset0,0x4
	.type		.nv.reservedSmem.cap,@object
	.size		.nv.reservedSmem.cap,0x4
